//
// Generated by NVIDIA NVVM Compiler
//
// Compiler Build ID: CL-36424714
// Cuda compilation tools, release 13.0, V13.0.88
// Based on NVVM 20.0.0
//

.version 9.0
.target sm_100
.address_size 64

	// .globl	_Z15evaluaPoblacionPfS_S_S_iifiS_
.global .align 4 .b8 precalc_xorwow_matrix[102400];
.global .align 4 .b8 precalc_xorwow_offset_matrix[102400];
.global .align 4 .b8 mrg32k3aM1[2304];
.global .align 4 .b8 mrg32k3aM2[2304];
.global .align 4 .b8 mrg32k3aM1SubSeq[2016];
.global .align 4 .b8 mrg32k3aM2SubSeq[2016];
.global .align 4 .b8 mrg32k3aM1Seq[2304];
.global .align 4 .b8 mrg32k3aM2Seq[2304];
.const .align 8 .b8 __cr_lgamma_table[72];

.visible .entry _Z15evaluaPoblacionPfS_S_S_iifiS_(
	.param .u64 .ptr .align 1 _Z15evaluaPoblacionPfS_S_S_iifiS__param_0,
	.param .u64 .ptr .align 1 _Z15evaluaPoblacionPfS_S_S_iifiS__param_1,
	.param .u64 .ptr .align 1 _Z15evaluaPoblacionPfS_S_S_iifiS__param_2,
	.param .u64 .ptr .align 1 _Z15evaluaPoblacionPfS_S_S_iifiS__param_3,
	.param .u32 _Z15evaluaPoblacionPfS_S_S_iifiS__param_4,
	.param .u32 _Z15evaluaPoblacionPfS_S_S_iifiS__param_5,
	.param .f32 _Z15evaluaPoblacionPfS_S_S_iifiS__param_6,
	.param .u32 _Z15evaluaPoblacionPfS_S_S_iifiS__param_7,
	.param .u64 .ptr .align 1 _Z15evaluaPoblacionPfS_S_S_iifiS__param_8
)
{
	.reg .pred 	%p<281>;
	.reg .b32 	%r<553>;
	.reg .b32 	%f<1011>;
	.reg .b64 	%rd<679>;

	ld.param.u64 	%rd25, [_Z15evaluaPoblacionPfS_S_S_iifiS__param_0];
	ld.param.u64 	%rd26, [_Z15evaluaPoblacionPfS_S_S_iifiS__param_1];
	ld.param.u64 	%rd27, [_Z15evaluaPoblacionPfS_S_S_iifiS__param_2];
	ld.param.u64 	%rd28, [_Z15evaluaPoblacionPfS_S_S_iifiS__param_3];
	ld.param.u32 	%r177, [_Z15evaluaPoblacionPfS_S_S_iifiS__param_4];
	ld.param.u32 	%r178, [_Z15evaluaPoblacionPfS_S_S_iifiS__param_5];
	ld.param.f32 	%f114, [_Z15evaluaPoblacionPfS_S_S_iifiS__param_6];
	ld.param.u32 	%r179, [_Z15evaluaPoblacionPfS_S_S_iifiS__param_7];
	ld.param.u64 	%rd29, [_Z15evaluaPoblacionPfS_S_S_iifiS__param_8];
	cvta.to.global.u64 	%rd1, %rd27;
	cvta.to.global.u64 	%rd2, %rd28;
	cvta.to.global.u64 	%rd3, %rd26;
	cvta.to.global.u64 	%rd4, %rd25;
	cvta.to.global.u64 	%rd5, %rd29;
	mov.u32 	%r180, %tid.x;
	mov.u32 	%r181, %ctaid.x;
	mov.u32 	%r1, %ntid.x;
	mad.lo.s32 	%r552, %r181, %r1, %r180;
	setp.gt.s32 	%p1, %r552, 127;
	@%p1 bra 	$L__BB0_204;
	shl.b32 	%r182, %r178, 1;
	mul.lo.s32 	%r183, %r182, %r178;
	cvt.s64.s32 	%rd6, %r183;
	cvt.s64.s32 	%rd7, %r182;
	add.s64 	%rd8, %rd6, %rd7;
	setp.lt.s32 	%p2, %r177, 2;
	mul.lo.s32 	%r3, %r178, 3;
	mul.lo.s32 	%r4, %r178, %r177;
	mov.u32 	%r184, %nctaid.x;
	mul.lo.s32 	%r5, %r1, %r184;
	@%p2 bra 	$L__BB0_163;
	add.s32 	%r6, %r178, -1;
	and.b32  	%r7, %r178, 15;
	and.b32  	%r8, %r178, 7;
	add.s32 	%r9, %r8, -1;
	and.b32  	%r10, %r178, 3;
	add.s32 	%r11, %r10, -1;
	and.b32  	%r12, %r178, 2147483632;
	and.b32  	%r13, %r178, 2147483640;
	and.b32  	%r14, %r178, 1;
	and.b32  	%r15, %r178, 2147483644;
	add.s32 	%r16, %r177, -2;
	neg.s32 	%r17, %r12;
	mul.lo.s32 	%r18, %r178, %r178;
	shl.b64 	%rd269, %rd6, 2;
	shl.b64 	%rd270, %rd7, 2;
$L__BB0_3:
	setp.gt.s32 	%p38, %r178, 0;
	mul.lo.s32 	%r238, %r552, %r179;
	mul.wide.s32 	%rd268, %r238, 4;
	add.s64 	%rd9, %rd4, %rd268;
	add.s64 	%rd10, %rd9, %rd269;
	add.s64 	%rd11, %rd10, %rd270;
	@%p38 bra 	$L__BB0_150;
$L__BB0_4:
	mul.wide.u32 	%rd364, %r18, 4;
	add.s64 	%rd13, %rd9, %rd364;
	mul.wide.s32 	%rd365, %r178, 4;
	add.s64 	%rd14, %rd10, %rd365;
	mov.b32 	%r509, 0;
$L__BB0_5:
	mov.u32 	%r54, %r509;
	@%p38 bra 	$L__BB0_6;
	bra.uni 	$L__BB0_147;
$L__BB0_6:
	setp.lt.u32 	%p49, %r6, 15;
	mov.b32 	%r536, 0;
	@%p49 bra 	$L__BB0_137;
	mov.b32 	%r510, 0;
	bra.uni 	$L__BB0_136;
$L__BB0_8:
	mov.b32 	%r511, 0;
$L__BB0_9:
	mul.lo.s32 	%r58, %r511, %r178;
	mov.f32 	%f990, 0f3F800000;
	mov.b32 	%r512, 0;
	mov.f32 	%f991, %f990;
$L__BB0_10:
	mul.wide.u32 	%rd435, %r512, 4;
	add.s64 	%rd436, %rd1, %rd435;
	ld.global.f32 	%f3, [%rd436];
	add.s32 	%r60, %r512, %r58;
	mul.wide.u32 	%rd437, %r60, 4;
	add.s64 	%rd438, %rd9, %rd437;
	ld.global.f32 	%f304, [%rd438];
	mul.f32 	%f305, %f304, 0f3F000000;
	cvt.rzi.f32.f32 	%f306, %f305;
	add.f32 	%f307, %f306, %f306;
	sub.f32 	%f308, %f304, %f307;
	abs.f32 	%f5, %f308;
	abs.f32 	%f6, %f3;
	setp.lt.f32 	%p58, %f6, 0f00800000;
	mul.f32 	%f309, %f6, 0f4B800000;
	selp.f32 	%f310, %f309, %f6, %p58;
	selp.f32 	%f311, 0fC1C00000, 0f00000000, %p58;
	mov.b32 	%r291, %f310;
	add.s32 	%r292, %r291, -1060439283;
	and.b32  	%r293, %r292, -8388608;
	sub.s32 	%r294, %r291, %r293;
	mov.b32 	%f312, %r294;
	cvt.rn.f32.s32 	%f313, %r293;
	fma.rn.f32 	%f314, %f313, 0f34000000, %f311;
	add.f32 	%f315, %f312, 0fBF800000;
	add.f32 	%f316, %f312, 0f3F800000;
	rcp.approx.ftz.f32 	%f317, %f316;
	add.f32 	%f318, %f315, %f315;
	mul.f32 	%f319, %f318, %f317;
	mul.f32 	%f320, %f319, %f319;
	sub.f32 	%f321, %f315, %f319;
	add.f32 	%f322, %f321, %f321;
	neg.f32 	%f323, %f319;
	fma.rn.f32 	%f324, %f323, %f315, %f322;
	mul.rn.f32 	%f325, %f317, %f324;
	fma.rn.f32 	%f326, %f320, 0f3A2C32E4, 0f3B52E7DB;
	fma.rn.f32 	%f327, %f326, %f320, 0f3C93BB73;
	fma.rn.f32 	%f328, %f327, %f320, 0f3DF6384F;
	mul.rn.f32 	%f329, %f328, %f320;
	fma.rn.f32 	%f330, %f319, 0f3FB8AA3B, %f314;
	sub.f32 	%f331, %f314, %f330;
	fma.rn.f32 	%f332, %f319, 0f3FB8AA3B, %f331;
	fma.rn.f32 	%f333, %f325, 0f3FB8AA3B, %f332;
	fma.rn.f32 	%f334, %f319, 0f32A55E34, %f333;
	mul.f32 	%f335, %f329, 0f40400000;
	fma.rn.f32 	%f336, %f335, %f325, %f334;
	fma.rn.f32 	%f337, %f329, %f319, %f336;
	add.rn.f32 	%f7, %f330, %f337;
	neg.f32 	%f338, %f330;
	add.rn.f32 	%f339, %f7, %f338;
	neg.f32 	%f340, %f339;
	add.rn.f32 	%f8, %f337, %f340;
	mul.rn.f32 	%f341, %f7, %f304;
	neg.f32 	%f342, %f341;
	fma.rn.f32 	%f343, %f7, %f304, %f342;
	fma.rn.f32 	%f344, %f8, %f304, %f343;
	cvt.rni.f32.f32 	%f345, %f341;
	sub.f32 	%f346, %f341, %f345;
	add.f32 	%f347, %f346, %f344;
	fma.rn.f32 	%f348, %f347, 0f391FCB8E, 0f3AAF85ED;
	fma.rn.f32 	%f349, %f348, %f347, 0f3C1D9856;
	fma.rn.f32 	%f350, %f349, %f347, 0f3D6357BB;
	fma.rn.f32 	%f351, %f350, %f347, 0f3E75FDEC;
	fma.rn.f32 	%f352, %f351, %f347, 0f3F317218;
	fma.rn.f32 	%f353, %f352, %f347, 0f3F800000;
	cvt.rzi.s32.f32 	%r295, %f345;
	setp.gt.f32 	%p59, %f345, 0f00000000;
	selp.b32 	%r296, 0, -2097152000, %p59;
	add.s32 	%r297, %r296, 2130706432;
	mov.b32 	%f354, %r297;
	mul.f32 	%f355, %f353, %f354;
	shl.b32 	%r298, %r295, 23;
	sub.s32 	%r299, %r298, %r296;
	mov.b32 	%f356, %r299;
	mul.f32 	%f357, %f355, %f356;
	abs.f32 	%f358, %f341;
	setp.gt.f32 	%p60, %f358, 0f43180000;
	setp.lt.f32 	%p61, %f341, 0f00000000;
	selp.f32 	%f359, 0f00000000, 0f7F800000, %p61;
	selp.f32 	%f9, %f359, %f357, %p60;
	setp.eq.f32 	%p62, %f3, 0f3F800000;
	setp.eq.f32 	%p63, %f304, 0f00000000;
	or.pred  	%p64, %p62, %p63;
	mov.f32 	%f992, 0f3F800000;
	@%p64 bra 	$L__BB0_18;
	setp.nan.f32 	%p65, %f6, %f6;
	abs.f32 	%f360, %f304;
	setp.nan.f32 	%p66, %f360, %f360;
	or.pred  	%p67, %p65, %p66;
	@%p67 bra 	$L__BB0_17;
	setp.eq.f32 	%p68, %f3, 0f00000000;
	setp.eq.f32 	%p69, %f6, 0f7F800000;
	or.pred  	%p70, %p68, %p69;
	@%p70 bra 	$L__BB0_16;
	setp.eq.f32 	%p71, %f3, 0fBF800000;
	setp.eq.f32 	%p72, %f360, 0f7F800000;
	and.pred  	%p73, %p71, %p72;
	@%p73 bra 	$L__BB0_18;
	setp.geu.f32 	%p74, %f3, 0f00000000;
	mov.f32 	%f992, %f9;
	@%p74 bra 	$L__BB0_18;
	setp.neu.f32 	%p75, %f5, 0f3F800000;
	neg.f32 	%f362, %f9;
	selp.f32 	%f363, %f9, %f362, %p75;
	cvt.rmi.f32.f32 	%f364, %f304;
	setp.neu.f32 	%p76, %f304, %f364;
	selp.f32 	%f992, 0f7FFFFFFF, %f363, %p76;
	bra.uni 	$L__BB0_18;
$L__BB0_16:
	setp.neu.f32 	%p77, %f5, 0f3F800000;
	add.f32 	%f365, %f3, %f3;
	mov.b32 	%r300, %f365;
	setp.lt.f32 	%p78, %f304, 0f00000000;
	xor.b32  	%r301, %r300, 2139095040;
	selp.b32 	%r302, %r301, %r300, %p78;
	and.b32  	%r303, %r302, 2147483647;
	selp.b32 	%r304, %r303, %r302, %p77;
	mov.b32 	%f992, %r304;
	bra.uni 	$L__BB0_18;
$L__BB0_17:
	add.rn.f32 	%f992, %f3, %f304;
$L__BB0_18:
	mul.f32 	%f991, %f991, %f992;
	mul.wide.u32 	%rd439, %r60, 4;
	add.s64 	%rd440, %rd13, %rd439;
	ld.global.f32 	%f367, [%rd440];
	mul.f32 	%f368, %f367, 0f3F000000;
	cvt.rzi.f32.f32 	%f369, %f368;
	add.f32 	%f370, %f369, %f369;
	sub.f32 	%f371, %f367, %f370;
	abs.f32 	%f17, %f371;
	mul.rn.f32 	%f372, %f7, %f367;
	neg.f32 	%f373, %f372;
	fma.rn.f32 	%f374, %f7, %f367, %f373;
	fma.rn.f32 	%f375, %f8, %f367, %f374;
	cvt.rni.f32.f32 	%f376, %f372;
	sub.f32 	%f377, %f372, %f376;
	add.f32 	%f378, %f377, %f375;
	fma.rn.f32 	%f379, %f378, 0f391FCB8E, 0f3AAF85ED;
	fma.rn.f32 	%f380, %f379, %f378, 0f3C1D9856;
	fma.rn.f32 	%f381, %f380, %f378, 0f3D6357BB;
	fma.rn.f32 	%f382, %f381, %f378, 0f3E75FDEC;
	fma.rn.f32 	%f383, %f382, %f378, 0f3F317218;
	fma.rn.f32 	%f384, %f383, %f378, 0f3F800000;
	cvt.rzi.s32.f32 	%r305, %f376;
	setp.gt.f32 	%p80, %f376, 0f00000000;
	selp.b32 	%r306, 0, -2097152000, %p80;
	add.s32 	%r307, %r306, 2130706432;
	mov.b32 	%f385, %r307;
	mul.f32 	%f386, %f384, %f385;
	shl.b32 	%r308, %r305, 23;
	sub.s32 	%r309, %r308, %r306;
	mov.b32 	%f387, %r309;
	mul.f32 	%f388, %f386, %f387;
	abs.f32 	%f389, %f372;
	setp.gt.f32 	%p81, %f389, 0f43180000;
	setp.lt.f32 	%p82, %f372, 0f00000000;
	selp.f32 	%f390, 0f00000000, 0f7F800000, %p82;
	selp.f32 	%f18, %f390, %f388, %p81;
	setp.eq.f32 	%p83, %f367, 0f00000000;
	or.pred  	%p84, %p62, %p83;
	mov.f32 	%f993, 0f3F800000;
	@%p84 bra 	$L__BB0_26;
	setp.nan.f32 	%p85, %f6, %f6;
	abs.f32 	%f391, %f367;
	setp.nan.f32 	%p86, %f391, %f391;
	or.pred  	%p87, %p85, %p86;
	@%p87 bra 	$L__BB0_25;
	setp.eq.f32 	%p88, %f3, 0f00000000;
	setp.eq.f32 	%p89, %f6, 0f7F800000;
	or.pred  	%p90, %p88, %p89;
	@%p90 bra 	$L__BB0_24;
	setp.eq.f32 	%p91, %f3, 0fBF800000;
	setp.eq.f32 	%p92, %f391, 0f7F800000;
	and.pred  	%p93, %p91, %p92;
	@%p93 bra 	$L__BB0_26;
	setp.geu.f32 	%p94, %f3, 0f00000000;
	mov.f32 	%f993, %f18;
	@%p94 bra 	$L__BB0_26;
	setp.neu.f32 	%p95, %f17, 0f3F800000;
	neg.f32 	%f393, %f18;
	selp.f32 	%f394, %f18, %f393, %p95;
	cvt.rmi.f32.f32 	%f395, %f367;
	setp.neu.f32 	%p96, %f367, %f395;
	selp.f32 	%f993, 0f7FFFFFFF, %f394, %p96;
	bra.uni 	$L__BB0_26;
$L__BB0_24:
	setp.neu.f32 	%p97, %f17, 0f3F800000;
	add.f32 	%f396, %f3, %f3;
	mov.b32 	%r310, %f396;
	setp.lt.f32 	%p98, %f367, 0f00000000;
	xor.b32  	%r311, %r310, 2139095040;
	selp.b32 	%r312, %r311, %r310, %p98;
	and.b32  	%r313, %r312, 2147483647;
	selp.b32 	%r314, %r313, %r312, %p97;
	mov.b32 	%f993, %r314;
	bra.uni 	$L__BB0_26;
$L__BB0_25:
	add.rn.f32 	%f993, %f3, %f367;
$L__BB0_26:
	mul.f32 	%f990, %f990, %f993;
	add.s32 	%r512, %r512, 1;
	setp.ne.s32 	%p99, %r512, %r178;
	@%p99 bra 	$L__BB0_10;
	mul.wide.u32 	%rd441, %r511, 4;
	add.s64 	%rd442, %rd10, %rd441;
	ld.global.f32 	%f397, [%rd442];
	mul.f32 	%f398, %f991, %f397;
	add.s64 	%rd443, %rd14, %rd441;
	ld.global.f32 	%f399, [%rd443];
	mul.f32 	%f400, %f990, %f399;
	sub.f32 	%f401, %f398, %f400;
	abs.f32 	%f402, %f401;
	setp.ne.f32 	%p100, %f402, 0f7F800000;
	selp.f32 	%f403, %f401, 0f00000000, %p100;
	mul.f32 	%f404, %f114, %f403;
	add.s64 	%rd444, %rd2, %rd441;
	st.global.f32 	[%rd444], %f404;
	add.s32 	%r511, %r511, 1;
	setp.eq.s32 	%p101, %r511, %r178;
	@%p101 bra 	$L__BB0_28;
	bra.uni 	$L__BB0_9;
$L__BB0_28:
	setp.lt.u32 	%p102, %r6, 7;
	mov.b32 	%r533, 0;
	@%p102 bra 	$L__BB0_128;
	mov.b32 	%r513, 0;
	bra.uni 	$L__BB0_127;
$L__BB0_30:
	mov.b32 	%r514, 0;
$L__BB0_31:
	mul.lo.s32 	%r66, %r514, %r178;
	mov.f32 	%f994, 0f3F800000;
	mov.b32 	%r515, 0;
	mov.f32 	%f995, %f994;
$L__BB0_32:
	mul.wide.u32 	%rd487, %r515, 4;
	add.s64 	%rd488, %rd1, %rd487;
	ld.global.f32 	%f27, [%rd488];
	add.s32 	%r68, %r515, %r66;
	mul.wide.u32 	%rd489, %r68, 4;
	add.s64 	%rd490, %rd9, %rd489;
	ld.global.f32 	%f452, [%rd490];
	mul.f32 	%f453, %f452, 0f3F000000;
	cvt.rzi.f32.f32 	%f454, %f453;
	add.f32 	%f455, %f454, %f454;
	sub.f32 	%f456, %f452, %f455;
	abs.f32 	%f29, %f456;
	abs.f32 	%f30, %f27;
	setp.lt.f32 	%p109, %f30, 0f00800000;
	mul.f32 	%f457, %f30, 0f4B800000;
	selp.f32 	%f458, %f457, %f30, %p109;
	selp.f32 	%f459, 0fC1C00000, 0f00000000, %p109;
	mov.b32 	%r334, %f458;
	add.s32 	%r335, %r334, -1060439283;
	and.b32  	%r336, %r335, -8388608;
	sub.s32 	%r337, %r334, %r336;
	mov.b32 	%f460, %r337;
	cvt.rn.f32.s32 	%f461, %r336;
	fma.rn.f32 	%f462, %f461, 0f34000000, %f459;
	add.f32 	%f463, %f460, 0fBF800000;
	add.f32 	%f464, %f460, 0f3F800000;
	rcp.approx.ftz.f32 	%f465, %f464;
	add.f32 	%f466, %f463, %f463;
	mul.f32 	%f467, %f466, %f465;
	mul.f32 	%f468, %f467, %f467;
	sub.f32 	%f469, %f463, %f467;
	add.f32 	%f470, %f469, %f469;
	neg.f32 	%f471, %f467;
	fma.rn.f32 	%f472, %f471, %f463, %f470;
	mul.rn.f32 	%f473, %f465, %f472;
	fma.rn.f32 	%f474, %f468, 0f3A2C32E4, 0f3B52E7DB;
	fma.rn.f32 	%f475, %f474, %f468, 0f3C93BB73;
	fma.rn.f32 	%f476, %f475, %f468, 0f3DF6384F;
	mul.rn.f32 	%f477, %f476, %f468;
	fma.rn.f32 	%f478, %f467, 0f3FB8AA3B, %f462;
	sub.f32 	%f479, %f462, %f478;
	fma.rn.f32 	%f480, %f467, 0f3FB8AA3B, %f479;
	fma.rn.f32 	%f481, %f473, 0f3FB8AA3B, %f480;
	fma.rn.f32 	%f482, %f467, 0f32A55E34, %f481;
	mul.f32 	%f483, %f477, 0f40400000;
	fma.rn.f32 	%f484, %f483, %f473, %f482;
	fma.rn.f32 	%f485, %f477, %f467, %f484;
	add.rn.f32 	%f31, %f478, %f485;
	neg.f32 	%f486, %f478;
	add.rn.f32 	%f487, %f31, %f486;
	neg.f32 	%f488, %f487;
	add.rn.f32 	%f32, %f485, %f488;
	mul.rn.f32 	%f489, %f31, %f452;
	neg.f32 	%f490, %f489;
	fma.rn.f32 	%f491, %f31, %f452, %f490;
	fma.rn.f32 	%f492, %f32, %f452, %f491;
	cvt.rni.f32.f32 	%f493, %f489;
	sub.f32 	%f494, %f489, %f493;
	add.f32 	%f495, %f494, %f492;
	fma.rn.f32 	%f496, %f495, 0f391FCB8E, 0f3AAF85ED;
	fma.rn.f32 	%f497, %f496, %f495, 0f3C1D9856;
	fma.rn.f32 	%f498, %f497, %f495, 0f3D6357BB;
	fma.rn.f32 	%f499, %f498, %f495, 0f3E75FDEC;
	fma.rn.f32 	%f500, %f499, %f495, 0f3F317218;
	fma.rn.f32 	%f501, %f500, %f495, 0f3F800000;
	cvt.rzi.s32.f32 	%r338, %f493;
	setp.gt.f32 	%p110, %f493, 0f00000000;
	selp.b32 	%r339, 0, -2097152000, %p110;
	add.s32 	%r340, %r339, 2130706432;
	mov.b32 	%f502, %r340;
	mul.f32 	%f503, %f501, %f502;
	shl.b32 	%r341, %r338, 23;
	sub.s32 	%r342, %r341, %r339;
	mov.b32 	%f504, %r342;
	mul.f32 	%f505, %f503, %f504;
	abs.f32 	%f506, %f489;
	setp.gt.f32 	%p111, %f506, 0f43180000;
	setp.lt.f32 	%p112, %f489, 0f00000000;
	selp.f32 	%f507, 0f00000000, 0f7F800000, %p112;
	selp.f32 	%f33, %f507, %f505, %p111;
	setp.eq.f32 	%p113, %f27, 0f3F800000;
	setp.eq.f32 	%p114, %f452, 0f00000000;
	or.pred  	%p115, %p113, %p114;
	mov.f32 	%f996, 0f3F800000;
	@%p115 bra 	$L__BB0_40;
	setp.nan.f32 	%p116, %f30, %f30;
	abs.f32 	%f508, %f452;
	setp.nan.f32 	%p117, %f508, %f508;
	or.pred  	%p118, %p116, %p117;
	@%p118 bra 	$L__BB0_39;
	setp.eq.f32 	%p119, %f27, 0f00000000;
	setp.eq.f32 	%p120, %f30, 0f7F800000;
	or.pred  	%p121, %p119, %p120;
	@%p121 bra 	$L__BB0_38;
	setp.eq.f32 	%p122, %f27, 0fBF800000;
	setp.eq.f32 	%p123, %f508, 0f7F800000;
	and.pred  	%p124, %p122, %p123;
	@%p124 bra 	$L__BB0_40;
	setp.geu.f32 	%p125, %f27, 0f00000000;
	mov.f32 	%f996, %f33;
	@%p125 bra 	$L__BB0_40;
	setp.neu.f32 	%p126, %f29, 0f3F800000;
	neg.f32 	%f510, %f33;
	selp.f32 	%f511, %f33, %f510, %p126;
	cvt.rmi.f32.f32 	%f512, %f452;
	setp.neu.f32 	%p127, %f452, %f512;
	selp.f32 	%f996, 0f7FFFFFFF, %f511, %p127;
	bra.uni 	$L__BB0_40;
$L__BB0_38:
	setp.neu.f32 	%p128, %f29, 0f3F800000;
	add.f32 	%f513, %f27, %f27;
	mov.b32 	%r343, %f513;
	setp.lt.f32 	%p129, %f452, 0f00000000;
	xor.b32  	%r344, %r343, 2139095040;
	selp.b32 	%r345, %r344, %r343, %p129;
	and.b32  	%r346, %r345, 2147483647;
	selp.b32 	%r347, %r346, %r345, %p128;
	mov.b32 	%f996, %r347;
	bra.uni 	$L__BB0_40;
$L__BB0_39:
	add.rn.f32 	%f996, %f27, %f452;
$L__BB0_40:
	mul.f32 	%f995, %f995, %f996;
	mul.wide.u32 	%rd491, %r68, 4;
	add.s64 	%rd492, %rd13, %rd491;
	ld.global.f32 	%f515, [%rd492];
	mul.f32 	%f516, %f515, 0f3F000000;
	cvt.rzi.f32.f32 	%f517, %f516;
	add.f32 	%f518, %f517, %f517;
	sub.f32 	%f519, %f515, %f518;
	abs.f32 	%f41, %f519;
	mul.rn.f32 	%f520, %f31, %f515;
	neg.f32 	%f521, %f520;
	fma.rn.f32 	%f522, %f31, %f515, %f521;
	fma.rn.f32 	%f523, %f32, %f515, %f522;
	cvt.rni.f32.f32 	%f524, %f520;
	sub.f32 	%f525, %f520, %f524;
	add.f32 	%f526, %f525, %f523;
	fma.rn.f32 	%f527, %f526, 0f391FCB8E, 0f3AAF85ED;
	fma.rn.f32 	%f528, %f527, %f526, 0f3C1D9856;
	fma.rn.f32 	%f529, %f528, %f526, 0f3D6357BB;
	fma.rn.f32 	%f530, %f529, %f526, 0f3E75FDEC;
	fma.rn.f32 	%f531, %f530, %f526, 0f3F317218;
	fma.rn.f32 	%f532, %f531, %f526, 0f3F800000;
	cvt.rzi.s32.f32 	%r348, %f524;
	setp.gt.f32 	%p131, %f524, 0f00000000;
	selp.b32 	%r349, 0, -2097152000, %p131;
	add.s32 	%r350, %r349, 2130706432;
	mov.b32 	%f533, %r350;
	mul.f32 	%f534, %f532, %f533;
	shl.b32 	%r351, %r348, 23;
	sub.s32 	%r352, %r351, %r349;
	mov.b32 	%f535, %r352;
	mul.f32 	%f536, %f534, %f535;
	abs.f32 	%f537, %f520;
	setp.gt.f32 	%p132, %f537, 0f43180000;
	setp.lt.f32 	%p133, %f520, 0f00000000;
	selp.f32 	%f538, 0f00000000, 0f7F800000, %p133;
	selp.f32 	%f42, %f538, %f536, %p132;
	setp.eq.f32 	%p134, %f515, 0f00000000;
	or.pred  	%p135, %p113, %p134;
	mov.f32 	%f997, 0f3F800000;
	@%p135 bra 	$L__BB0_48;
	setp.nan.f32 	%p136, %f30, %f30;
	abs.f32 	%f539, %f515;
	setp.nan.f32 	%p137, %f539, %f539;
	or.pred  	%p138, %p136, %p137;
	@%p138 bra 	$L__BB0_47;
	setp.eq.f32 	%p139, %f27, 0f00000000;
	setp.eq.f32 	%p140, %f30, 0f7F800000;
	or.pred  	%p141, %p139, %p140;
	@%p141 bra 	$L__BB0_46;
	setp.eq.f32 	%p142, %f27, 0fBF800000;
	setp.eq.f32 	%p143, %f539, 0f7F800000;
	and.pred  	%p144, %p142, %p143;
	@%p144 bra 	$L__BB0_48;
	setp.geu.f32 	%p145, %f27, 0f00000000;
	mov.f32 	%f997, %f42;
	@%p145 bra 	$L__BB0_48;
	setp.neu.f32 	%p146, %f41, 0f3F800000;
	neg.f32 	%f541, %f42;
	selp.f32 	%f542, %f42, %f541, %p146;
	cvt.rmi.f32.f32 	%f543, %f515;
	setp.neu.f32 	%p147, %f515, %f543;
	selp.f32 	%f997, 0f7FFFFFFF, %f542, %p147;
	bra.uni 	$L__BB0_48;
$L__BB0_46:
	setp.neu.f32 	%p148, %f41, 0f3F800000;
	add.f32 	%f544, %f27, %f27;
	mov.b32 	%r353, %f544;
	setp.lt.f32 	%p149, %f515, 0f00000000;
	xor.b32  	%r354, %r353, 2139095040;
	selp.b32 	%r355, %r354, %r353, %p149;
	and.b32  	%r356, %r355, 2147483647;
	selp.b32 	%r357, %r356, %r355, %p148;
	mov.b32 	%f997, %r357;
	bra.uni 	$L__BB0_48;
$L__BB0_47:
	add.rn.f32 	%f997, %f27, %f515;
$L__BB0_48:
	mul.f32 	%f994, %f994, %f997;
	add.s32 	%r515, %r515, 1;
	setp.ne.s32 	%p150, %r515, %r178;
	@%p150 bra 	$L__BB0_32;
	mul.wide.u32 	%rd493, %r514, 4;
	add.s64 	%rd494, %rd10, %rd493;
	ld.global.f32 	%f545, [%rd494];
	mul.f32 	%f546, %f995, %f545;
	add.s64 	%rd495, %rd14, %rd493;
	ld.global.f32 	%f547, [%rd495];
	mul.f32 	%f548, %f994, %f547;
	sub.f32 	%f549, %f546, %f548;
	abs.f32 	%f550, %f549;
	setp.ne.f32 	%p151, %f550, 0f7F800000;
	selp.f32 	%f551, %f549, 0f00000000, %p151;
	mul.f32 	%f552, %f114, %f551;
	add.s32 	%r358, %r514, %r178;
	mul.wide.u32 	%rd496, %r358, 4;
	add.s64 	%rd497, %rd2, %rd496;
	st.global.f32 	[%rd497], %f552;
	add.s32 	%r514, %r514, 1;
	setp.eq.s32 	%p152, %r514, %r178;
	@%p152 bra 	$L__BB0_50;
	bra.uni 	$L__BB0_31;
$L__BB0_50:
	mov.b32 	%r530, 0;
	@%p102 bra 	$L__BB0_119;
	mov.b32 	%r516, 0;
	bra.uni 	$L__BB0_118;
$L__BB0_52:
	mov.b32 	%r517, 0;
$L__BB0_53:
	mul.lo.s32 	%r74, %r517, %r178;
	mov.f32 	%f998, 0f3F800000;
	mov.b32 	%r518, 0;
	mov.f32 	%f999, %f998;
$L__BB0_54:
	mul.wide.u32 	%rd554, %r518, 4;
	add.s64 	%rd555, %rd1, %rd554;
	ld.global.f32 	%f51, [%rd555];
	add.s32 	%r76, %r518, %r74;
	mul.wide.u32 	%rd556, %r76, 4;
	add.s64 	%rd557, %rd9, %rd556;
	ld.global.f32 	%f600, [%rd557];
	mul.f32 	%f601, %f600, 0f3F000000;
	cvt.rzi.f32.f32 	%f602, %f601;
	add.f32 	%f603, %f602, %f602;
	sub.f32 	%f604, %f600, %f603;
	abs.f32 	%f53, %f604;
	abs.f32 	%f54, %f51;
	setp.lt.f32 	%p160, %f54, 0f00800000;
	mul.f32 	%f605, %f54, 0f4B800000;
	selp.f32 	%f606, %f605, %f54, %p160;
	selp.f32 	%f607, 0fC1C00000, 0f00000000, %p160;
	mov.b32 	%r382, %f606;
	add.s32 	%r383, %r382, -1060439283;
	and.b32  	%r384, %r383, -8388608;
	sub.s32 	%r385, %r382, %r384;
	mov.b32 	%f608, %r385;
	cvt.rn.f32.s32 	%f609, %r384;
	fma.rn.f32 	%f610, %f609, 0f34000000, %f607;
	add.f32 	%f611, %f608, 0fBF800000;
	add.f32 	%f612, %f608, 0f3F800000;
	rcp.approx.ftz.f32 	%f613, %f612;
	add.f32 	%f614, %f611, %f611;
	mul.f32 	%f615, %f614, %f613;
	mul.f32 	%f616, %f615, %f615;
	sub.f32 	%f617, %f611, %f615;
	add.f32 	%f618, %f617, %f617;
	neg.f32 	%f619, %f615;
	fma.rn.f32 	%f620, %f619, %f611, %f618;
	mul.rn.f32 	%f621, %f613, %f620;
	fma.rn.f32 	%f622, %f616, 0f3A2C32E4, 0f3B52E7DB;
	fma.rn.f32 	%f623, %f622, %f616, 0f3C93BB73;
	fma.rn.f32 	%f624, %f623, %f616, 0f3DF6384F;
	mul.rn.f32 	%f625, %f624, %f616;
	fma.rn.f32 	%f626, %f615, 0f3FB8AA3B, %f610;
	sub.f32 	%f627, %f610, %f626;
	fma.rn.f32 	%f628, %f615, 0f3FB8AA3B, %f627;
	fma.rn.f32 	%f629, %f621, 0f3FB8AA3B, %f628;
	fma.rn.f32 	%f630, %f615, 0f32A55E34, %f629;
	mul.f32 	%f631, %f625, 0f40400000;
	fma.rn.f32 	%f632, %f631, %f621, %f630;
	fma.rn.f32 	%f633, %f625, %f615, %f632;
	add.rn.f32 	%f55, %f626, %f633;
	neg.f32 	%f634, %f626;
	add.rn.f32 	%f635, %f55, %f634;
	neg.f32 	%f636, %f635;
	add.rn.f32 	%f56, %f633, %f636;
	mul.rn.f32 	%f637, %f55, %f600;
	neg.f32 	%f638, %f637;
	fma.rn.f32 	%f639, %f55, %f600, %f638;
	fma.rn.f32 	%f640, %f56, %f600, %f639;
	cvt.rni.f32.f32 	%f641, %f637;
	sub.f32 	%f642, %f637, %f641;
	add.f32 	%f643, %f642, %f640;
	fma.rn.f32 	%f644, %f643, 0f391FCB8E, 0f3AAF85ED;
	fma.rn.f32 	%f645, %f644, %f643, 0f3C1D9856;
	fma.rn.f32 	%f646, %f645, %f643, 0f3D6357BB;
	fma.rn.f32 	%f647, %f646, %f643, 0f3E75FDEC;
	fma.rn.f32 	%f648, %f647, %f643, 0f3F317218;
	fma.rn.f32 	%f649, %f648, %f643, 0f3F800000;
	cvt.rzi.s32.f32 	%r386, %f641;
	setp.gt.f32 	%p161, %f641, 0f00000000;
	selp.b32 	%r387, 0, -2097152000, %p161;
	add.s32 	%r388, %r387, 2130706432;
	mov.b32 	%f650, %r388;
	mul.f32 	%f651, %f649, %f650;
	shl.b32 	%r389, %r386, 23;
	sub.s32 	%r390, %r389, %r387;
	mov.b32 	%f652, %r390;
	mul.f32 	%f653, %f651, %f652;
	abs.f32 	%f654, %f637;
	setp.gt.f32 	%p162, %f654, 0f43180000;
	setp.lt.f32 	%p163, %f637, 0f00000000;
	selp.f32 	%f655, 0f00000000, 0f7F800000, %p163;
	selp.f32 	%f57, %f655, %f653, %p162;
	setp.eq.f32 	%p164, %f51, 0f3F800000;
	setp.eq.f32 	%p165, %f600, 0f00000000;
	or.pred  	%p166, %p164, %p165;
	mov.f32 	%f1000, 0f3F800000;
	@%p166 bra 	$L__BB0_62;
	setp.nan.f32 	%p167, %f54, %f54;
	abs.f32 	%f656, %f600;
	setp.nan.f32 	%p168, %f656, %f656;
	or.pred  	%p169, %p167, %p168;
	@%p169 bra 	$L__BB0_61;
	setp.eq.f32 	%p170, %f51, 0f00000000;
	setp.eq.f32 	%p171, %f54, 0f7F800000;
	or.pred  	%p172, %p170, %p171;
	@%p172 bra 	$L__BB0_60;
	setp.eq.f32 	%p173, %f51, 0fBF800000;
	setp.eq.f32 	%p174, %f656, 0f7F800000;
	and.pred  	%p175, %p173, %p174;
	@%p175 bra 	$L__BB0_62;
	setp.geu.f32 	%p176, %f51, 0f00000000;
	mov.f32 	%f1000, %f57;
	@%p176 bra 	$L__BB0_62;
	setp.neu.f32 	%p177, %f53, 0f3F800000;
	neg.f32 	%f658, %f57;
	selp.f32 	%f659, %f57, %f658, %p177;
	cvt.rmi.f32.f32 	%f660, %f600;
	setp.neu.f32 	%p178, %f600, %f660;
	selp.f32 	%f1000, 0f7FFFFFFF, %f659, %p178;
	bra.uni 	$L__BB0_62;
$L__BB0_60:
	setp.neu.f32 	%p179, %f53, 0f3F800000;
	add.f32 	%f661, %f51, %f51;
	mov.b32 	%r391, %f661;
	setp.lt.f32 	%p180, %f600, 0f00000000;
	xor.b32  	%r392, %r391, 2139095040;
	selp.b32 	%r393, %r392, %r391, %p180;
	and.b32  	%r394, %r393, 2147483647;
	selp.b32 	%r395, %r394, %r393, %p179;
	mov.b32 	%f1000, %r395;
	bra.uni 	$L__BB0_62;
$L__BB0_61:
	add.rn.f32 	%f1000, %f51, %f600;
$L__BB0_62:
	mul.f32 	%f999, %f999, %f1000;
	mul.wide.u32 	%rd558, %r76, 4;
	add.s64 	%rd559, %rd13, %rd558;
	ld.global.f32 	%f663, [%rd559];
	mul.f32 	%f664, %f663, 0f3F000000;
	cvt.rzi.f32.f32 	%f665, %f664;
	add.f32 	%f666, %f665, %f665;
	sub.f32 	%f667, %f663, %f666;
	abs.f32 	%f65, %f667;
	mul.rn.f32 	%f668, %f55, %f663;
	neg.f32 	%f669, %f668;
	fma.rn.f32 	%f670, %f55, %f663, %f669;
	fma.rn.f32 	%f671, %f56, %f663, %f670;
	cvt.rni.f32.f32 	%f672, %f668;
	sub.f32 	%f673, %f668, %f672;
	add.f32 	%f674, %f673, %f671;
	fma.rn.f32 	%f675, %f674, 0f391FCB8E, 0f3AAF85ED;
	fma.rn.f32 	%f676, %f675, %f674, 0f3C1D9856;
	fma.rn.f32 	%f677, %f676, %f674, 0f3D6357BB;
	fma.rn.f32 	%f678, %f677, %f674, 0f3E75FDEC;
	fma.rn.f32 	%f679, %f678, %f674, 0f3F317218;
	fma.rn.f32 	%f680, %f679, %f674, 0f3F800000;
	cvt.rzi.s32.f32 	%r396, %f672;
	setp.gt.f32 	%p182, %f672, 0f00000000;
	selp.b32 	%r397, 0, -2097152000, %p182;
	add.s32 	%r398, %r397, 2130706432;
	mov.b32 	%f681, %r398;
	mul.f32 	%f682, %f680, %f681;
	shl.b32 	%r399, %r396, 23;
	sub.s32 	%r400, %r399, %r397;
	mov.b32 	%f683, %r400;
	mul.f32 	%f684, %f682, %f683;
	abs.f32 	%f685, %f668;
	setp.gt.f32 	%p183, %f685, 0f43180000;
	setp.lt.f32 	%p184, %f668, 0f00000000;
	selp.f32 	%f686, 0f00000000, 0f7F800000, %p184;
	selp.f32 	%f66, %f686, %f684, %p183;
	setp.eq.f32 	%p185, %f663, 0f00000000;
	or.pred  	%p186, %p164, %p185;
	mov.f32 	%f1001, 0f3F800000;
	@%p186 bra 	$L__BB0_70;
	setp.nan.f32 	%p187, %f54, %f54;
	abs.f32 	%f687, %f663;
	setp.nan.f32 	%p188, %f687, %f687;
	or.pred  	%p189, %p187, %p188;
	@%p189 bra 	$L__BB0_69;
	setp.eq.f32 	%p190, %f51, 0f00000000;
	setp.eq.f32 	%p191, %f54, 0f7F800000;
	or.pred  	%p192, %p190, %p191;
	@%p192 bra 	$L__BB0_68;
	setp.eq.f32 	%p193, %f51, 0fBF800000;
	setp.eq.f32 	%p194, %f687, 0f7F800000;
	and.pred  	%p195, %p193, %p194;
	@%p195 bra 	$L__BB0_70;
	setp.geu.f32 	%p196, %f51, 0f00000000;
	mov.f32 	%f1001, %f66;
	@%p196 bra 	$L__BB0_70;
	setp.neu.f32 	%p197, %f65, 0f3F800000;
	neg.f32 	%f689, %f66;
	selp.f32 	%f690, %f66, %f689, %p197;
	cvt.rmi.f32.f32 	%f691, %f663;
	setp.neu.f32 	%p198, %f663, %f691;
	selp.f32 	%f1001, 0f7FFFFFFF, %f690, %p198;
	bra.uni 	$L__BB0_70;
$L__BB0_68:
	setp.neu.f32 	%p199, %f65, 0f3F800000;
	add.f32 	%f692, %f51, %f51;
	mov.b32 	%r401, %f692;
	setp.lt.f32 	%p200, %f663, 0f00000000;
	xor.b32  	%r402, %r401, 2139095040;
	selp.b32 	%r403, %r402, %r401, %p200;
	and.b32  	%r404, %r403, 2147483647;
	selp.b32 	%r405, %r404, %r403, %p199;
	mov.b32 	%f1001, %r405;
	bra.uni 	$L__BB0_70;
$L__BB0_69:
	add.rn.f32 	%f1001, %f51, %f663;
$L__BB0_70:
	mul.f32 	%f998, %f998, %f1001;
	add.s32 	%r518, %r518, 1;
	setp.ne.s32 	%p201, %r518, %r178;
	@%p201 bra 	$L__BB0_54;
	cvt.u32.u64 	%r406, %rd7;
	mul.wide.u32 	%rd560, %r517, 4;
	add.s64 	%rd561, %rd10, %rd560;
	ld.global.f32 	%f693, [%rd561];
	mul.f32 	%f694, %f999, %f693;
	add.s64 	%rd562, %rd14, %rd560;
	ld.global.f32 	%f695, [%rd562];
	mul.f32 	%f696, %f998, %f695;
	sub.f32 	%f697, %f694, %f696;
	abs.f32 	%f698, %f697;
	setp.ne.f32 	%p202, %f698, 0f7F800000;
	selp.f32 	%f699, %f697, 0f00000000, %p202;
	mul.f32 	%f700, %f114, %f699;
	add.s32 	%r407, %r406, %r517;
	mul.wide.u32 	%rd563, %r407, 4;
	add.s64 	%rd564, %rd2, %rd563;
	st.global.f32 	[%rd564], %f700;
	add.s32 	%r517, %r517, 1;
	setp.eq.s32 	%p203, %r517, %r178;
	@%p203 bra 	$L__BB0_72;
	bra.uni 	$L__BB0_53;
$L__BB0_72:
	setp.lt.u32 	%p204, %r6, 7;
	mov.b32 	%r527, 0;
	@%p204 bra 	$L__BB0_110;
	mov.b32 	%r519, 0;
	bra.uni 	$L__BB0_109;
$L__BB0_74:
	mov.b32 	%r520, 0;
$L__BB0_75:
	mul.lo.s32 	%r82, %r520, %r178;
	mov.f32 	%f1002, 0f3F800000;
	mov.b32 	%r521, 0;
	mov.f32 	%f1003, %f1002;
$L__BB0_76:
	mul.wide.u32 	%rd619, %r521, 4;
	add.s64 	%rd620, %rd1, %rd619;
	ld.global.f32 	%f75, [%rd620];
	add.s32 	%r84, %r521, %r82;
	mul.wide.u32 	%rd621, %r84, 4;
	add.s64 	%rd622, %rd9, %rd621;
	ld.global.f32 	%f748, [%rd622];
	mul.f32 	%f749, %f748, 0f3F000000;
	cvt.rzi.f32.f32 	%f750, %f749;
	add.f32 	%f751, %f750, %f750;
	sub.f32 	%f752, %f748, %f751;
	abs.f32 	%f77, %f752;
	abs.f32 	%f78, %f75;
	setp.lt.f32 	%p211, %f78, 0f00800000;
	mul.f32 	%f753, %f78, 0f4B800000;
	selp.f32 	%f754, %f753, %f78, %p211;
	selp.f32 	%f755, 0fC1C00000, 0f00000000, %p211;
	mov.b32 	%r435, %f754;
	add.s32 	%r436, %r435, -1060439283;
	and.b32  	%r437, %r436, -8388608;
	sub.s32 	%r438, %r435, %r437;
	mov.b32 	%f756, %r438;
	cvt.rn.f32.s32 	%f757, %r437;
	fma.rn.f32 	%f758, %f757, 0f34000000, %f755;
	add.f32 	%f759, %f756, 0fBF800000;
	add.f32 	%f760, %f756, 0f3F800000;
	rcp.approx.ftz.f32 	%f761, %f760;
	add.f32 	%f762, %f759, %f759;
	mul.f32 	%f763, %f762, %f761;
	mul.f32 	%f764, %f763, %f763;
	sub.f32 	%f765, %f759, %f763;
	add.f32 	%f766, %f765, %f765;
	neg.f32 	%f767, %f763;
	fma.rn.f32 	%f768, %f767, %f759, %f766;
	mul.rn.f32 	%f769, %f761, %f768;
	fma.rn.f32 	%f770, %f764, 0f3A2C32E4, 0f3B52E7DB;
	fma.rn.f32 	%f771, %f770, %f764, 0f3C93BB73;
	fma.rn.f32 	%f772, %f771, %f764, 0f3DF6384F;
	mul.rn.f32 	%f773, %f772, %f764;
	fma.rn.f32 	%f774, %f763, 0f3FB8AA3B, %f758;
	sub.f32 	%f775, %f758, %f774;
	fma.rn.f32 	%f776, %f763, 0f3FB8AA3B, %f775;
	fma.rn.f32 	%f777, %f769, 0f3FB8AA3B, %f776;
	fma.rn.f32 	%f778, %f763, 0f32A55E34, %f777;
	mul.f32 	%f779, %f773, 0f40400000;
	fma.rn.f32 	%f780, %f779, %f769, %f778;
	fma.rn.f32 	%f781, %f773, %f763, %f780;
	add.rn.f32 	%f79, %f774, %f781;
	neg.f32 	%f782, %f774;
	add.rn.f32 	%f783, %f79, %f782;
	neg.f32 	%f784, %f783;
	add.rn.f32 	%f80, %f781, %f784;
	mul.rn.f32 	%f785, %f79, %f748;
	neg.f32 	%f786, %f785;
	fma.rn.f32 	%f787, %f79, %f748, %f786;
	fma.rn.f32 	%f788, %f80, %f748, %f787;
	cvt.rni.f32.f32 	%f789, %f785;
	sub.f32 	%f790, %f785, %f789;
	add.f32 	%f791, %f790, %f788;
	fma.rn.f32 	%f792, %f791, 0f391FCB8E, 0f3AAF85ED;
	fma.rn.f32 	%f793, %f792, %f791, 0f3C1D9856;
	fma.rn.f32 	%f794, %f793, %f791, 0f3D6357BB;
	fma.rn.f32 	%f795, %f794, %f791, 0f3E75FDEC;
	fma.rn.f32 	%f796, %f795, %f791, 0f3F317218;
	fma.rn.f32 	%f797, %f796, %f791, 0f3F800000;
	cvt.rzi.s32.f32 	%r439, %f789;
	setp.gt.f32 	%p212, %f789, 0f00000000;
	selp.b32 	%r440, 0, -2097152000, %p212;
	add.s32 	%r441, %r440, 2130706432;
	mov.b32 	%f798, %r441;
	mul.f32 	%f799, %f797, %f798;
	shl.b32 	%r442, %r439, 23;
	sub.s32 	%r443, %r442, %r440;
	mov.b32 	%f800, %r443;
	mul.f32 	%f801, %f799, %f800;
	abs.f32 	%f802, %f785;
	setp.gt.f32 	%p213, %f802, 0f43180000;
	setp.lt.f32 	%p214, %f785, 0f00000000;
	selp.f32 	%f803, 0f00000000, 0f7F800000, %p214;
	selp.f32 	%f81, %f803, %f801, %p213;
	setp.eq.f32 	%p215, %f75, 0f3F800000;
	setp.eq.f32 	%p216, %f748, 0f00000000;
	or.pred  	%p217, %p215, %p216;
	mov.f32 	%f1004, 0f3F800000;
	@%p217 bra 	$L__BB0_84;
	setp.nan.f32 	%p218, %f78, %f78;
	abs.f32 	%f804, %f748;
	setp.nan.f32 	%p219, %f804, %f804;
	or.pred  	%p220, %p218, %p219;
	@%p220 bra 	$L__BB0_83;
	setp.eq.f32 	%p221, %f75, 0f00000000;
	setp.eq.f32 	%p222, %f78, 0f7F800000;
	or.pred  	%p223, %p221, %p222;
	@%p223 bra 	$L__BB0_82;
	setp.eq.f32 	%p224, %f75, 0fBF800000;
	setp.eq.f32 	%p225, %f804, 0f7F800000;
	and.pred  	%p226, %p224, %p225;
	@%p226 bra 	$L__BB0_84;
	setp.geu.f32 	%p227, %f75, 0f00000000;
	mov.f32 	%f1004, %f81;
	@%p227 bra 	$L__BB0_84;
	setp.neu.f32 	%p228, %f77, 0f3F800000;
	neg.f32 	%f806, %f81;
	selp.f32 	%f807, %f81, %f806, %p228;
	cvt.rmi.f32.f32 	%f808, %f748;
	setp.neu.f32 	%p229, %f748, %f808;
	selp.f32 	%f1004, 0f7FFFFFFF, %f807, %p229;
	bra.uni 	$L__BB0_84;
$L__BB0_82:
	setp.neu.f32 	%p230, %f77, 0f3F800000;
	add.f32 	%f809, %f75, %f75;
	mov.b32 	%r444, %f809;
	setp.lt.f32 	%p231, %f748, 0f00000000;
	xor.b32  	%r445, %r444, 2139095040;
	selp.b32 	%r446, %r445, %r444, %p231;
	and.b32  	%r447, %r446, 2147483647;
	selp.b32 	%r448, %r447, %r446, %p230;
	mov.b32 	%f1004, %r448;
	bra.uni 	$L__BB0_84;
$L__BB0_83:
	add.rn.f32 	%f1004, %f75, %f748;
$L__BB0_84:
	mul.f32 	%f1003, %f1003, %f1004;
	mul.wide.u32 	%rd623, %r84, 4;
	add.s64 	%rd624, %rd13, %rd623;
	ld.global.f32 	%f811, [%rd624];
	mul.f32 	%f812, %f811, 0f3F000000;
	cvt.rzi.f32.f32 	%f813, %f812;
	add.f32 	%f814, %f813, %f813;
	sub.f32 	%f815, %f811, %f814;
	abs.f32 	%f89, %f815;
	mul.rn.f32 	%f816, %f79, %f811;
	neg.f32 	%f817, %f816;
	fma.rn.f32 	%f818, %f79, %f811, %f817;
	fma.rn.f32 	%f819, %f80, %f811, %f818;
	cvt.rni.f32.f32 	%f820, %f816;
	sub.f32 	%f821, %f816, %f820;
	add.f32 	%f822, %f821, %f819;
	fma.rn.f32 	%f823, %f822, 0f391FCB8E, 0f3AAF85ED;
	fma.rn.f32 	%f824, %f823, %f822, 0f3C1D9856;
	fma.rn.f32 	%f825, %f824, %f822, 0f3D6357BB;
	fma.rn.f32 	%f826, %f825, %f822, 0f3E75FDEC;
	fma.rn.f32 	%f827, %f826, %f822, 0f3F317218;
	fma.rn.f32 	%f828, %f827, %f822, 0f3F800000;
	cvt.rzi.s32.f32 	%r449, %f820;
	setp.gt.f32 	%p233, %f820, 0f00000000;
	selp.b32 	%r450, 0, -2097152000, %p233;
	add.s32 	%r451, %r450, 2130706432;
	mov.b32 	%f829, %r451;
	mul.f32 	%f830, %f828, %f829;
	shl.b32 	%r452, %r449, 23;
	sub.s32 	%r453, %r452, %r450;
	mov.b32 	%f831, %r453;
	mul.f32 	%f832, %f830, %f831;
	abs.f32 	%f833, %f816;
	setp.gt.f32 	%p234, %f833, 0f43180000;
	setp.lt.f32 	%p235, %f816, 0f00000000;
	selp.f32 	%f834, 0f00000000, 0f7F800000, %p235;
	selp.f32 	%f90, %f834, %f832, %p234;
	setp.eq.f32 	%p236, %f811, 0f00000000;
	or.pred  	%p237, %p215, %p236;
	mov.f32 	%f1005, 0f3F800000;
	@%p237 bra 	$L__BB0_92;
	setp.nan.f32 	%p238, %f78, %f78;
	abs.f32 	%f835, %f811;
	setp.nan.f32 	%p239, %f835, %f835;
	or.pred  	%p240, %p238, %p239;
	@%p240 bra 	$L__BB0_91;
	setp.eq.f32 	%p241, %f75, 0f00000000;
	setp.eq.f32 	%p242, %f78, 0f7F800000;
	or.pred  	%p243, %p241, %p242;
	@%p243 bra 	$L__BB0_90;
	setp.eq.f32 	%p244, %f75, 0fBF800000;
	setp.eq.f32 	%p245, %f835, 0f7F800000;
	and.pred  	%p246, %p244, %p245;
	@%p246 bra 	$L__BB0_92;
	setp.geu.f32 	%p247, %f75, 0f00000000;
	mov.f32 	%f1005, %f90;
	@%p247 bra 	$L__BB0_92;
	setp.neu.f32 	%p248, %f89, 0f3F800000;
	neg.f32 	%f837, %f90;
	selp.f32 	%f838, %f90, %f837, %p248;
	cvt.rmi.f32.f32 	%f839, %f811;
	setp.neu.f32 	%p249, %f811, %f839;
	selp.f32 	%f1005, 0f7FFFFFFF, %f838, %p249;
	bra.uni 	$L__BB0_92;
$L__BB0_90:
	setp.neu.f32 	%p250, %f89, 0f3F800000;
	add.f32 	%f840, %f75, %f75;
	mov.b32 	%r454, %f840;
	setp.lt.f32 	%p251, %f811, 0f00000000;
	xor.b32  	%r455, %r454, 2139095040;
	selp.b32 	%r456, %r455, %r454, %p251;
	and.b32  	%r457, %r456, 2147483647;
	selp.b32 	%r458, %r457, %r456, %p250;
	mov.b32 	%f1005, %r458;
	bra.uni 	$L__BB0_92;
$L__BB0_91:
	add.rn.f32 	%f1005, %f75, %f811;
$L__BB0_92:
	mul.f32 	%f1002, %f1002, %f1005;
	add.s32 	%r521, %r521, 1;
	setp.ne.s32 	%p252, %r521, %r178;
	@%p252 bra 	$L__BB0_76;
	mul.wide.u32 	%rd625, %r520, 4;
	add.s64 	%rd626, %rd10, %rd625;
	ld.global.f32 	%f841, [%rd626];
	mul.f32 	%f842, %f1003, %f841;
	add.s64 	%rd627, %rd14, %rd625;
	ld.global.f32 	%f843, [%rd627];
	mul.f32 	%f844, %f1002, %f843;
	sub.f32 	%f845, %f842, %f844;
	abs.f32 	%f846, %f845;
	setp.ne.f32 	%p253, %f846, 0f7F800000;
	selp.f32 	%f847, %f845, 0f00000000, %p253;
	mul.f32 	%f848, %f114, %f847;
	add.s32 	%r459, %r520, %r3;
	mul.wide.u32 	%rd628, %r459, 4;
	add.s64 	%rd629, %rd2, %rd628;
	st.global.f32 	[%rd629], %f848;
	add.s32 	%r520, %r520, 1;
	setp.eq.s32 	%p254, %r520, %r178;
	@%p254 bra 	$L__BB0_94;
	bra.uni 	$L__BB0_75;
$L__BB0_94:
	setp.lt.u32 	%p255, %r6, 3;
	mov.b32 	%r525, 0;
	@%p255 bra 	$L__BB0_104;
	mov.b32 	%r522, 0;
	bra.uni 	$L__BB0_103;
$L__BB0_96:
	mul.wide.u32 	%rd674, %r523, 4;
	add.s64 	%rd675, %rd11, %rd674;
	ld.global.f32 	%f929, [%rd675];
	add.s64 	%rd676, %rd3, %rd674;
	ld.global.f32 	%f930, [%rd676];
	sub.f32 	%f931, %f929, %f930;
	div.rn.f32 	%f98, %f931, %f930;
	abs.f32 	%f99, %f98;
	setp.eq.f32 	%p269, %f98, 0f3F800000;
	mov.f32 	%f1007, 0f3F800000;
	@%p269 bra 	$L__BB0_101;
	setp.nan.f32 	%p270, %f99, %f99;
	@%p270 bra 	$L__BB0_100;
	setp.lt.f32 	%p271, %f99, 0f00800000;
	mul.f32 	%f932, %f99, 0f4B800000;
	selp.f32 	%f933, %f932, %f99, %p271;
	mov.b32 	%r480, %f933;
	add.s32 	%r481, %r480, -1060439283;
	and.b32  	%r482, %r481, -8388608;
	sub.s32 	%r483, %r480, %r482;
	mov.b32 	%f934, %r483;
	cvt.rn.f32.s32 	%f935, %r482;
	selp.f32 	%f936, 0fC1C00000, 0f00000000, %p271;
	fma.rn.f32 	%f937, %f935, 0f34000000, %f936;
	add.f32 	%f938, %f934, 0fBF800000;
	add.f32 	%f939, %f934, 0f3F800000;
	rcp.approx.ftz.f32 	%f940, %f939;
	add.f32 	%f941, %f938, %f938;
	mul.f32 	%f942, %f941, %f940;
	mul.f32 	%f943, %f942, %f942;
	neg.f32 	%f944, %f942;
	sub.f32 	%f945, %f938, %f942;
	add.f32 	%f946, %f945, %f945;
	fma.rn.f32 	%f947, %f944, %f938, %f946;
	mul.rn.f32 	%f948, %f940, %f947;
	fma.rn.f32 	%f949, %f943, 0f3A2C32E4, 0f3B52E7DB;
	fma.rn.f32 	%f950, %f949, %f943, 0f3C93BB73;
	fma.rn.f32 	%f951, %f950, %f943, 0f3DF6384F;
	mul.rn.f32 	%f952, %f951, %f943;
	fma.rn.f32 	%f953, %f942, 0f3FB8AA3B, %f937;
	mul.f32 	%f954, %f952, 0f40400000;
	sub.f32 	%f955, %f937, %f953;
	fma.rn.f32 	%f956, %f942, 0f3FB8AA3B, %f955;
	fma.rn.f32 	%f957, %f948, 0f3FB8AA3B, %f956;
	fma.rn.f32 	%f958, %f942, 0f32A55E34, %f957;
	fma.rn.f32 	%f959, %f954, %f948, %f958;
	fma.rn.f32 	%f960, %f952, %f942, %f959;
	add.rn.f32 	%f961, %f953, %f960;
	mov.f32 	%f962, 0f40000000;
	mul.rn.f32 	%f963, %f961, %f962;
	cvt.rni.f32.f32 	%f964, %f963;
	sub.f32 	%f965, %f963, %f964;
	neg.f32 	%f966, %f963;
	fma.rn.f32 	%f967, %f961, 0f40000000, %f966;
	neg.f32 	%f968, %f953;
	add.rn.f32 	%f969, %f961, %f968;
	neg.f32 	%f970, %f969;
	add.rn.f32 	%f971, %f960, %f970;
	fma.rn.f32 	%f972, %f971, 0f40000000, %f967;
	add.f32 	%f973, %f965, %f972;
	setp.gt.f32 	%p272, %f964, 0f00000000;
	selp.b32 	%r484, 0, -2097152000, %p272;
	setp.neu.f32 	%p273, %f98, 0f00000000;
	setp.neu.f32 	%p274, %f99, 0f7F800000;
	setp.lt.f32 	%p275, %f963, 0f00000000;
	selp.f32 	%f974, 0f00000000, 0f7F800000, %p275;
	abs.f32 	%f975, %f963;
	setp.gt.f32 	%p276, %f975, 0f43180000;
	cvt.rzi.s32.f32 	%r485, %f964;
	shl.b32 	%r486, %r485, 23;
	sub.s32 	%r487, %r486, %r484;
	mov.b32 	%f976, %r487;
	add.s32 	%r488, %r484, 2130706432;
	mov.b32 	%f977, %r488;
	fma.rn.f32 	%f978, %f973, 0f391FCB8E, 0f3AAF85ED;
	fma.rn.f32 	%f979, %f978, %f973, 0f3C1D9856;
	fma.rn.f32 	%f980, %f979, %f973, 0f3D6357BB;
	fma.rn.f32 	%f981, %f980, %f973, 0f3E75FDEC;
	fma.rn.f32 	%f982, %f981, %f973, 0f3F317218;
	fma.rn.f32 	%f983, %f982, %f973, 0f3F800000;
	mul.f32 	%f984, %f983, %f977;
	mul.f32 	%f985, %f984, %f976;
	selp.f32 	%f1007, %f974, %f985, %p276;
	and.pred  	%p277, %p273, %p274;
	@%p277 bra 	$L__BB0_101;
	add.f32 	%f986, %f98, %f98;
	mov.b32 	%r489, %f986;
	and.b32  	%r490, %r489, 2147483647;
	mov.b32 	%f1007, %r490;
	bra.uni 	$L__BB0_101;
$L__BB0_100:
	mov.f32 	%f987, 0f40000000;
	add.rn.f32 	%f1007, %f98, %f987;
$L__BB0_101:
	add.f32 	%f1008, %f1008, %f1007;
	add.s32 	%r523, %r523, 1;
	setp.ne.s32 	%p278, %r523, %r4;
	@%p278 bra 	$L__BB0_96;
$L__BB0_102:
	abs.f32 	%f988, %f1008;
	setp.neu.f32 	%p279, %f988, 0f7F800000;
	selp.f32 	%f989, %f1008, 0f7F7FFFFF, %p279;
	mul.wide.s32 	%rd677, %r552, 4;
	add.s64 	%rd678, %rd5, %rd677;
	st.global.f32 	[%rd678], %f989;
	add.s32 	%r552, %r552, %r5;
	setp.lt.s32 	%p280, %r552, 128;
	@%p280 bra 	$L__BB0_3;
	bra.uni 	$L__BB0_204;
$L__BB0_103:
	.pragma "nounroll";
	mad.lo.s32 	%r462, %r522, %r177, %r54;
	mul.wide.u32 	%rd630, %r462, 4;
	add.s64 	%rd631, %rd11, %rd630;
	ld.global.f32 	%f849, [%rd631];
	mul.wide.u32 	%rd632, %r522, 4;
	add.s64 	%rd633, %rd2, %rd632;
	ld.global.f32 	%f850, [%rd633];
	add.s32 	%r463, %r522, %r178;
	mul.wide.u32 	%rd634, %r463, 4;
	add.s64 	%rd635, %rd2, %rd634;
	ld.global.f32 	%f851, [%rd635];
	fma.rn.f32 	%f852, %f851, 0f40000000, %f850;
	add.s32 	%r464, %r463, %r178;
	mul.wide.u32 	%rd636, %r464, 4;
	add.s64 	%rd637, %rd2, %rd636;
	ld.global.f32 	%f853, [%rd637];
	fma.rn.f32 	%f854, %f853, 0f40000000, %f852;
	add.s32 	%r465, %r464, %r178;
	mul.wide.u32 	%rd638, %r465, 4;
	add.s64 	%rd639, %rd2, %rd638;
	ld.global.f32 	%f855, [%rd639];
	add.f32 	%f856, %f855, %f854;
	div.rn.f32 	%f857, %f856, 0f40C00000;
	add.f32 	%f858, %f849, %f857;
	setp.lt.f32 	%p256, %f858, 0f00000000;
	selp.f32 	%f859, 0f00000000, %f858, %p256;
	st.global.f32 	[%rd631+4], %f859;
	add.s32 	%r466, %r462, %r177;
	mul.wide.u32 	%rd640, %r466, 4;
	add.s64 	%rd641, %rd11, %rd640;
	ld.global.f32 	%f860, [%rd641];
	ld.global.f32 	%f861, [%rd633+4];
	ld.global.f32 	%f862, [%rd635+4];
	fma.rn.f32 	%f863, %f862, 0f40000000, %f861;
	ld.global.f32 	%f864, [%rd637+4];
	fma.rn.f32 	%f865, %f864, 0f40000000, %f863;
	ld.global.f32 	%f866, [%rd639+4];
	add.f32 	%f867, %f866, %f865;
	div.rn.f32 	%f868, %f867, 0f40C00000;
	add.f32 	%f869, %f860, %f868;
	setp.lt.f32 	%p257, %f869, 0f00000000;
	selp.f32 	%f870, 0f00000000, %f869, %p257;
	st.global.f32 	[%rd641+4], %f870;
	add.s32 	%r467, %r466, %r177;
	mul.wide.u32 	%rd642, %r467, 4;
	add.s64 	%rd643, %rd11, %rd642;
	ld.global.f32 	%f871, [%rd643];
	ld.global.f32 	%f872, [%rd633+8];
	ld.global.f32 	%f873, [%rd635+8];
	fma.rn.f32 	%f874, %f873, 0f40000000, %f872;
	ld.global.f32 	%f875, [%rd637+8];
	fma.rn.f32 	%f876, %f875, 0f40000000, %f874;
	ld.global.f32 	%f877, [%rd639+8];
	add.f32 	%f878, %f877, %f876;
	div.rn.f32 	%f879, %f878, 0f40C00000;
	add.f32 	%f880, %f871, %f879;
	setp.lt.f32 	%p258, %f880, 0f00000000;
	selp.f32 	%f881, 0f00000000, %f880, %p258;
	st.global.f32 	[%rd643+4], %f881;
	add.s32 	%r468, %r467, %r177;
	mul.wide.u32 	%rd644, %r468, 4;
	add.s64 	%rd645, %rd11, %rd644;
	ld.global.f32 	%f882, [%rd645];
	ld.global.f32 	%f883, [%rd633+12];
	ld.global.f32 	%f884, [%rd635+12];
	fma.rn.f32 	%f885, %f884, 0f40000000, %f883;
	ld.global.f32 	%f886, [%rd637+12];
	fma.rn.f32 	%f887, %f886, 0f40000000, %f885;
	ld.global.f32 	%f888, [%rd639+12];
	add.f32 	%f889, %f888, %f887;
	div.rn.f32 	%f890, %f889, 0f40C00000;
	add.f32 	%f891, %f882, %f890;
	setp.lt.f32 	%p259, %f891, 0f00000000;
	selp.f32 	%f892, 0f00000000, %f891, %p259;
	st.global.f32 	[%rd645+4], %f892;
	add.s32 	%r522, %r522, 4;
	setp.eq.s32 	%p260, %r522, %r15;
	mov.u32 	%r525, %r15;
	@%p260 bra 	$L__BB0_104;
	bra.uni 	$L__BB0_103;
$L__BB0_104:
	setp.eq.s32 	%p261, %r10, 0;
	@%p261 bra 	$L__BB0_147;
	setp.eq.s32 	%p262, %r11, 0;
	@%p262 bra 	$L__BB0_107;
	cvt.u32.u64 	%r469, %rd7;
	mad.lo.s32 	%r470, %r525, %r177, %r54;
	mul.wide.u32 	%rd646, %r470, 4;
	add.s64 	%rd647, %rd11, %rd646;
	ld.global.f32 	%f893, [%rd647];
	mul.wide.u32 	%rd648, %r525, 4;
	add.s64 	%rd649, %rd2, %rd648;
	ld.global.f32 	%f894, [%rd649];
	add.s32 	%r471, %r525, %r178;
	mul.wide.u32 	%rd650, %r471, 4;
	add.s64 	%rd651, %rd2, %rd650;
	ld.global.f32 	%f895, [%rd651];
	fma.rn.f32 	%f896, %f895, 0f40000000, %f894;
	add.s32 	%r472, %r471, %r178;
	mul.wide.u32 	%rd652, %r472, 4;
	add.s64 	%rd653, %rd2, %rd652;
	ld.global.f32 	%f897, [%rd653];
	fma.rn.f32 	%f898, %f897, 0f40000000, %f896;
	add.s32 	%r473, %r472, %r178;
	mul.wide.u32 	%rd654, %r473, 4;
	add.s64 	%rd655, %rd2, %rd654;
	ld.global.f32 	%f899, [%rd655];
	add.f32 	%f900, %f899, %f898;
	div.rn.f32 	%f901, %f900, 0f40C00000;
	add.f32 	%f902, %f893, %f901;
	setp.lt.f32 	%p263, %f902, 0f00000000;
	selp.f32 	%f903, 0f00000000, %f902, %p263;
	st.global.f32 	[%rd647+4], %f903;
	add.s32 	%r474, %r470, %r177;
	mul.wide.u32 	%rd656, %r474, 4;
	add.s64 	%rd657, %rd11, %rd656;
	ld.global.f32 	%f904, [%rd657];
	ld.global.f32 	%f905, [%rd649+4];
	mul.wide.u32 	%rd658, %r178, 4;
	add.s64 	%rd659, %rd649, %rd658;
	ld.global.f32 	%f906, [%rd659+4];
	fma.rn.f32 	%f907, %f906, 0f40000000, %f905;
	mul.wide.u32 	%rd660, %r469, 4;
	add.s64 	%rd661, %rd649, %rd660;
	ld.global.f32 	%f908, [%rd661+4];
	fma.rn.f32 	%f909, %f908, 0f40000000, %f907;
	mul.wide.u32 	%rd662, %r3, 4;
	add.s64 	%rd663, %rd649, %rd662;
	ld.global.f32 	%f910, [%rd663+4];
	add.f32 	%f911, %f910, %f909;
	div.rn.f32 	%f912, %f911, 0f40C00000;
	add.f32 	%f913, %f904, %f912;
	setp.lt.f32 	%p264, %f913, 0f00000000;
	selp.f32 	%f914, 0f00000000, %f913, %p264;
	st.global.f32 	[%rd657+4], %f914;
	add.s32 	%r525, %r525, 2;
$L__BB0_107:
	setp.eq.s32 	%p265, %r14, 0;
	@%p265 bra 	$L__BB0_147;
	mad.lo.s32 	%r475, %r525, %r177, %r54;
	mul.wide.u32 	%rd664, %r475, 4;
	add.s64 	%rd665, %rd11, %rd664;
	ld.global.f32 	%f915, [%rd665];
	mul.wide.u32 	%rd666, %r525, 4;
	add.s64 	%rd667, %rd2, %rd666;
	ld.global.f32 	%f916, [%rd667];
	add.s32 	%r476, %r525, %r178;
	mul.wide.u32 	%rd668, %r476, 4;
	add.s64 	%rd669, %rd2, %rd668;
	ld.global.f32 	%f917, [%rd669];
	fma.rn.f32 	%f918, %f917, 0f40000000, %f916;
	add.s32 	%r477, %r476, %r178;
	mul.wide.u32 	%rd670, %r477, 4;
	add.s64 	%rd671, %rd2, %rd670;
	ld.global.f32 	%f919, [%rd671];
	fma.rn.f32 	%f920, %f919, 0f40000000, %f918;
	add.s32 	%r478, %r477, %r178;
	mul.wide.u32 	%rd672, %r478, 4;
	add.s64 	%rd673, %rd2, %rd672;
	ld.global.f32 	%f921, [%rd673];
	add.f32 	%f922, %f921, %f920;
	div.rn.f32 	%f923, %f922, 0f40C00000;
	add.f32 	%f924, %f915, %f923;
	setp.lt.f32 	%p266, %f924, 0f00000000;
	selp.f32 	%f925, 0f00000000, %f924, %p266;
	st.global.f32 	[%rd665+4], %f925;
	bra.uni 	$L__BB0_147;
$L__BB0_109:
	.pragma "nounroll";
	cvt.u32.u64 	%r410, %rd7;
	mad.lo.s32 	%r411, %r519, %r177, %r54;
	mul.wide.u32 	%rd565, %r411, 4;
	add.s64 	%rd566, %rd11, %rd565;
	ld.global.f32 	%f701, [%rd566];
	add.s32 	%r412, %r410, %r519;
	mul.wide.u32 	%rd567, %r412, 4;
	add.s64 	%rd568, %rd2, %rd567;
	ld.global.f32 	%f702, [%rd568];
	add.f32 	%f703, %f701, %f702;
	mul.wide.u32 	%rd569, %r519, 4;
	add.s64 	%rd570, %rd1, %rd569;
	st.global.f32 	[%rd570], %f703;
	add.s32 	%r413, %r411, %r177;
	mul.wide.u32 	%rd571, %r413, 4;
	add.s64 	%rd572, %rd11, %rd571;
	ld.global.f32 	%f704, [%rd572];
	ld.global.f32 	%f705, [%rd568+4];
	add.f32 	%f706, %f704, %f705;
	st.global.f32 	[%rd570+4], %f706;
	add.s32 	%r414, %r413, %r177;
	mul.wide.u32 	%rd573, %r414, 4;
	add.s64 	%rd574, %rd11, %rd573;
	ld.global.f32 	%f707, [%rd574];
	ld.global.f32 	%f708, [%rd568+8];
	add.f32 	%f709, %f707, %f708;
	st.global.f32 	[%rd570+8], %f709;
	add.s32 	%r415, %r414, %r177;
	mul.wide.u32 	%rd575, %r415, 4;
	add.s64 	%rd576, %rd11, %rd575;
	ld.global.f32 	%f710, [%rd576];
	ld.global.f32 	%f711, [%rd568+12];
	add.f32 	%f712, %f710, %f711;
	st.global.f32 	[%rd570+12], %f712;
	add.s32 	%r416, %r415, %r177;
	mul.wide.u32 	%rd577, %r416, 4;
	add.s64 	%rd578, %rd11, %rd577;
	ld.global.f32 	%f713, [%rd578];
	ld.global.f32 	%f714, [%rd568+16];
	add.f32 	%f715, %f713, %f714;
	st.global.f32 	[%rd570+16], %f715;
	add.s32 	%r417, %r416, %r177;
	mul.wide.u32 	%rd579, %r417, 4;
	add.s64 	%rd580, %rd11, %rd579;
	ld.global.f32 	%f716, [%rd580];
	ld.global.f32 	%f717, [%rd568+20];
	add.f32 	%f718, %f716, %f717;
	st.global.f32 	[%rd570+20], %f718;
	add.s32 	%r418, %r417, %r177;
	mul.wide.u32 	%rd581, %r418, 4;
	add.s64 	%rd582, %rd11, %rd581;
	ld.global.f32 	%f719, [%rd582];
	ld.global.f32 	%f720, [%rd568+24];
	add.f32 	%f721, %f719, %f720;
	st.global.f32 	[%rd570+24], %f721;
	add.s32 	%r419, %r418, %r177;
	mul.wide.u32 	%rd583, %r419, 4;
	add.s64 	%rd584, %rd11, %rd583;
	ld.global.f32 	%f722, [%rd584];
	ld.global.f32 	%f723, [%rd568+28];
	add.f32 	%f724, %f722, %f723;
	st.global.f32 	[%rd570+28], %f724;
	add.s32 	%r519, %r519, 8;
	setp.eq.s32 	%p205, %r519, %r13;
	mov.u32 	%r527, %r13;
	@%p205 bra 	$L__BB0_110;
	bra.uni 	$L__BB0_109;
$L__BB0_110:
	setp.eq.s32 	%p206, %r8, 0;
	@%p206 bra 	$L__BB0_74;
	setp.lt.u32 	%p207, %r9, 3;
	@%p207 bra 	$L__BB0_113;
	cvt.u32.u64 	%r420, %rd7;
	mad.lo.s32 	%r421, %r527, %r177, %r54;
	mul.wide.u32 	%rd585, %r421, 4;
	add.s64 	%rd586, %rd11, %rd585;
	ld.global.f32 	%f725, [%rd586];
	add.s32 	%r422, %r420, %r527;
	mul.wide.u32 	%rd587, %r422, 4;
	add.s64 	%rd588, %rd2, %rd587;
	ld.global.f32 	%f726, [%rd588];
	add.f32 	%f727, %f725, %f726;
	cvt.u64.u32 	%rd589, %r527;
	mul.wide.u32 	%rd590, %r527, 4;
	add.s64 	%rd591, %rd1, %rd590;
	st.global.f32 	[%rd591], %f727;
	add.s32 	%r423, %r421, %r177;
	mul.wide.u32 	%rd592, %r423, 4;
	add.s64 	%rd593, %rd11, %rd592;
	ld.global.f32 	%f728, [%rd593];
	add.s64 	%rd594, %rd7, %rd589;
	shl.b64 	%rd595, %rd594, 2;
	add.s64 	%rd596, %rd2, %rd595;
	ld.global.f32 	%f729, [%rd596+4];
	add.f32 	%f730, %f728, %f729;
	st.global.f32 	[%rd591+4], %f730;
	add.s32 	%r424, %r423, %r177;
	mul.wide.u32 	%rd597, %r424, 4;
	add.s64 	%rd598, %rd11, %rd597;
	ld.global.f32 	%f731, [%rd598];
	ld.global.f32 	%f732, [%rd596+8];
	add.f32 	%f733, %f731, %f732;
	st.global.f32 	[%rd591+8], %f733;
	add.s32 	%r425, %r424, %r177;
	mul.wide.u32 	%rd599, %r425, 4;
	add.s64 	%rd600, %rd11, %rd599;
	ld.global.f32 	%f734, [%rd600];
	ld.global.f32 	%f735, [%rd596+12];
	add.f32 	%f736, %f734, %f735;
	st.global.f32 	[%rd591+12], %f736;
	add.s32 	%r527, %r527, 4;
$L__BB0_113:
	setp.eq.s32 	%p208, %r10, 0;
	@%p208 bra 	$L__BB0_74;
	setp.eq.s32 	%p209, %r11, 0;
	@%p209 bra 	$L__BB0_116;
	cvt.u32.u64 	%r426, %rd7;
	mad.lo.s32 	%r427, %r527, %r177, %r54;
	mul.wide.u32 	%rd601, %r427, 4;
	add.s64 	%rd602, %rd11, %rd601;
	ld.global.f32 	%f737, [%rd602];
	add.s32 	%r428, %r426, %r527;
	mul.wide.u32 	%rd603, %r428, 4;
	add.s64 	%rd604, %rd2, %rd603;
	ld.global.f32 	%f738, [%rd604];
	add.f32 	%f739, %f737, %f738;
	cvt.u64.u32 	%rd605, %r527;
	mul.wide.u32 	%rd606, %r527, 4;
	add.s64 	%rd607, %rd1, %rd606;
	st.global.f32 	[%rd607], %f739;
	add.s32 	%r429, %r427, %r177;
	mul.wide.u32 	%rd608, %r429, 4;
	add.s64 	%rd609, %rd11, %rd608;
	ld.global.f32 	%f740, [%rd609];
	add.s64 	%rd610, %rd7, %rd605;
	shl.b64 	%rd611, %rd610, 2;
	add.s64 	%rd612, %rd2, %rd611;
	ld.global.f32 	%f741, [%rd612+4];
	add.f32 	%f742, %f740, %f741;
	st.global.f32 	[%rd607+4], %f742;
	add.s32 	%r527, %r527, 2;
$L__BB0_116:
	setp.eq.s32 	%p210, %r14, 0;
	@%p210 bra 	$L__BB0_74;
	cvt.u32.u64 	%r430, %rd7;
	mad.lo.s32 	%r431, %r527, %r177, %r54;
	mul.wide.u32 	%rd613, %r431, 4;
	add.s64 	%rd614, %rd11, %rd613;
	ld.global.f32 	%f743, [%rd614];
	add.s32 	%r432, %r430, %r527;
	mul.wide.u32 	%rd615, %r432, 4;
	add.s64 	%rd616, %rd2, %rd615;
	ld.global.f32 	%f744, [%rd616];
	add.f32 	%f745, %f743, %f744;
	mul.wide.u32 	%rd617, %r527, 4;
	add.s64 	%rd618, %rd1, %rd617;
	st.global.f32 	[%rd618], %f745;
	bra.uni 	$L__BB0_74;
$L__BB0_118:
	.pragma "nounroll";
	mad.lo.s32 	%r361, %r516, %r177, %r54;
	mul.wide.u32 	%rd498, %r361, 4;
	add.s64 	%rd499, %rd11, %rd498;
	ld.global.f32 	%f553, [%rd499];
	add.s32 	%r362, %r516, %r178;
	mul.wide.u32 	%rd500, %r362, 4;
	add.s64 	%rd501, %rd2, %rd500;
	ld.global.f32 	%f554, [%rd501];
	fma.rn.f32 	%f555, %f554, 0f3F000000, %f553;
	mul.wide.u32 	%rd502, %r516, 4;
	add.s64 	%rd503, %rd1, %rd502;
	st.global.f32 	[%rd503], %f555;
	add.s32 	%r363, %r361, %r177;
	mul.wide.u32 	%rd504, %r363, 4;
	add.s64 	%rd505, %rd11, %rd504;
	ld.global.f32 	%f556, [%rd505];
	ld.global.f32 	%f557, [%rd501+4];
	fma.rn.f32 	%f558, %f557, 0f3F000000, %f556;
	st.global.f32 	[%rd503+4], %f558;
	add.s32 	%r364, %r363, %r177;
	mul.wide.u32 	%rd506, %r364, 4;
	add.s64 	%rd507, %rd11, %rd506;
	ld.global.f32 	%f559, [%rd507];
	ld.global.f32 	%f560, [%rd501+8];
	fma.rn.f32 	%f561, %f560, 0f3F000000, %f559;
	st.global.f32 	[%rd503+8], %f561;
	add.s32 	%r365, %r364, %r177;
	mul.wide.u32 	%rd508, %r365, 4;
	add.s64 	%rd509, %rd11, %rd508;
	ld.global.f32 	%f562, [%rd509];
	ld.global.f32 	%f563, [%rd501+12];
	fma.rn.f32 	%f564, %f563, 0f3F000000, %f562;
	st.global.f32 	[%rd503+12], %f564;
	add.s32 	%r366, %r365, %r177;
	mul.wide.u32 	%rd510, %r366, 4;
	add.s64 	%rd511, %rd11, %rd510;
	ld.global.f32 	%f565, [%rd511];
	ld.global.f32 	%f566, [%rd501+16];
	fma.rn.f32 	%f567, %f566, 0f3F000000, %f565;
	st.global.f32 	[%rd503+16], %f567;
	add.s32 	%r367, %r366, %r177;
	mul.wide.u32 	%rd512, %r367, 4;
	add.s64 	%rd513, %rd11, %rd512;
	ld.global.f32 	%f568, [%rd513];
	ld.global.f32 	%f569, [%rd501+20];
	fma.rn.f32 	%f570, %f569, 0f3F000000, %f568;
	st.global.f32 	[%rd503+20], %f570;
	add.s32 	%r368, %r367, %r177;
	mul.wide.u32 	%rd514, %r368, 4;
	add.s64 	%rd515, %rd11, %rd514;
	ld.global.f32 	%f571, [%rd515];
	ld.global.f32 	%f572, [%rd501+24];
	fma.rn.f32 	%f573, %f572, 0f3F000000, %f571;
	st.global.f32 	[%rd503+24], %f573;
	add.s32 	%r369, %r368, %r177;
	mul.wide.u32 	%rd516, %r369, 4;
	add.s64 	%rd517, %rd11, %rd516;
	ld.global.f32 	%f574, [%rd517];
	ld.global.f32 	%f575, [%rd501+28];
	fma.rn.f32 	%f576, %f575, 0f3F000000, %f574;
	st.global.f32 	[%rd503+28], %f576;
	add.s32 	%r516, %r516, 8;
	setp.eq.s32 	%p154, %r516, %r13;
	mov.u32 	%r530, %r13;
	@%p154 bra 	$L__BB0_119;
	bra.uni 	$L__BB0_118;
$L__BB0_119:
	@%p104 bra 	$L__BB0_52;
	setp.lt.u32 	%p156, %r9, 3;
	@%p156 bra 	$L__BB0_122;
	mad.lo.s32 	%r370, %r530, %r177, %r54;
	mul.wide.u32 	%rd518, %r370, 4;
	add.s64 	%rd519, %rd11, %rd518;
	ld.global.f32 	%f577, [%rd519];
	add.s32 	%r371, %r530, %r178;
	mul.wide.u32 	%rd520, %r371, 4;
	add.s64 	%rd521, %rd2, %rd520;
	ld.global.f32 	%f578, [%rd521];
	fma.rn.f32 	%f579, %f578, 0f3F000000, %f577;
	cvt.u64.u32 	%rd522, %r530;
	mul.wide.u32 	%rd523, %r530, 4;
	add.s64 	%rd524, %rd1, %rd523;
	st.global.f32 	[%rd524], %f579;
	add.s32 	%r372, %r370, %r177;
	mul.wide.u32 	%rd525, %r372, 4;
	add.s64 	%rd526, %rd11, %rd525;
	ld.global.f32 	%f580, [%rd526];
	cvt.u64.u32 	%rd527, %r178;
	add.s64 	%rd528, %rd522, %rd527;
	shl.b64 	%rd529, %rd528, 2;
	add.s64 	%rd530, %rd2, %rd529;
	ld.global.f32 	%f581, [%rd530+4];
	fma.rn.f32 	%f582, %f581, 0f3F000000, %f580;
	st.global.f32 	[%rd524+4], %f582;
	add.s32 	%r373, %r372, %r177;
	mul.wide.u32 	%rd531, %r373, 4;
	add.s64 	%rd532, %rd11, %rd531;
	ld.global.f32 	%f583, [%rd532];
	ld.global.f32 	%f584, [%rd530+8];
	fma.rn.f32 	%f585, %f584, 0f3F000000, %f583;
	st.global.f32 	[%rd524+8], %f585;
	add.s32 	%r374, %r373, %r177;
	mul.wide.u32 	%rd533, %r374, 4;
	add.s64 	%rd534, %rd11, %rd533;
	ld.global.f32 	%f586, [%rd534];
	ld.global.f32 	%f587, [%rd530+12];
	fma.rn.f32 	%f588, %f587, 0f3F000000, %f586;
	st.global.f32 	[%rd524+12], %f588;
	add.s32 	%r530, %r530, 4;
$L__BB0_122:
	setp.eq.s32 	%p157, %r10, 0;
	@%p157 bra 	$L__BB0_52;
	setp.eq.s32 	%p158, %r11, 0;
	@%p158 bra 	$L__BB0_125;
	mad.lo.s32 	%r375, %r530, %r177, %r54;
	mul.wide.u32 	%rd535, %r375, 4;
	add.s64 	%rd536, %rd11, %rd535;
	ld.global.f32 	%f589, [%rd536];
	add.s32 	%r376, %r530, %r178;
	mul.wide.u32 	%rd537, %r376, 4;
	add.s64 	%rd538, %rd2, %rd537;
	ld.global.f32 	%f590, [%rd538];
	fma.rn.f32 	%f591, %f590, 0f3F000000, %f589;
	cvt.u64.u32 	%rd539, %r530;
	mul.wide.u32 	%rd540, %r530, 4;
	add.s64 	%rd541, %rd1, %rd540;
	st.global.f32 	[%rd541], %f591;
	add.s32 	%r377, %r375, %r177;
	mul.wide.u32 	%rd542, %r377, 4;
	add.s64 	%rd543, %rd11, %rd542;
	ld.global.f32 	%f592, [%rd543];
	cvt.u64.u32 	%rd544, %r178;
	add.s64 	%rd545, %rd539, %rd544;
	shl.b64 	%rd546, %rd545, 2;
	add.s64 	%rd547, %rd2, %rd546;
	ld.global.f32 	%f593, [%rd547+4];
	fma.rn.f32 	%f594, %f593, 0f3F000000, %f592;
	st.global.f32 	[%rd541+4], %f594;
	add.s32 	%r530, %r530, 2;
$L__BB0_125:
	setp.eq.s32 	%p159, %r14, 0;
	@%p159 bra 	$L__BB0_52;
	mad.lo.s32 	%r378, %r530, %r177, %r54;
	mul.wide.u32 	%rd548, %r378, 4;
	add.s64 	%rd549, %rd11, %rd548;
	ld.global.f32 	%f595, [%rd549];
	add.s32 	%r379, %r530, %r178;
	mul.wide.u32 	%rd550, %r379, 4;
	add.s64 	%rd551, %rd2, %rd550;
	ld.global.f32 	%f596, [%rd551];
	fma.rn.f32 	%f597, %f596, 0f3F000000, %f595;
	mul.wide.u32 	%rd552, %r530, 4;
	add.s64 	%rd553, %rd1, %rd552;
	st.global.f32 	[%rd553], %f597;
	bra.uni 	$L__BB0_52;
$L__BB0_127:
	.pragma "nounroll";
	mad.lo.s32 	%r317, %r513, %r177, %r54;
	mul.wide.u32 	%rd445, %r317, 4;
	add.s64 	%rd446, %rd11, %rd445;
	ld.global.f32 	%f405, [%rd446];
	mul.wide.u32 	%rd447, %r513, 4;
	add.s64 	%rd448, %rd2, %rd447;
	ld.global.f32 	%f406, [%rd448];
	fma.rn.f32 	%f407, %f406, 0f3F000000, %f405;
	add.s64 	%rd449, %rd1, %rd447;
	st.global.f32 	[%rd449], %f407;
	add.s32 	%r318, %r317, %r177;
	mul.wide.u32 	%rd450, %r318, 4;
	add.s64 	%rd451, %rd11, %rd450;
	ld.global.f32 	%f408, [%rd451];
	ld.global.f32 	%f409, [%rd448+4];
	fma.rn.f32 	%f410, %f409, 0f3F000000, %f408;
	st.global.f32 	[%rd449+4], %f410;
	add.s32 	%r319, %r318, %r177;
	mul.wide.u32 	%rd452, %r319, 4;
	add.s64 	%rd453, %rd11, %rd452;
	ld.global.f32 	%f411, [%rd453];
	ld.global.f32 	%f412, [%rd448+8];
	fma.rn.f32 	%f413, %f412, 0f3F000000, %f411;
	st.global.f32 	[%rd449+8], %f413;
	add.s32 	%r320, %r319, %r177;
	mul.wide.u32 	%rd454, %r320, 4;
	add.s64 	%rd455, %rd11, %rd454;
	ld.global.f32 	%f414, [%rd455];
	ld.global.f32 	%f415, [%rd448+12];
	fma.rn.f32 	%f416, %f415, 0f3F000000, %f414;
	st.global.f32 	[%rd449+12], %f416;
	add.s32 	%r321, %r320, %r177;
	mul.wide.u32 	%rd456, %r321, 4;
	add.s64 	%rd457, %rd11, %rd456;
	ld.global.f32 	%f417, [%rd457];
	ld.global.f32 	%f418, [%rd448+16];
	fma.rn.f32 	%f419, %f418, 0f3F000000, %f417;
	st.global.f32 	[%rd449+16], %f419;
	add.s32 	%r322, %r321, %r177;
	mul.wide.u32 	%rd458, %r322, 4;
	add.s64 	%rd459, %rd11, %rd458;
	ld.global.f32 	%f420, [%rd459];
	ld.global.f32 	%f421, [%rd448+20];
	fma.rn.f32 	%f422, %f421, 0f3F000000, %f420;
	st.global.f32 	[%rd449+20], %f422;
	add.s32 	%r323, %r322, %r177;
	mul.wide.u32 	%rd460, %r323, 4;
	add.s64 	%rd461, %rd11, %rd460;
	ld.global.f32 	%f423, [%rd461];
	ld.global.f32 	%f424, [%rd448+24];
	fma.rn.f32 	%f425, %f424, 0f3F000000, %f423;
	st.global.f32 	[%rd449+24], %f425;
	add.s32 	%r324, %r323, %r177;
	mul.wide.u32 	%rd462, %r324, 4;
	add.s64 	%rd463, %rd11, %rd462;
	ld.global.f32 	%f426, [%rd463];
	ld.global.f32 	%f427, [%rd448+28];
	fma.rn.f32 	%f428, %f427, 0f3F000000, %f426;
	st.global.f32 	[%rd449+28], %f428;
	add.s32 	%r513, %r513, 8;
	setp.eq.s32 	%p103, %r513, %r13;
	mov.u32 	%r533, %r13;
	@%p103 bra 	$L__BB0_128;
	bra.uni 	$L__BB0_127;
$L__BB0_128:
	setp.eq.s32 	%p104, %r8, 0;
	@%p104 bra 	$L__BB0_30;
	setp.lt.u32 	%p105, %r9, 3;
	@%p105 bra 	$L__BB0_131;
	mad.lo.s32 	%r325, %r533, %r177, %r54;
	mul.wide.u32 	%rd464, %r325, 4;
	add.s64 	%rd465, %rd11, %rd464;
	ld.global.f32 	%f429, [%rd465];
	mul.wide.u32 	%rd466, %r533, 4;
	add.s64 	%rd467, %rd2, %rd466;
	ld.global.f32 	%f430, [%rd467];
	fma.rn.f32 	%f431, %f430, 0f3F000000, %f429;
	add.s64 	%rd468, %rd1, %rd466;
	st.global.f32 	[%rd468], %f431;
	add.s32 	%r326, %r325, %r177;
	mul.wide.u32 	%rd469, %r326, 4;
	add.s64 	%rd470, %rd11, %rd469;
	ld.global.f32 	%f432, [%rd470];
	ld.global.f32 	%f433, [%rd467+4];
	fma.rn.f32 	%f434, %f433, 0f3F000000, %f432;
	st.global.f32 	[%rd468+4], %f434;
	add.s32 	%r327, %r326, %r177;
	mul.wide.u32 	%rd471, %r327, 4;
	add.s64 	%rd472, %rd11, %rd471;
	ld.global.f32 	%f435, [%rd472];
	ld.global.f32 	%f436, [%rd467+8];
	fma.rn.f32 	%f437, %f436, 0f3F000000, %f435;
	st.global.f32 	[%rd468+8], %f437;
	add.s32 	%r328, %r327, %r177;
	mul.wide.u32 	%rd473, %r328, 4;
	add.s64 	%rd474, %rd11, %rd473;
	ld.global.f32 	%f438, [%rd474];
	ld.global.f32 	%f439, [%rd467+12];
	fma.rn.f32 	%f440, %f439, 0f3F000000, %f438;
	st.global.f32 	[%rd468+12], %f440;
	add.s32 	%r533, %r533, 4;
$L__BB0_131:
	setp.eq.s32 	%p106, %r10, 0;
	@%p106 bra 	$L__BB0_30;
	setp.eq.s32 	%p107, %r11, 0;
	@%p107 bra 	$L__BB0_134;
	mad.lo.s32 	%r329, %r533, %r177, %r54;
	mul.wide.u32 	%rd475, %r329, 4;
	add.s64 	%rd476, %rd11, %rd475;
	ld.global.f32 	%f441, [%rd476];
	mul.wide.u32 	%rd477, %r533, 4;
	add.s64 	%rd478, %rd2, %rd477;
	ld.global.f32 	%f442, [%rd478];
	fma.rn.f32 	%f443, %f442, 0f3F000000, %f441;
	add.s64 	%rd479, %rd1, %rd477;
	st.global.f32 	[%rd479], %f443;
	add.s32 	%r330, %r329, %r177;
	mul.wide.u32 	%rd480, %r330, 4;
	add.s64 	%rd481, %rd11, %rd480;
	ld.global.f32 	%f444, [%rd481];
	ld.global.f32 	%f445, [%rd478+4];
	fma.rn.f32 	%f446, %f445, 0f3F000000, %f444;
	st.global.f32 	[%rd479+4], %f446;
	add.s32 	%r533, %r533, 2;
$L__BB0_134:
	setp.eq.s32 	%p108, %r14, 0;
	@%p108 bra 	$L__BB0_30;
	mad.lo.s32 	%r331, %r533, %r177, %r54;
	mul.wide.u32 	%rd482, %r331, 4;
	add.s64 	%rd483, %rd11, %rd482;
	ld.global.f32 	%f447, [%rd483];
	mul.wide.u32 	%rd484, %r533, 4;
	add.s64 	%rd485, %rd2, %rd484;
	ld.global.f32 	%f448, [%rd485];
	fma.rn.f32 	%f449, %f448, 0f3F000000, %f447;
	add.s64 	%rd486, %rd1, %rd484;
	st.global.f32 	[%rd486], %f449;
	bra.uni 	$L__BB0_30;
$L__BB0_136:
	.pragma "nounroll";
	mad.lo.s32 	%r259, %r510, %r177, %r54;
	mul.wide.u32 	%rd366, %r259, 4;
	add.s64 	%rd367, %rd11, %rd366;
	ld.global.f32 	%f271, [%rd367];
	mul.wide.u32 	%rd368, %r510, 4;
	add.s64 	%rd369, %rd1, %rd368;
	st.global.f32 	[%rd369], %f271;
	add.s32 	%r260, %r259, %r177;
	mul.wide.u32 	%rd370, %r260, 4;
	add.s64 	%rd371, %rd11, %rd370;
	ld.global.f32 	%f272, [%rd371];
	st.global.f32 	[%rd369+4], %f272;
	add.s32 	%r261, %r260, %r177;
	mul.wide.u32 	%rd372, %r261, 4;
	add.s64 	%rd373, %rd11, %rd372;
	ld.global.f32 	%f273, [%rd373];
	st.global.f32 	[%rd369+8], %f273;
	add.s32 	%r262, %r261, %r177;
	mul.wide.u32 	%rd374, %r262, 4;
	add.s64 	%rd375, %rd11, %rd374;
	ld.global.f32 	%f274, [%rd375];
	st.global.f32 	[%rd369+12], %f274;
	add.s32 	%r263, %r262, %r177;
	mul.wide.u32 	%rd376, %r263, 4;
	add.s64 	%rd377, %rd11, %rd376;
	ld.global.f32 	%f275, [%rd377];
	st.global.f32 	[%rd369+16], %f275;
	add.s32 	%r264, %r263, %r177;
	mul.wide.u32 	%rd378, %r264, 4;
	add.s64 	%rd379, %rd11, %rd378;
	ld.global.f32 	%f276, [%rd379];
	st.global.f32 	[%rd369+20], %f276;
	add.s32 	%r265, %r264, %r177;
	mul.wide.u32 	%rd380, %r265, 4;
	add.s64 	%rd381, %rd11, %rd380;
	ld.global.f32 	%f277, [%rd381];
	st.global.f32 	[%rd369+24], %f277;
	add.s32 	%r266, %r265, %r177;
	mul.wide.u32 	%rd382, %r266, 4;
	add.s64 	%rd383, %rd11, %rd382;
	ld.global.f32 	%f278, [%rd383];
	st.global.f32 	[%rd369+28], %f278;
	add.s32 	%r267, %r266, %r177;
	mul.wide.u32 	%rd384, %r267, 4;
	add.s64 	%rd385, %rd11, %rd384;
	ld.global.f32 	%f279, [%rd385];
	st.global.f32 	[%rd369+32], %f279;
	add.s32 	%r268, %r267, %r177;
	mul.wide.u32 	%rd386, %r268, 4;
	add.s64 	%rd387, %rd11, %rd386;
	ld.global.f32 	%f280, [%rd387];
	st.global.f32 	[%rd369+36], %f280;
	add.s32 	%r269, %r268, %r177;
	mul.wide.u32 	%rd388, %r269, 4;
	add.s64 	%rd389, %rd11, %rd388;
	ld.global.f32 	%f281, [%rd389];
	st.global.f32 	[%rd369+40], %f281;
	add.s32 	%r270, %r269, %r177;
	mul.wide.u32 	%rd390, %r270, 4;
	add.s64 	%rd391, %rd11, %rd390;
	ld.global.f32 	%f282, [%rd391];
	st.global.f32 	[%rd369+44], %f282;
	add.s32 	%r271, %r270, %r177;
	mul.wide.u32 	%rd392, %r271, 4;
	add.s64 	%rd393, %rd11, %rd392;
	ld.global.f32 	%f283, [%rd393];
	st.global.f32 	[%rd369+48], %f283;
	add.s32 	%r272, %r271, %r177;
	mul.wide.u32 	%rd394, %r272, 4;
	add.s64 	%rd395, %rd11, %rd394;
	ld.global.f32 	%f284, [%rd395];
	st.global.f32 	[%rd369+52], %f284;
	add.s32 	%r273, %r272, %r177;
	mul.wide.u32 	%rd396, %r273, 4;
	add.s64 	%rd397, %rd11, %rd396;
	ld.global.f32 	%f285, [%rd397];
	st.global.f32 	[%rd369+56], %f285;
	add.s32 	%r274, %r273, %r177;
	mul.wide.u32 	%rd398, %r274, 4;
	add.s64 	%rd399, %rd11, %rd398;
	ld.global.f32 	%f286, [%rd399];
	st.global.f32 	[%rd369+60], %f286;
	add.s32 	%r510, %r510, 16;
	setp.eq.s32 	%p50, %r510, %r12;
	mov.u32 	%r536, %r12;
	@%p50 bra 	$L__BB0_137;
	bra.uni 	$L__BB0_136;
$L__BB0_137:
	setp.eq.s32 	%p51, %r7, 0;
	@%p51 bra 	$L__BB0_8;
	add.s32 	%r275, %r7, -1;
	setp.lt.u32 	%p52, %r275, 7;
	@%p52 bra 	$L__BB0_140;
	mad.lo.s32 	%r276, %r536, %r177, %r54;
	mul.wide.u32 	%rd400, %r276, 4;
	add.s64 	%rd401, %rd11, %rd400;
	ld.global.f32 	%f287, [%rd401];
	mul.wide.u32 	%rd402, %r536, 4;
	add.s64 	%rd403, %rd1, %rd402;
	st.global.f32 	[%rd403], %f287;
	add.s32 	%r277, %r276, %r177;
	mul.wide.u32 	%rd404, %r277, 4;
	add.s64 	%rd405, %rd11, %rd404;
	ld.global.f32 	%f288, [%rd405];
	st.global.f32 	[%rd403+4], %f288;
	add.s32 	%r278, %r277, %r177;
	mul.wide.u32 	%rd406, %r278, 4;
	add.s64 	%rd407, %rd11, %rd406;
	ld.global.f32 	%f289, [%rd407];
	st.global.f32 	[%rd403+8], %f289;
	add.s32 	%r279, %r278, %r177;
	mul.wide.u32 	%rd408, %r279, 4;
	add.s64 	%rd409, %rd11, %rd408;
	ld.global.f32 	%f290, [%rd409];
	st.global.f32 	[%rd403+12], %f290;
	add.s32 	%r280, %r279, %r177;
	mul.wide.u32 	%rd410, %r280, 4;
	add.s64 	%rd411, %rd11, %rd410;
	ld.global.f32 	%f291, [%rd411];
	st.global.f32 	[%rd403+16], %f291;
	add.s32 	%r281, %r280, %r177;
	mul.wide.u32 	%rd412, %r281, 4;
	add.s64 	%rd413, %rd11, %rd412;
	ld.global.f32 	%f292, [%rd413];
	st.global.f32 	[%rd403+20], %f292;
	add.s32 	%r282, %r281, %r177;
	mul.wide.u32 	%rd414, %r282, 4;
	add.s64 	%rd415, %rd11, %rd414;
	ld.global.f32 	%f293, [%rd415];
	st.global.f32 	[%rd403+24], %f293;
	add.s32 	%r283, %r282, %r177;
	mul.wide.u32 	%rd416, %r283, 4;
	add.s64 	%rd417, %rd11, %rd416;
	ld.global.f32 	%f294, [%rd417];
	st.global.f32 	[%rd403+28], %f294;
	add.s32 	%r536, %r536, 8;
$L__BB0_140:
	setp.eq.s32 	%p53, %r8, 0;
	@%p53 bra 	$L__BB0_8;
	setp.lt.u32 	%p54, %r9, 3;
	@%p54 bra 	$L__BB0_143;
	mad.lo.s32 	%r284, %r536, %r177, %r54;
	mul.wide.u32 	%rd418, %r284, 4;
	add.s64 	%rd419, %rd11, %rd418;
	ld.global.f32 	%f295, [%rd419];
	mul.wide.u32 	%rd420, %r536, 4;
	add.s64 	%rd421, %rd1, %rd420;
	st.global.f32 	[%rd421], %f295;
	add.s32 	%r285, %r284, %r177;
	mul.wide.u32 	%rd422, %r285, 4;
	add.s64 	%rd423, %rd11, %rd422;
	ld.global.f32 	%f296, [%rd423];
	st.global.f32 	[%rd421+4], %f296;
	add.s32 	%r286, %r285, %r177;
	mul.wide.u32 	%rd424, %r286, 4;
	add.s64 	%rd425, %rd11, %rd424;
	ld.global.f32 	%f297, [%rd425];
	st.global.f32 	[%rd421+8], %f297;
	add.s32 	%r287, %r286, %r177;
	mul.wide.u32 	%rd426, %r287, 4;
	add.s64 	%rd427, %rd11, %rd426;
	ld.global.f32 	%f298, [%rd427];
	st.global.f32 	[%rd421+12], %f298;
	add.s32 	%r536, %r536, 4;
$L__BB0_143:
	setp.eq.s32 	%p55, %r10, 0;
	@%p55 bra 	$L__BB0_8;
	setp.eq.s32 	%p56, %r10, 1;
	mad.lo.s32 	%r116, %r536, %r177, %r54;
	mul.wide.u32 	%rd428, %r116, 4;
	add.s64 	%rd429, %rd11, %rd428;
	ld.global.f32 	%f299, [%rd429];
	mul.wide.u32 	%rd430, %r536, 4;
	add.s64 	%rd12, %rd1, %rd430;
	st.global.f32 	[%rd12], %f299;
	@%p56 bra 	$L__BB0_8;
	setp.eq.s32 	%p57, %r10, 2;
	add.s32 	%r117, %r116, %r177;
	mul.wide.u32 	%rd431, %r117, 4;
	add.s64 	%rd432, %rd11, %rd431;
	ld.global.f32 	%f300, [%rd432];
	st.global.f32 	[%rd12+4], %f300;
	@%p57 bra 	$L__BB0_8;
	add.s32 	%r288, %r117, %r177;
	mul.wide.u32 	%rd433, %r288, 4;
	add.s64 	%rd434, %rd11, %rd433;
	ld.global.f32 	%f301, [%rd434];
	st.global.f32 	[%rd12+8], %f301;
	bra.uni 	$L__BB0_8;
$L__BB0_147:
	add.s32 	%r509, %r54, 1;
	setp.eq.s32 	%p267, %r54, %r16;
	@%p267 bra 	$L__BB0_148;
	bra.uni 	$L__BB0_5;
$L__BB0_148:
	setp.lt.s32 	%p268, %r4, 1;
	mov.f32 	%f1008, 0f00000000;
	@%p268 bra 	$L__BB0_102;
	mov.b32 	%r523, 0;
	mov.f32 	%f1008, 0f00000000;
	bra.uni 	$L__BB0_96;
$L__BB0_150:
	setp.lt.u32 	%p39, %r6, 15;
	mov.b32 	%r539, 0;
	@%p39 bra 	$L__BB0_153;
	mul.lo.s32 	%r502, %r177, 6;
	shl.b32 	%r504, %r177, 2;
	mul.lo.s32 	%r503, %r177, 5;
	mul.lo.s32 	%r501, %r177, 7;
	shl.b32 	%r506, %r177, 1;
	mul.lo.s32 	%r505, %r177, 3;
	mul.lo.s32 	%r496, %r177, 12;
	mul.lo.s32 	%r495, %r177, 13;
	mul.lo.s32 	%r494, %r177, 14;
	mul.lo.s32 	%r493, %r177, 15;
	mul.lo.s32 	%r498, %r177, 10;
	shl.b32 	%r500, %r177, 3;
	mul.lo.s32 	%r499, %r177, 9;
	mul.lo.s32 	%r497, %r177, 11;
	mov.b32 	%r492, 0;
	mov.u32 	%r507, %r177;
	mov.u32 	%r508, %r17;
$L__BB0_152:
	.pragma "nounroll";
	mul.wide.u32 	%rd271, %r492, 4;
	add.s64 	%rd272, %rd3, %rd271;
	ld.global.f32 	%f240, [%rd272];
	add.s64 	%rd273, %rd11, %rd271;
	st.global.f32 	[%rd273], %f240;
	mul.wide.u32 	%rd274, %r507, 4;
	add.s64 	%rd275, %rd3, %rd274;
	ld.global.f32 	%f241, [%rd275];
	add.s64 	%rd276, %rd11, %rd274;
	st.global.f32 	[%rd276], %f241;
	mul.wide.u32 	%rd277, %r506, 4;
	add.s64 	%rd278, %rd3, %rd277;
	ld.global.f32 	%f242, [%rd278];
	add.s64 	%rd279, %rd11, %rd277;
	st.global.f32 	[%rd279], %f242;
	mul.wide.u32 	%rd280, %r505, 4;
	add.s64 	%rd281, %rd3, %rd280;
	ld.global.f32 	%f243, [%rd281];
	add.s64 	%rd282, %rd11, %rd280;
	st.global.f32 	[%rd282], %f243;
	mul.wide.u32 	%rd283, %r504, 4;
	add.s64 	%rd284, %rd3, %rd283;
	ld.global.f32 	%f244, [%rd284];
	add.s64 	%rd285, %rd11, %rd283;
	st.global.f32 	[%rd285], %f244;
	mul.wide.u32 	%rd286, %r503, 4;
	add.s64 	%rd287, %rd3, %rd286;
	ld.global.f32 	%f245, [%rd287];
	add.s64 	%rd288, %rd11, %rd286;
	st.global.f32 	[%rd288], %f245;
	mul.wide.u32 	%rd289, %r502, 4;
	add.s64 	%rd290, %rd3, %rd289;
	ld.global.f32 	%f246, [%rd290];
	add.s64 	%rd291, %rd11, %rd289;
	st.global.f32 	[%rd291], %f246;
	mul.wide.u32 	%rd292, %r501, 4;
	add.s64 	%rd293, %rd3, %rd292;
	ld.global.f32 	%f247, [%rd293];
	add.s64 	%rd294, %rd11, %rd292;
	st.global.f32 	[%rd294], %f247;
	mul.wide.u32 	%rd295, %r500, 4;
	add.s64 	%rd296, %rd3, %rd295;
	ld.global.f32 	%f248, [%rd296];
	add.s64 	%rd297, %rd11, %rd295;
	st.global.f32 	[%rd297], %f248;
	mul.wide.u32 	%rd298, %r499, 4;
	add.s64 	%rd299, %rd3, %rd298;
	ld.global.f32 	%f249, [%rd299];
	add.s64 	%rd300, %rd11, %rd298;
	st.global.f32 	[%rd300], %f249;
	mul.wide.u32 	%rd301, %r498, 4;
	add.s64 	%rd302, %rd3, %rd301;
	ld.global.f32 	%f250, [%rd302];
	add.s64 	%rd303, %rd11, %rd301;
	st.global.f32 	[%rd303], %f250;
	mul.wide.u32 	%rd304, %r497, 4;
	add.s64 	%rd305, %rd3, %rd304;
	ld.global.f32 	%f251, [%rd305];
	add.s64 	%rd306, %rd11, %rd304;
	st.global.f32 	[%rd306], %f251;
	mul.wide.u32 	%rd307, %r496, 4;
	add.s64 	%rd308, %rd3, %rd307;
	ld.global.f32 	%f252, [%rd308];
	add.s64 	%rd309, %rd11, %rd307;
	st.global.f32 	[%rd309], %f252;
	mul.wide.u32 	%rd310, %r495, 4;
	add.s64 	%rd311, %rd3, %rd310;
	ld.global.f32 	%f253, [%rd311];
	add.s64 	%rd312, %rd11, %rd310;
	st.global.f32 	[%rd312], %f253;
	mul.wide.u32 	%rd313, %r494, 4;
	add.s64 	%rd314, %rd3, %rd313;
	ld.global.f32 	%f254, [%rd314];
	add.s64 	%rd315, %rd11, %rd313;
	st.global.f32 	[%rd315], %f254;
	mul.wide.u32 	%rd316, %r493, 4;
	add.s64 	%rd317, %rd3, %rd316;
	ld.global.f32 	%f255, [%rd317];
	add.s64 	%rd318, %rd11, %rd316;
	st.global.f32 	[%rd318], %f255;
	add.s32 	%r508, %r508, 16;
	shl.b32 	%r241, %r177, 4;
	add.s32 	%r507, %r507, %r241;
	add.s32 	%r506, %r506, %r241;
	add.s32 	%r505, %r505, %r241;
	add.s32 	%r504, %r504, %r241;
	add.s32 	%r503, %r503, %r241;
	add.s32 	%r502, %r502, %r241;
	add.s32 	%r501, %r501, %r241;
	add.s32 	%r500, %r500, %r241;
	add.s32 	%r499, %r499, %r241;
	add.s32 	%r498, %r498, %r241;
	add.s32 	%r497, %r497, %r241;
	add.s32 	%r496, %r496, %r241;
	add.s32 	%r495, %r495, %r241;
	add.s32 	%r494, %r494, %r241;
	add.s32 	%r493, %r493, %r241;
	add.s32 	%r492, %r492, %r241;
	setp.eq.s32 	%p40, %r508, 0;
	mov.u32 	%r539, %r12;
	@%p40 bra 	$L__BB0_153;
	bra.uni 	$L__BB0_152;
$L__BB0_153:
	setp.eq.s32 	%p41, %r7, 0;
	@%p41 bra 	$L__BB0_4;
	add.s32 	%r242, %r7, -1;
	setp.lt.u32 	%p42, %r242, 7;
	@%p42 bra 	$L__BB0_156;
	mul.lo.s32 	%r243, %r539, %r177;
	mul.wide.u32 	%rd319, %r243, 4;
	add.s64 	%rd320, %rd3, %rd319;
	ld.global.f32 	%f256, [%rd320];
	add.s64 	%rd321, %rd11, %rd319;
	st.global.f32 	[%rd321], %f256;
	add.s32 	%r244, %r243, %r177;
	mul.wide.u32 	%rd322, %r244, 4;
	add.s64 	%rd323, %rd3, %rd322;
	ld.global.f32 	%f257, [%rd323];
	add.s64 	%rd324, %rd11, %rd322;
	st.global.f32 	[%rd324], %f257;
	add.s32 	%r245, %r244, %r177;
	mul.wide.u32 	%rd325, %r245, 4;
	add.s64 	%rd326, %rd3, %rd325;
	ld.global.f32 	%f258, [%rd326];
	add.s64 	%rd327, %rd11, %rd325;
	st.global.f32 	[%rd327], %f258;
	add.s32 	%r246, %r245, %r177;
	mul.wide.u32 	%rd328, %r246, 4;
	add.s64 	%rd329, %rd3, %rd328;
	ld.global.f32 	%f259, [%rd329];
	add.s64 	%rd330, %rd11, %rd328;
	st.global.f32 	[%rd330], %f259;
	add.s32 	%r247, %r246, %r177;
	mul.wide.u32 	%rd331, %r247, 4;
	add.s64 	%rd332, %rd3, %rd331;
	ld.global.f32 	%f260, [%rd332];
	add.s64 	%rd333, %rd11, %rd331;
	st.global.f32 	[%rd333], %f260;
	add.s32 	%r248, %r247, %r177;
	mul.wide.u32 	%rd334, %r248, 4;
	add.s64 	%rd335, %rd3, %rd334;
	ld.global.f32 	%f261, [%rd335];
	add.s64 	%rd336, %rd11, %rd334;
	st.global.f32 	[%rd336], %f261;
	add.s32 	%r249, %r248, %r177;
	mul.wide.u32 	%rd337, %r249, 4;
	add.s64 	%rd338, %rd3, %rd337;
	ld.global.f32 	%f262, [%rd338];
	add.s64 	%rd339, %rd11, %rd337;
	st.global.f32 	[%rd339], %f262;
	add.s32 	%r250, %r249, %r177;
	mul.wide.u32 	%rd340, %r250, 4;
	add.s64 	%rd341, %rd3, %rd340;
	ld.global.f32 	%f263, [%rd341];
	add.s64 	%rd342, %rd11, %rd340;
	st.global.f32 	[%rd342], %f263;
	add.s32 	%r539, %r539, 8;
$L__BB0_156:
	setp.eq.s32 	%p43, %r8, 0;
	@%p43 bra 	$L__BB0_4;
	setp.lt.u32 	%p44, %r9, 3;
	@%p44 bra 	$L__BB0_159;
	mul.lo.s32 	%r251, %r539, %r177;
	mul.wide.u32 	%rd343, %r251, 4;
	add.s64 	%rd344, %rd3, %rd343;
	ld.global.f32 	%f264, [%rd344];
	add.s64 	%rd345, %rd11, %rd343;
	st.global.f32 	[%rd345], %f264;
	add.s32 	%r252, %r251, %r177;
	mul.wide.u32 	%rd346, %r252, 4;
	add.s64 	%rd347, %rd3, %rd346;
	ld.global.f32 	%f265, [%rd347];
	add.s64 	%rd348, %rd11, %rd346;
	st.global.f32 	[%rd348], %f265;
	add.s32 	%r253, %r252, %r177;
	mul.wide.u32 	%rd349, %r253, 4;
	add.s64 	%rd350, %rd3, %rd349;
	ld.global.f32 	%f266, [%rd350];
	add.s64 	%rd351, %rd11, %rd349;
	st.global.f32 	[%rd351], %f266;
	add.s32 	%r254, %r253, %r177;
	mul.wide.u32 	%rd352, %r254, 4;
	add.s64 	%rd353, %rd3, %rd352;
	ld.global.f32 	%f267, [%rd353];
	add.s64 	%rd354, %rd11, %rd352;
	st.global.f32 	[%rd354], %f267;
	add.s32 	%r539, %r539, 4;
$L__BB0_159:
	setp.eq.s32 	%p45, %r10, 0;
	@%p45 bra 	$L__BB0_4;
	setp.eq.s32 	%p46, %r10, 1;
	mul.lo.s32 	%r137, %r539, %r177;
	mul.wide.u32 	%rd355, %r137, 4;
	add.s64 	%rd356, %rd3, %rd355;
	ld.global.f32 	%f268, [%rd356];
	add.s64 	%rd357, %rd11, %rd355;
	st.global.f32 	[%rd357], %f268;
	@%p46 bra 	$L__BB0_4;
	setp.eq.s32 	%p47, %r10, 2;
	add.s32 	%r138, %r137, %r177;
	mul.wide.u32 	%rd358, %r138, 4;
	add.s64 	%rd359, %rd3, %rd358;
	ld.global.f32 	%f269, [%rd359];
	add.s64 	%rd360, %rd11, %rd358;
	st.global.f32 	[%rd360], %f269;
	@%p47 bra 	$L__BB0_4;
	add.s32 	%r255, %r138, %r177;
	mul.wide.u32 	%rd361, %r255, 4;
	add.s64 	%rd362, %rd3, %rd361;
	ld.global.f32 	%f270, [%rd362];
	add.s64 	%rd363, %rd11, %rd361;
	st.global.f32 	[%rd363], %f270;
	bra.uni 	$L__BB0_4;
$L__BB0_163:
	setp.lt.s32 	%p3, %r4, 1;
	@%p3 bra 	$L__BB0_187;
	add.s32 	%r139, %r178, -1;
	and.b32  	%r140, %r178, 15;
	add.s32 	%r141, %r140, -1;
	and.b32  	%r142, %r178, 7;
	add.s32 	%r143, %r142, -1;
	and.b32  	%r144, %r178, 2147483632;
	and.b32  	%r145, %r178, 3;
	mul.wide.s32 	%rd18, %r177, 4;
$L__BB0_165:
	setp.gt.s32 	%p16, %r178, 0;
	mul.lo.s32 	%r219, %r552, %r179;
	cvt.s64.s32 	%rd195, %r219;
	add.s64 	%rd196, %rd8, %rd195;
	shl.b64 	%rd197, %rd196, 2;
	add.s64 	%rd15, %rd4, %rd197;
	@%p16 bra 	$L__BB0_174;
$L__BB0_166:
	mov.b32 	%r543, 0;
	mov.f32 	%f1009, 0f00000000;
$L__BB0_167:
	mul.wide.u32 	%rd263, %r543, 4;
	add.s64 	%rd264, %rd15, %rd263;
	ld.global.f32 	%f179, [%rd264];
	add.s64 	%rd265, %rd3, %rd263;
	ld.global.f32 	%f180, [%rd265];
	sub.f32 	%f181, %f179, %f180;
	div.rn.f32 	%f107, %f181, %f180;
	abs.f32 	%f108, %f107;
	setp.eq.f32 	%p26, %f107, 0f3F800000;
	mov.f32 	%f1010, 0f3F800000;
	@%p26 bra 	$L__BB0_172;
	setp.nan.f32 	%p27, %f108, %f108;
	@%p27 bra 	$L__BB0_171;
	setp.lt.f32 	%p28, %f108, 0f00800000;
	mul.f32 	%f182, %f108, 0f4B800000;
	selp.f32 	%f183, %f182, %f108, %p28;
	mov.b32 	%r227, %f183;
	add.s32 	%r228, %r227, -1060439283;
	and.b32  	%r229, %r228, -8388608;
	sub.s32 	%r230, %r227, %r229;
	mov.b32 	%f184, %r230;
	cvt.rn.f32.s32 	%f185, %r229;
	selp.f32 	%f186, 0fC1C00000, 0f00000000, %p28;
	fma.rn.f32 	%f187, %f185, 0f34000000, %f186;
	add.f32 	%f188, %f184, 0fBF800000;
	add.f32 	%f189, %f184, 0f3F800000;
	rcp.approx.ftz.f32 	%f190, %f189;
	add.f32 	%f191, %f188, %f188;
	mul.f32 	%f192, %f191, %f190;
	mul.f32 	%f193, %f192, %f192;
	neg.f32 	%f194, %f192;
	sub.f32 	%f195, %f188, %f192;
	add.f32 	%f196, %f195, %f195;
	fma.rn.f32 	%f197, %f194, %f188, %f196;
	mul.rn.f32 	%f198, %f190, %f197;
	fma.rn.f32 	%f199, %f193, 0f3A2C32E4, 0f3B52E7DB;
	fma.rn.f32 	%f200, %f199, %f193, 0f3C93BB73;
	fma.rn.f32 	%f201, %f200, %f193, 0f3DF6384F;
	mul.rn.f32 	%f202, %f201, %f193;
	fma.rn.f32 	%f203, %f192, 0f3FB8AA3B, %f187;
	mul.f32 	%f204, %f202, 0f40400000;
	sub.f32 	%f205, %f187, %f203;
	fma.rn.f32 	%f206, %f192, 0f3FB8AA3B, %f205;
	fma.rn.f32 	%f207, %f198, 0f3FB8AA3B, %f206;
	fma.rn.f32 	%f208, %f192, 0f32A55E34, %f207;
	fma.rn.f32 	%f209, %f204, %f198, %f208;
	fma.rn.f32 	%f210, %f202, %f192, %f209;
	add.rn.f32 	%f211, %f203, %f210;
	mov.f32 	%f212, 0f40000000;
	mul.rn.f32 	%f213, %f211, %f212;
	cvt.rni.f32.f32 	%f214, %f213;
	sub.f32 	%f215, %f213, %f214;
	neg.f32 	%f216, %f213;
	fma.rn.f32 	%f217, %f211, 0f40000000, %f216;
	neg.f32 	%f218, %f203;
	add.rn.f32 	%f219, %f211, %f218;
	neg.f32 	%f220, %f219;
	add.rn.f32 	%f221, %f210, %f220;
	fma.rn.f32 	%f222, %f221, 0f40000000, %f217;
	add.f32 	%f223, %f215, %f222;
	setp.gt.f32 	%p29, %f214, 0f00000000;
	selp.b32 	%r231, 0, -2097152000, %p29;
	setp.neu.f32 	%p30, %f107, 0f00000000;
	setp.neu.f32 	%p31, %f108, 0f7F800000;
	setp.lt.f32 	%p32, %f213, 0f00000000;
	selp.f32 	%f224, 0f00000000, 0f7F800000, %p32;
	abs.f32 	%f225, %f213;
	setp.gt.f32 	%p33, %f225, 0f43180000;
	cvt.rzi.s32.f32 	%r232, %f214;
	shl.b32 	%r233, %r232, 23;
	sub.s32 	%r234, %r233, %r231;
	mov.b32 	%f226, %r234;
	add.s32 	%r235, %r231, 2130706432;
	mov.b32 	%f227, %r235;
	fma.rn.f32 	%f228, %f223, 0f391FCB8E, 0f3AAF85ED;
	fma.rn.f32 	%f229, %f228, %f223, 0f3C1D9856;
	fma.rn.f32 	%f230, %f229, %f223, 0f3D6357BB;
	fma.rn.f32 	%f231, %f230, %f223, 0f3E75FDEC;
	fma.rn.f32 	%f232, %f231, %f223, 0f3F317218;
	fma.rn.f32 	%f233, %f232, %f223, 0f3F800000;
	mul.f32 	%f234, %f233, %f227;
	mul.f32 	%f235, %f234, %f226;
	selp.f32 	%f1010, %f224, %f235, %p33;
	and.pred  	%p34, %p30, %p31;
	@%p34 bra 	$L__BB0_172;
	add.f32 	%f236, %f107, %f107;
	mov.b32 	%r236, %f236;
	and.b32  	%r237, %r236, 2147483647;
	mov.b32 	%f1010, %r237;
	bra.uni 	$L__BB0_172;
$L__BB0_171:
	mov.f32 	%f237, 0f40000000;
	add.rn.f32 	%f1010, %f107, %f237;
$L__BB0_172:
	add.f32 	%f1009, %f1009, %f1010;
	add.s32 	%r543, %r543, 1;
	setp.eq.s32 	%p35, %r543, %r4;
	@%p35 bra 	$L__BB0_173;
	bra.uni 	$L__BB0_167;
$L__BB0_173:
	abs.f32 	%f238, %f1009;
	setp.neu.f32 	%p36, %f238, 0f7F800000;
	selp.f32 	%f239, %f1009, 0f7F7FFFFF, %p36;
	mul.wide.s32 	%rd266, %r552, 4;
	add.s64 	%rd267, %rd5, %rd266;
	st.global.f32 	[%rd267], %f239;
	add.s32 	%r552, %r552, %r5;
	setp.lt.s32 	%p37, %r552, 128;
	@%p37 bra 	$L__BB0_165;
	bra.uni 	$L__BB0_204;
$L__BB0_174:
	setp.lt.u32 	%p17, %r139, 15;
	mov.b32 	%r545, 0;
	@%p17 bra 	$L__BB0_177;
	mov.b32 	%r542, 0;
$L__BB0_176:
	.pragma "nounroll";
	mul.lo.s32 	%r222, %r542, %r177;
	mul.wide.s32 	%rd198, %r222, 4;
	add.s64 	%rd199, %rd3, %rd198;
	ld.global.f32 	%f146, [%rd199];
	add.s64 	%rd200, %rd15, %rd198;
	st.global.f32 	[%rd200], %f146;
	add.s64 	%rd202, %rd199, %rd18;
	ld.global.f32 	%f147, [%rd202];
	add.s64 	%rd203, %rd200, %rd18;
	st.global.f32 	[%rd203], %f147;
	add.s64 	%rd204, %rd202, %rd18;
	ld.global.f32 	%f148, [%rd204];
	add.s64 	%rd205, %rd203, %rd18;
	st.global.f32 	[%rd205], %f148;
	add.s64 	%rd206, %rd204, %rd18;
	ld.global.f32 	%f149, [%rd206];
	add.s64 	%rd207, %rd205, %rd18;
	st.global.f32 	[%rd207], %f149;
	add.s64 	%rd208, %rd206, %rd18;
	ld.global.f32 	%f150, [%rd208];
	add.s64 	%rd209, %rd207, %rd18;
	st.global.f32 	[%rd209], %f150;
	add.s64 	%rd210, %rd208, %rd18;
	ld.global.f32 	%f151, [%rd210];
	add.s64 	%rd211, %rd209, %rd18;
	st.global.f32 	[%rd211], %f151;
	add.s64 	%rd212, %rd210, %rd18;
	ld.global.f32 	%f152, [%rd212];
	add.s64 	%rd213, %rd211, %rd18;
	st.global.f32 	[%rd213], %f152;
	add.s64 	%rd214, %rd212, %rd18;
	ld.global.f32 	%f153, [%rd214];
	add.s64 	%rd215, %rd213, %rd18;
	st.global.f32 	[%rd215], %f153;
	add.s64 	%rd216, %rd214, %rd18;
	ld.global.f32 	%f154, [%rd216];
	add.s64 	%rd217, %rd215, %rd18;
	st.global.f32 	[%rd217], %f154;
	add.s64 	%rd218, %rd216, %rd18;
	ld.global.f32 	%f155, [%rd218];
	add.s64 	%rd219, %rd217, %rd18;
	st.global.f32 	[%rd219], %f155;
	add.s64 	%rd220, %rd218, %rd18;
	ld.global.f32 	%f156, [%rd220];
	add.s64 	%rd221, %rd219, %rd18;
	st.global.f32 	[%rd221], %f156;
	add.s64 	%rd222, %rd220, %rd18;
	ld.global.f32 	%f157, [%rd222];
	add.s64 	%rd223, %rd221, %rd18;
	st.global.f32 	[%rd223], %f157;
	add.s64 	%rd224, %rd222, %rd18;
	ld.global.f32 	%f158, [%rd224];
	add.s64 	%rd225, %rd223, %rd18;
	st.global.f32 	[%rd225], %f158;
	add.s64 	%rd226, %rd224, %rd18;
	ld.global.f32 	%f159, [%rd226];
	add.s64 	%rd227, %rd225, %rd18;
	st.global.f32 	[%rd227], %f159;
	add.s64 	%rd228, %rd226, %rd18;
	ld.global.f32 	%f160, [%rd228];
	add.s64 	%rd229, %rd227, %rd18;
	st.global.f32 	[%rd229], %f160;
	add.s64 	%rd230, %rd228, %rd18;
	ld.global.f32 	%f161, [%rd230];
	add.s64 	%rd231, %rd229, %rd18;
	st.global.f32 	[%rd231], %f161;
	add.s32 	%r542, %r542, 16;
	setp.eq.s32 	%p18, %r542, %r144;
	mov.u32 	%r545, %r144;
	@%p18 bra 	$L__BB0_177;
	bra.uni 	$L__BB0_176;
$L__BB0_177:
	setp.eq.s32 	%p19, %r140, 0;
	@%p19 bra 	$L__BB0_166;
	setp.lt.u32 	%p20, %r141, 7;
	@%p20 bra 	$L__BB0_180;
	mul.lo.s32 	%r223, %r545, %r177;
	mul.wide.s32 	%rd232, %r223, 4;
	add.s64 	%rd233, %rd3, %rd232;
	ld.global.f32 	%f162, [%rd233];
	add.s64 	%rd234, %rd15, %rd232;
	st.global.f32 	[%rd234], %f162;
	add.s64 	%rd236, %rd233, %rd18;
	ld.global.f32 	%f163, [%rd236];
	add.s64 	%rd237, %rd234, %rd18;
	st.global.f32 	[%rd237], %f163;
	add.s64 	%rd238, %rd236, %rd18;
	ld.global.f32 	%f164, [%rd238];
	add.s64 	%rd239, %rd237, %rd18;
	st.global.f32 	[%rd239], %f164;
	add.s64 	%rd240, %rd238, %rd18;
	ld.global.f32 	%f165, [%rd240];
	add.s64 	%rd241, %rd239, %rd18;
	st.global.f32 	[%rd241], %f165;
	add.s64 	%rd242, %rd240, %rd18;
	ld.global.f32 	%f166, [%rd242];
	add.s64 	%rd243, %rd241, %rd18;
	st.global.f32 	[%rd243], %f166;
	add.s64 	%rd244, %rd242, %rd18;
	ld.global.f32 	%f167, [%rd244];
	add.s64 	%rd245, %rd243, %rd18;
	st.global.f32 	[%rd245], %f167;
	add.s64 	%rd246, %rd244, %rd18;
	ld.global.f32 	%f168, [%rd246];
	add.s64 	%rd247, %rd245, %rd18;
	st.global.f32 	[%rd247], %f168;
	add.s64 	%rd248, %rd246, %rd18;
	ld.global.f32 	%f169, [%rd248];
	add.s64 	%rd249, %rd247, %rd18;
	st.global.f32 	[%rd249], %f169;
	add.s32 	%r545, %r545, 8;
$L__BB0_180:
	setp.eq.s32 	%p21, %r142, 0;
	@%p21 bra 	$L__BB0_166;
	setp.lt.u32 	%p22, %r143, 3;
	@%p22 bra 	$L__BB0_183;
	mul.lo.s32 	%r224, %r545, %r177;
	mul.wide.s32 	%rd250, %r224, 4;
	add.s64 	%rd251, %rd3, %rd250;
	ld.global.f32 	%f170, [%rd251];
	add.s64 	%rd252, %rd15, %rd250;
	st.global.f32 	[%rd252], %f170;
	add.s64 	%rd254, %rd251, %rd18;
	ld.global.f32 	%f171, [%rd254];
	add.s64 	%rd255, %rd252, %rd18;
	st.global.f32 	[%rd255], %f171;
	add.s64 	%rd256, %rd254, %rd18;
	ld.global.f32 	%f172, [%rd256];
	add.s64 	%rd257, %rd255, %rd18;
	st.global.f32 	[%rd257], %f172;
	add.s64 	%rd258, %rd256, %rd18;
	ld.global.f32 	%f173, [%rd258];
	add.s64 	%rd259, %rd257, %rd18;
	st.global.f32 	[%rd259], %f173;
	add.s32 	%r545, %r545, 4;
$L__BB0_183:
	setp.eq.s32 	%p23, %r145, 0;
	@%p23 bra 	$L__BB0_166;
	setp.eq.s32 	%p24, %r145, 1;
	mul.lo.s32 	%r225, %r545, %r177;
	mul.wide.s32 	%rd260, %r225, 4;
	add.s64 	%rd16, %rd3, %rd260;
	ld.global.f32 	%f174, [%rd16];
	add.s64 	%rd17, %rd15, %rd260;
	st.global.f32 	[%rd17], %f174;
	@%p24 bra 	$L__BB0_166;
	setp.eq.s32 	%p25, %r145, 2;
	add.s64 	%rd19, %rd16, %rd18;
	ld.global.f32 	%f175, [%rd19];
	add.s64 	%rd20, %rd17, %rd18;
	st.global.f32 	[%rd20], %f175;
	@%p25 bra 	$L__BB0_166;
	add.s64 	%rd261, %rd19, %rd18;
	ld.global.f32 	%f176, [%rd261];
	add.s64 	%rd262, %rd20, %rd18;
	st.global.f32 	[%rd262], %f176;
	bra.uni 	$L__BB0_166;
$L__BB0_187:
	setp.gt.s32 	%p4, %r178, 0;
	@%p4 bra 	$L__BB0_188;
	bra.uni 	$L__BB0_203;
$L__BB0_188:
	add.s32 	%r157, %r178, -1;
	and.b32  	%r158, %r178, 15;
	add.s32 	%r159, %r158, -1;
	and.b32  	%r160, %r178, 7;
	add.s32 	%r161, %r160, -1;
	and.b32  	%r162, %r178, 2147483632;
	and.b32  	%r163, %r178, 3;
	mul.wide.s32 	%rd23, %r177, 4;
$L__BB0_189:
	setp.lt.u32 	%p6, %r157, 15;
	mul.lo.s32 	%r187, %r552, %r179;
	cvt.s64.s32 	%rd32, %r187;
	add.s64 	%rd21, %rd8, %rd32;
	mov.b32 	%r550, 0;
	@%p6 bra 	$L__BB0_192;
	mov.b32 	%r548, 0;
$L__BB0_191:
	.pragma "nounroll";
	mul.lo.s32 	%r189, %r548, %r177;
	cvt.s64.s32 	%rd33, %r189;
	mul.wide.s32 	%rd34, %r189, 4;
	add.s64 	%rd35, %rd3, %rd34;
	ld.global.f32 	%f115, [%rd35];
	add.s64 	%rd36, %rd21, %rd33;
	shl.b64 	%rd37, %rd36, 2;
	add.s64 	%rd38, %rd4, %rd37;
	st.global.f32 	[%rd38], %f115;
	add.s32 	%r190, %r189, %r177;
	cvt.s64.s32 	%rd39, %r190;
	add.s64 	%rd41, %rd35, %rd23;
	ld.global.f32 	%f116, [%rd41];
	add.s64 	%rd42, %rd21, %rd39;
	shl.b64 	%rd43, %rd42, 2;
	add.s64 	%rd44, %rd4, %rd43;
	st.global.f32 	[%rd44], %f116;
	add.s32 	%r191, %r190, %r177;
	cvt.s64.s32 	%rd45, %r191;
	add.s64 	%rd46, %rd41, %rd23;
	ld.global.f32 	%f117, [%rd46];
	add.s64 	%rd47, %rd21, %rd45;
	shl.b64 	%rd48, %rd47, 2;
	add.s64 	%rd49, %rd4, %rd48;
	st.global.f32 	[%rd49], %f117;
	add.s32 	%r192, %r191, %r177;
	cvt.s64.s32 	%rd50, %r192;
	add.s64 	%rd51, %rd46, %rd23;
	ld.global.f32 	%f118, [%rd51];
	add.s64 	%rd52, %rd21, %rd50;
	shl.b64 	%rd53, %rd52, 2;
	add.s64 	%rd54, %rd4, %rd53;
	st.global.f32 	[%rd54], %f118;
	add.s32 	%r193, %r192, %r177;
	cvt.s64.s32 	%rd55, %r193;
	add.s64 	%rd56, %rd51, %rd23;
	ld.global.f32 	%f119, [%rd56];
	add.s64 	%rd57, %rd21, %rd55;
	shl.b64 	%rd58, %rd57, 2;
	add.s64 	%rd59, %rd4, %rd58;
	st.global.f32 	[%rd59], %f119;
	add.s32 	%r194, %r193, %r177;
	cvt.s64.s32 	%rd60, %r194;
	add.s64 	%rd61, %rd56, %rd23;
	ld.global.f32 	%f120, [%rd61];
	add.s64 	%rd62, %rd21, %rd60;
	shl.b64 	%rd63, %rd62, 2;
	add.s64 	%rd64, %rd4, %rd63;
	st.global.f32 	[%rd64], %f120;
	add.s32 	%r195, %r194, %r177;
	cvt.s64.s32 	%rd65, %r195;
	add.s64 	%rd66, %rd61, %rd23;
	ld.global.f32 	%f121, [%rd66];
	add.s64 	%rd67, %rd21, %rd65;
	shl.b64 	%rd68, %rd67, 2;
	add.s64 	%rd69, %rd4, %rd68;
	st.global.f32 	[%rd69], %f121;
	add.s32 	%r196, %r195, %r177;
	cvt.s64.s32 	%rd70, %r196;
	add.s64 	%rd71, %rd66, %rd23;
	ld.global.f32 	%f122, [%rd71];
	add.s64 	%rd72, %rd21, %rd70;
	shl.b64 	%rd73, %rd72, 2;
	add.s64 	%rd74, %rd4, %rd73;
	st.global.f32 	[%rd74], %f122;
	add.s32 	%r197, %r196, %r177;
	cvt.s64.s32 	%rd75, %r197;
	add.s64 	%rd76, %rd71, %rd23;
	ld.global.f32 	%f123, [%rd76];
	add.s64 	%rd77, %rd21, %rd75;
	shl.b64 	%rd78, %rd77, 2;
	add.s64 	%rd79, %rd4, %rd78;
	st.global.f32 	[%rd79], %f123;
	add.s32 	%r198, %r197, %r177;
	cvt.s64.s32 	%rd80, %r198;
	add.s64 	%rd81, %rd76, %rd23;
	ld.global.f32 	%f124, [%rd81];
	add.s64 	%rd82, %rd21, %rd80;
	shl.b64 	%rd83, %rd82, 2;
	add.s64 	%rd84, %rd4, %rd83;
	st.global.f32 	[%rd84], %f124;
	add.s32 	%r199, %r198, %r177;
	cvt.s64.s32 	%rd85, %r199;
	add.s64 	%rd86, %rd81, %rd23;
	ld.global.f32 	%f125, [%rd86];
	add.s64 	%rd87, %rd21, %rd85;
	shl.b64 	%rd88, %rd87, 2;
	add.s64 	%rd89, %rd4, %rd88;
	st.global.f32 	[%rd89], %f125;
	add.s32 	%r200, %r199, %r177;
	cvt.s64.s32 	%rd90, %r200;
	add.s64 	%rd91, %rd86, %rd23;
	ld.global.f32 	%f126, [%rd91];
	add.s64 	%rd92, %rd21, %rd90;
	shl.b64 	%rd93, %rd92, 2;
	add.s64 	%rd94, %rd4, %rd93;
	st.global.f32 	[%rd94], %f126;
	add.s32 	%r201, %r200, %r177;
	cvt.s64.s32 	%rd95, %r201;
	add.s64 	%rd96, %rd91, %rd23;
	ld.global.f32 	%f127, [%rd96];
	add.s64 	%rd97, %rd21, %rd95;
	shl.b64 	%rd98, %rd97, 2;
	add.s64 	%rd99, %rd4, %rd98;
	st.global.f32 	[%rd99], %f127;
	add.s32 	%r202, %r201, %r177;
	cvt.s64.s32 	%rd100, %r202;
	add.s64 	%rd101, %rd96, %rd23;
	ld.global.f32 	%f128, [%rd101];
	add.s64 	%rd102, %rd21, %rd100;
	shl.b64 	%rd103, %rd102, 2;
	add.s64 	%rd104, %rd4, %rd103;
	st.global.f32 	[%rd104], %f128;
	add.s32 	%r203, %r202, %r177;
	cvt.s64.s32 	%rd105, %r203;
	add.s64 	%rd106, %rd101, %rd23;
	ld.global.f32 	%f129, [%rd106];
	add.s64 	%rd107, %rd21, %rd105;
	shl.b64 	%rd108, %rd107, 2;
	add.s64 	%rd109, %rd4, %rd108;
	st.global.f32 	[%rd109], %f129;
	add.s32 	%r204, %r203, %r177;
	cvt.s64.s32 	%rd110, %r204;
	add.s64 	%rd111, %rd106, %rd23;
	ld.global.f32 	%f130, [%rd111];
	add.s64 	%rd112, %rd21, %rd110;
	shl.b64 	%rd113, %rd112, 2;
	add.s64 	%rd114, %rd4, %rd113;
	st.global.f32 	[%rd114], %f130;
	add.s32 	%r548, %r548, 16;
	setp.ne.s32 	%p7, %r548, %r162;
	mov.u32 	%r550, %r162;
	@%p7 bra 	$L__BB0_191;
$L__BB0_192:
	setp.eq.s32 	%p8, %r158, 0;
	@%p8 bra 	$L__BB0_202;
	setp.lt.u32 	%p9, %r159, 7;
	@%p9 bra 	$L__BB0_195;
	mul.lo.s32 	%r205, %r550, %r177;
	cvt.s64.s32 	%rd115, %r205;
	mul.wide.s32 	%rd116, %r205, 4;
	add.s64 	%rd117, %rd3, %rd116;
	ld.global.f32 	%f131, [%rd117];
	add.s64 	%rd118, %rd21, %rd115;
	shl.b64 	%rd119, %rd118, 2;
	add.s64 	%rd120, %rd4, %rd119;
	st.global.f32 	[%rd120], %f131;
	add.s32 	%r206, %r205, %r177;
	cvt.s64.s32 	%rd121, %r206;
	add.s64 	%rd123, %rd117, %rd23;
	ld.global.f32 	%f132, [%rd123];
	add.s64 	%rd124, %rd21, %rd121;
	shl.b64 	%rd125, %rd124, 2;
	add.s64 	%rd126, %rd4, %rd125;
	st.global.f32 	[%rd126], %f132;
	add.s32 	%r207, %r206, %r177;
	cvt.s64.s32 	%rd127, %r207;
	add.s64 	%rd128, %rd123, %rd23;
	ld.global.f32 	%f133, [%rd128];
	add.s64 	%rd129, %rd21, %rd127;
	shl.b64 	%rd130, %rd129, 2;
	add.s64 	%rd131, %rd4, %rd130;
	st.global.f32 	[%rd131], %f133;
	add.s32 	%r208, %r207, %r177;
	cvt.s64.s32 	%rd132, %r208;
	add.s64 	%rd133, %rd128, %rd23;
	ld.global.f32 	%f134, [%rd133];
	add.s64 	%rd134, %rd21, %rd132;
	shl.b64 	%rd135, %rd134, 2;
	add.s64 	%rd136, %rd4, %rd135;
	st.global.f32 	[%rd136], %f134;
	add.s32 	%r209, %r208, %r177;
	cvt.s64.s32 	%rd137, %r209;
	add.s64 	%rd138, %rd133, %rd23;
	ld.global.f32 	%f135, [%rd138];
	add.s64 	%rd139, %rd21, %rd137;
	shl.b64 	%rd140, %rd139, 2;
	add.s64 	%rd141, %rd4, %rd140;
	st.global.f32 	[%rd141], %f135;
	add.s32 	%r210, %r209, %r177;
	cvt.s64.s32 	%rd142, %r210;
	add.s64 	%rd143, %rd138, %rd23;
	ld.global.f32 	%f136, [%rd143];
	add.s64 	%rd144, %rd21, %rd142;
	shl.b64 	%rd145, %rd144, 2;
	add.s64 	%rd146, %rd4, %rd145;
	st.global.f32 	[%rd146], %f136;
	add.s32 	%r211, %r210, %r177;
	cvt.s64.s32 	%rd147, %r211;
	add.s64 	%rd148, %rd143, %rd23;
	ld.global.f32 	%f137, [%rd148];
	add.s64 	%rd149, %rd21, %rd147;
	shl.b64 	%rd150, %rd149, 2;
	add.s64 	%rd151, %rd4, %rd150;
	st.global.f32 	[%rd151], %f137;
	add.s32 	%r212, %r211, %r177;
	cvt.s64.s32 	%rd152, %r212;
	add.s64 	%rd153, %rd148, %rd23;
	ld.global.f32 	%f138, [%rd153];
	add.s64 	%rd154, %rd21, %rd152;
	shl.b64 	%rd155, %rd154, 2;
	add.s64 	%rd156, %rd4, %rd155;
	st.global.f32 	[%rd156], %f138;
	add.s32 	%r550, %r550, 8;
$L__BB0_195:
	setp.eq.s32 	%p10, %r160, 0;
	@%p10 bra 	$L__BB0_202;
	setp.lt.u32 	%p11, %r161, 3;
	@%p11 bra 	$L__BB0_198;
	mul.lo.s32 	%r213, %r550, %r177;
	cvt.s64.s32 	%rd157, %r213;
	mul.wide.s32 	%rd158, %r213, 4;
	add.s64 	%rd159, %rd3, %rd158;
	ld.global.f32 	%f139, [%rd159];
	add.s64 	%rd160, %rd21, %rd157;
	shl.b64 	%rd161, %rd160, 2;
	add.s64 	%rd162, %rd4, %rd161;
	st.global.f32 	[%rd162], %f139;
	add.s32 	%r214, %r213, %r177;
	cvt.s64.s32 	%rd163, %r214;
	add.s64 	%rd165, %rd159, %rd23;
	ld.global.f32 	%f140, [%rd165];
	add.s64 	%rd166, %rd21, %rd163;
	shl.b64 	%rd167, %rd166, 2;
	add.s64 	%rd168, %rd4, %rd167;
	st.global.f32 	[%rd168], %f140;
	add.s32 	%r215, %r214, %r177;
	cvt.s64.s32 	%rd169, %r215;
	add.s64 	%rd170, %rd165, %rd23;
	ld.global.f32 	%f141, [%rd170];
	add.s64 	%rd171, %rd21, %rd169;
	shl.b64 	%rd172, %rd171, 2;
	add.s64 	%rd173, %rd4, %rd172;
	st.global.f32 	[%rd173], %f141;
	add.s32 	%r216, %r215, %r177;
	cvt.s64.s32 	%rd174, %r216;
	add.s64 	%rd175, %rd170, %rd23;
	ld.global.f32 	%f142, [%rd175];
	add.s64 	%rd176, %rd21, %rd174;
	shl.b64 	%rd177, %rd176, 2;
	add.s64 	%rd178, %rd4, %rd177;
	st.global.f32 	[%rd178], %f142;
	add.s32 	%r550, %r550, 4;
$L__BB0_198:
	setp.eq.s32 	%p12, %r163, 0;
	@%p12 bra 	$L__BB0_202;
	setp.eq.s32 	%p13, %r163, 1;
	mul.lo.s32 	%r172, %r550, %r177;
	cvt.s64.s32 	%rd179, %r172;
	mul.wide.s32 	%rd180, %r172, 4;
	add.s64 	%rd22, %rd3, %rd180;
	ld.global.f32 	%f143, [%rd22];
	add.s64 	%rd181, %rd21, %rd179;
	shl.b64 	%rd182, %rd181, 2;
	add.s64 	%rd183, %rd4, %rd182;
	st.global.f32 	[%rd183], %f143;
	@%p13 bra 	$L__BB0_202;
	setp.eq.s32 	%p14, %r163, 2;
	add.s32 	%r173, %r172, %r177;
	cvt.s64.s32 	%rd184, %r173;
	add.s64 	%rd24, %rd22, %rd23;
	ld.global.f32 	%f144, [%rd24];
	add.s64 	%rd185, %rd21, %rd184;
	shl.b64 	%rd186, %rd185, 2;
	add.s64 	%rd187, %rd4, %rd186;
	st.global.f32 	[%rd187], %f144;
	@%p14 bra 	$L__BB0_202;
	add.s32 	%r217, %r173, %r177;
	cvt.s64.s32 	%rd188, %r217;
	add.s64 	%rd189, %rd24, %rd23;
	ld.global.f32 	%f145, [%rd189];
	add.s64 	%rd190, %rd21, %rd188;
	shl.b64 	%rd191, %rd190, 2;
	add.s64 	%rd192, %rd4, %rd191;
	st.global.f32 	[%rd192], %f145;
$L__BB0_202:
	mul.wide.s32 	%rd193, %r552, 4;
	add.s64 	%rd194, %rd5, %rd193;
	mov.b32 	%r218, 0;
	st.global.u32 	[%rd194], %r218;
	add.s32 	%r552, %r552, %r5;
	setp.lt.s32 	%p15, %r552, 128;
	@%p15 bra 	$L__BB0_189;
	bra.uni 	$L__BB0_204;
$L__BB0_203:
	mul.wide.s32 	%rd30, %r552, 4;
	add.s64 	%rd31, %rd5, %rd30;
	mov.b32 	%r185, 0;
	st.global.u32 	[%rd31], %r185;
	add.s32 	%r552, %r552, %r5;
	setp.lt.s32 	%p5, %r552, 128;
	@%p5 bra 	$L__BB0_203;
$L__BB0_204:
	ret;

}
	// .globl	_Z19inicializaPoblacionPfiiiiiiS_
.visible .entry _Z19inicializaPoblacionPfiiiiiiS_(
	.param .u64 .ptr .align 1 _Z19inicializaPoblacionPfiiiiiiS__param_0,
	.param .u32 _Z19inicializaPoblacionPfiiiiiiS__param_1,
	.param .u32 _Z19inicializaPoblacionPfiiiiiiS__param_2,
	.param .u32 _Z19inicializaPoblacionPfiiiiiiS__param_3,
	.param .u32 _Z19inicializaPoblacionPfiiiiiiS__param_4,
	.param .u32 _Z19inicializaPoblacionPfiiiiiiS__param_5,
	.param .u32 _Z19inicializaPoblacionPfiiiiiiS__param_6,
	.param .u64 .ptr .align 1 _Z19inicializaPoblacionPfiiiiiiS__param_7
)
{
	.reg .pred 	%p<8>;
	.reg .b32 	%r<34>;
	.reg .b32 	%f<15>;
	.reg .b64 	%rd<8>;

	ld.param.u64 	%rd3, [_Z19inicializaPoblacionPfiiiiiiS__param_0];
	ld.param.u32 	%r16, [_Z19inicializaPoblacionPfiiiiiiS__param_1];
	ld.param.u32 	%r17, [_Z19inicializaPoblacionPfiiiiiiS__param_2];
	ld.param.u32 	%r18, [_Z19inicializaPoblacionPfiiiiiiS__param_3];
	ld.param.u32 	%r19, [_Z19inicializaPoblacionPfiiiiiiS__param_4];
	ld.param.u32 	%r20, [_Z19inicializaPoblacionPfiiiiiiS__param_5];
	ld.param.u64 	%rd4, [_Z19inicializaPoblacionPfiiiiiiS__param_7];
	mov.u32 	%r21, %tid.x;
	mov.u32 	%r22, %ctaid.x;
	mov.u32 	%r1, %ntid.x;
	mad.lo.s32 	%r31, %r22, %r1, %r21;
	setp.gt.s32 	%p1, %r31, 127;
	@%p1 bra 	$L__BB1_9;
	mov.u32 	%r23, %ntid.y;
	add.s32 	%r24, %r18, %r17;
	max.s32 	%r3, %r17, %r24;
	add.s32 	%r4, %r24, %r19;
	add.s32 	%r5, %r4, %r20;
	mov.u32 	%r25, %nctaid.y;
	mul.lo.s32 	%r6, %r23, %r25;
	mov.u32 	%r26, %nctaid.x;
	mul.lo.s32 	%r7, %r1, %r26;
	mov.u32 	%r27, %ctaid.y;
	mov.u32 	%r28, %tid.y;
	mad.lo.s32 	%r33, %r27, %r23, %r28;
	cvta.to.global.u64 	%rd1, %rd4;
	cvta.to.global.u64 	%rd2, %rd3;
$L__BB1_2:
	setp.ge.s32 	%p2, %r33, %r16;
	@%p2 bra 	$L__BB1_8;
	mul.lo.s32 	%r11, %r31, %r16;
$L__BB1_4:
	setp.lt.s32 	%p3, %r33, %r3;
	mov.f32 	%f14, 0fC0400000;
	mov.f32 	%f13, 0f40400000;
	mov.f32 	%f12, 0f00000000;
	@%p3 bra 	$L__BB1_7;
	setp.lt.s32 	%p4, %r33, %r4;
	mov.f32 	%f13, 0f41A00000;
	mov.f32 	%f14, %f12;
	@%p4 bra 	$L__BB1_7;
	setp.lt.s32 	%p5, %r33, %r5;
	selp.f32 	%f13, 0f41A00000, 0f00000000, %p5;
$L__BB1_7:
	add.s32 	%r29, %r33, %r11;
	mul.wide.s32 	%rd5, %r29, 4;
	add.s64 	%rd6, %rd1, %rd5;
	ld.global.f32 	%f9, [%rd6];
	sub.f32 	%f10, %f13, %f14;
	fma.rn.f32 	%f11, %f9, %f10, %f14;
	add.s64 	%rd7, %rd2, %rd5;
	st.global.f32 	[%rd7], %f11;
	add.s32 	%r33, %r33, %r6;
	setp.lt.s32 	%p6, %r33, %r16;
	@%p6 bra 	$L__BB1_4;
$L__BB1_8:
	add.s32 	%r31, %r31, %r7;
	setp.lt.s32 	%p7, %r31, 128;
	@%p7 bra 	$L__BB1_2;
$L__BB1_9:
	ret;

}
	// .globl	_Z16comparaPoblacionPfS_Pi
.visible .entry _Z16comparaPoblacionPfS_Pi(
	.param .u64 .ptr .align 1 _Z16comparaPoblacionPfS_Pi_param_0,
	.param .u64 .ptr .align 1 _Z16comparaPoblacionPfS_Pi_param_1,
	.param .u64 .ptr .align 1 _Z16comparaPoblacionPfS_Pi_param_2
)
{
	.reg .pred 	%p<4>;
	.reg .b32 	%r<12>;
	.reg .b32 	%f<3>;
	.reg .b64 	%rd<14>;

	ld.param.u64 	%rd4, [_Z16comparaPoblacionPfS_Pi_param_0];
	ld.param.u64 	%rd5, [_Z16comparaPoblacionPfS_Pi_param_1];
	ld.param.u64 	%rd6, [_Z16comparaPoblacionPfS_Pi_param_2];
	cvta.to.global.u64 	%rd1, %rd6;
	mov.u32 	%r6, %tid.x;
	mov.u32 	%r7, %ctaid.x;
	mov.u32 	%r1, %ntid.x;
	mad.lo.s32 	%r11, %r7, %r1, %r6;
	setp.gt.s32 	%p1, %r11, 127;
	@%p1 bra 	$L__BB2_6;
	mov.u32 	%r8, %nctaid.x;
	mul.lo.s32 	%r3, %r1, %r8;
	cvta.to.global.u64 	%rd2, %rd4;
	cvta.to.global.u64 	%rd3, %rd5;
$L__BB2_2:
	mul.wide.s32 	%rd7, %r11, 4;
	add.s64 	%rd8, %rd2, %rd7;
	ld.global.f32 	%f1, [%rd8];
	add.s64 	%rd9, %rd3, %rd7;
	ld.global.f32 	%f2, [%rd9];
	setp.leu.f32 	%p2, %f1, %f2;
	@%p2 bra 	$L__BB2_4;
	add.s64 	%rd13, %rd1, %rd7;
	mov.b32 	%r10, 1;
	st.global.u32 	[%rd13], %r10;
	bra.uni 	$L__BB2_5;
$L__BB2_4:
	add.s64 	%rd11, %rd1, %rd7;
	mov.b32 	%r9, 0;
	st.global.u32 	[%rd11], %r9;
$L__BB2_5:
	add.s32 	%r11, %r11, %r3;
	setp.lt.s32 	%p3, %r11, 128;
	@%p3 bra 	$L__BB2_2;
$L__BB2_6:
	ret;

}
	// .globl	_Z19seleccionaPoblacionPfS_Pii
.visible .entry _Z19seleccionaPoblacionPfS_Pii(
	.param .u64 .ptr .align 1 _Z19seleccionaPoblacionPfS_Pii_param_0,
	.param .u64 .ptr .align 1 _Z19seleccionaPoblacionPfS_Pii_param_1,
	.param .u64 .ptr .align 1 _Z19seleccionaPoblacionPfS_Pii_param_2,
	.param .u32 _Z19seleccionaPoblacionPfS_Pii_param_3
)
{
	.reg .pred 	%p<6>;
	.reg .b32 	%r<27>;
	.reg .b32 	%f<2>;
	.reg .b64 	%rd<12>;

	ld.param.u64 	%rd5, [_Z19seleccionaPoblacionPfS_Pii_param_0];
	ld.param.u64 	%rd6, [_Z19seleccionaPoblacionPfS_Pii_param_1];
	ld.param.u64 	%rd7, [_Z19seleccionaPoblacionPfS_Pii_param_2];
	ld.param.u32 	%r13, [_Z19seleccionaPoblacionPfS_Pii_param_3];
	mov.u32 	%r14, %tid.x;
	mov.u32 	%r15, %ctaid.x;
	mov.u32 	%r1, %ntid.x;
	mad.lo.s32 	%r24, %r15, %r1, %r14;
	setp.gt.s32 	%p1, %r24, 127;
	@%p1 bra 	$L__BB3_7;
	mov.u32 	%r16, %ntid.y;
	mov.u32 	%r17, %nctaid.y;
	mul.lo.s32 	%r3, %r16, %r17;
	mov.u32 	%r18, %nctaid.x;
	mul.lo.s32 	%r4, %r1, %r18;
	mov.u32 	%r19, %ctaid.y;
	mov.u32 	%r20, %tid.y;
	mad.lo.s32 	%r26, %r19, %r16, %r20;
	cvta.to.global.u64 	%rd1, %rd7;
	cvta.to.global.u64 	%rd2, %rd6;
	cvta.to.global.u64 	%rd3, %rd5;
$L__BB3_2:
	mul.wide.s32 	%rd8, %r24, 4;
	add.s64 	%rd4, %rd1, %rd8;
	setp.ge.s32 	%p2, %r26, %r13;
	@%p2 bra 	$L__BB3_6;
	mul.lo.s32 	%r8, %r24, %r13;
$L__BB3_4:
	ld.global.u32 	%r21, [%rd4];
	setp.ne.s32 	%p3, %r21, 1;
	@%p3 bra 	$L__BB3_6;
	add.s32 	%r22, %r26, %r8;
	mul.wide.s32 	%rd9, %r22, 4;
	add.s64 	%rd10, %rd2, %rd9;
	ld.global.f32 	%f1, [%rd10];
	add.s64 	%rd11, %rd3, %rd9;
	st.global.f32 	[%rd11], %f1;
	add.s32 	%r26, %r26, %r3;
	setp.lt.s32 	%p4, %r26, %r13;
	@%p4 bra 	$L__BB3_4;
$L__BB3_6:
	add.s32 	%r24, %r24, %r4;
	setp.lt.s32 	%p5, %r24, 128;
	@%p5 bra 	$L__BB3_2;
$L__BB3_7:
	ret;

}
	// .globl	_Z24calculaIndicesAleatoriosPii
.visible .entry _Z24calculaIndicesAleatoriosPii(
	.param .u64 .ptr .align 1 _Z24calculaIndicesAleatoriosPii_param_0,
	.param .u32 _Z24calculaIndicesAleatoriosPii_param_1
)
{
	.local .align 8 .b8 	__local_depot4[48];
	.reg .b64 	%SP;
	.reg .b64 	%SPL;
	.reg .pred 	%p<75>;
	.reg .b32 	%r<1290>;
	.reg .b64 	%rd<29>;

	mov.u64 	%SPL, __local_depot4;
	ld.param.u32 	%r580, [_Z24calculaIndicesAleatoriosPii_param_1];
	mov.u32 	%r581, %tid.x;
	mov.u32 	%r582, %ctaid.x;
	mov.u32 	%r583, %ntid.x;
	mad.lo.s32 	%r988, %r582, %r583, %r581;
	setp.gt.s32 	%p1, %r988, 127;
	@%p1 bra 	$L__BB4_123;
	add.u64 	%rd1, %SPL, 0;
	xor.b32  	%r584, %r580, -1429050551;
	mul.lo.s32 	%r585, %r584, 1099087573;
	setp.gt.s32 	%p2, %r580, -1;
	selp.b32 	%r586, -644748465, -1947113066, %p2;
	add.s32 	%r587, %r586, %r585;
	add.s32 	%r2, %r585, 123456789;
	xor.b32  	%r3, %r585, 362436069;
	add.s32 	%r4, %r586, 521288629;
	xor.b32  	%r5, %r586, 88675123;
	add.s32 	%r6, %r585, 5783321;
	add.s32 	%r7, %r587, 6615310;
	add.s32 	%r8, %r587, 6615251;
	add.s32 	%r9, %r587, 7702552;
$L__BB4_2:
	st.local.u32 	[%rd1+4], %r2;
	st.local.v2.u32 	[%rd1+8], {%r3, %r4};
	st.local.v2.u32 	[%rd1+16], {%r5, %r6};
	setp.eq.s32 	%p3, %r988, 0;
	mov.u32 	%r1007, %r6;
	mov.u32 	%r1008, %r5;
	mov.u32 	%r1009, %r4;
	mov.u32 	%r1010, %r3;
	mov.u32 	%r1011, %r2;
	@%p3 bra 	$L__BB4_117;
	cvt.s64.s32 	%rd28, %r988;
	mov.b32 	%r994, 0;
	mov.u32 	%r1007, %r6;
	mov.u32 	%r1008, %r5;
	mov.u32 	%r1009, %r4;
	mov.u32 	%r1010, %r3;
	mov.u32 	%r1011, %r2;
$L__BB4_4:
	mov.u64 	%rd3, %rd28;
	and.b64  	%rd4, %rd3, 3;
	setp.eq.s64 	%p4, %rd4, 0;
	@%p4 bra 	$L__BB4_116;
	mul.wide.u32 	%rd13, %r994, 3200;
	mov.u64 	%rd14, precalc_xorwow_matrix;
	add.s64 	%rd5, %rd14, %rd13;
	mov.b32 	%r1007, 0;
	mov.u32 	%r1008, %r1007;
	mov.u32 	%r1009, %r1007;
	mov.u32 	%r1010, %r1007;
	mov.u32 	%r1011, %r1007;
	mov.u32 	%r1000, %r1007;
$L__BB4_6:
	mul.wide.u32 	%rd15, %r1000, 4;
	add.s64 	%rd16, %rd1, %rd15;
	ld.local.u32 	%r23, [%rd16+4];
	shl.b32 	%r24, %r1000, 5;
	mov.b32 	%r1006, 0;
$L__BB4_7:
	.pragma "nounroll";
	shr.u32 	%r591, %r23, %r1006;
	and.b32  	%r592, %r591, 1;
	setp.eq.b32 	%p5, %r592, 1;
	not.pred 	%p6, %p5;
	add.s32 	%r593, %r24, %r1006;
	mul.lo.s32 	%r594, %r593, 5;
	mul.wide.u32 	%rd17, %r594, 4;
	add.s64 	%rd6, %rd5, %rd17;
	@%p6 bra 	$L__BB4_9;
	ld.global.u32 	%r595, [%rd6];
	xor.b32  	%r1011, %r1011, %r595;
	ld.global.u32 	%r596, [%rd6+4];
	xor.b32  	%r1010, %r1010, %r596;
	ld.global.u32 	%r597, [%rd6+8];
	xor.b32  	%r1009, %r1009, %r597;
	ld.global.u32 	%r598, [%rd6+12];
	xor.b32  	%r1008, %r1008, %r598;
	ld.global.u32 	%r599, [%rd6+16];
	xor.b32  	%r1007, %r1007, %r599;
$L__BB4_9:
	and.b32  	%r601, %r591, 2;
	setp.eq.s32 	%p7, %r601, 0;
	@%p7 bra 	$L__BB4_11;
	ld.global.u32 	%r602, [%rd6+20];
	xor.b32  	%r1011, %r1011, %r602;
	ld.global.u32 	%r603, [%rd6+24];
	xor.b32  	%r1010, %r1010, %r603;
	ld.global.u32 	%r604, [%rd6+28];
	xor.b32  	%r1009, %r1009, %r604;
	ld.global.u32 	%r605, [%rd6+32];
	xor.b32  	%r1008, %r1008, %r605;
	ld.global.u32 	%r606, [%rd6+36];
	xor.b32  	%r1007, %r1007, %r606;
$L__BB4_11:
	and.b32  	%r608, %r591, 4;
	setp.eq.s32 	%p8, %r608, 0;
	@%p8 bra 	$L__BB4_13;
	ld.global.u32 	%r609, [%rd6+40];
	xor.b32  	%r1011, %r1011, %r609;
	ld.global.u32 	%r610, [%rd6+44];
	xor.b32  	%r1010, %r1010, %r610;
	ld.global.u32 	%r611, [%rd6+48];
	xor.b32  	%r1009, %r1009, %r611;
	ld.global.u32 	%r612, [%rd6+52];
	xor.b32  	%r1008, %r1008, %r612;
	ld.global.u32 	%r613, [%rd6+56];
	xor.b32  	%r1007, %r1007, %r613;
$L__BB4_13:
	and.b32  	%r615, %r591, 8;
	setp.eq.s32 	%p9, %r615, 0;
	@%p9 bra 	$L__BB4_15;
	ld.global.u32 	%r616, [%rd6+60];
	xor.b32  	%r1011, %r1011, %r616;
	ld.global.u32 	%r617, [%rd6+64];
	xor.b32  	%r1010, %r1010, %r617;
	ld.global.u32 	%r618, [%rd6+68];
	xor.b32  	%r1009, %r1009, %r618;
	ld.global.u32 	%r619, [%rd6+72];
	xor.b32  	%r1008, %r1008, %r619;
	ld.global.u32 	%r620, [%rd6+76];
	xor.b32  	%r1007, %r1007, %r620;
$L__BB4_15:
	and.b32  	%r622, %r591, 16;
	setp.eq.s32 	%p10, %r622, 0;
	@%p10 bra 	$L__BB4_17;
	ld.global.u32 	%r623, [%rd6+80];
	xor.b32  	%r1011, %r1011, %r623;
	ld.global.u32 	%r624, [%rd6+84];
	xor.b32  	%r1010, %r1010, %r624;
	ld.global.u32 	%r625, [%rd6+88];
	xor.b32  	%r1009, %r1009, %r625;
	ld.global.u32 	%r626, [%rd6+92];
	xor.b32  	%r1008, %r1008, %r626;
	ld.global.u32 	%r627, [%rd6+96];
	xor.b32  	%r1007, %r1007, %r627;
$L__BB4_17:
	and.b32  	%r629, %r591, 32;
	setp.eq.s32 	%p11, %r629, 0;
	@%p11 bra 	$L__BB4_19;
	ld.global.u32 	%r630, [%rd6+100];
	xor.b32  	%r1011, %r1011, %r630;
	ld.global.u32 	%r631, [%rd6+104];
	xor.b32  	%r1010, %r1010, %r631;
	ld.global.u32 	%r632, [%rd6+108];
	xor.b32  	%r1009, %r1009, %r632;
	ld.global.u32 	%r633, [%rd6+112];
	xor.b32  	%r1008, %r1008, %r633;
	ld.global.u32 	%r634, [%rd6+116];
	xor.b32  	%r1007, %r1007, %r634;
$L__BB4_19:
	and.b32  	%r636, %r591, 64;
	setp.eq.s32 	%p12, %r636, 0;
	@%p12 bra 	$L__BB4_21;
	ld.global.u32 	%r637, [%rd6+120];
	xor.b32  	%r1011, %r1011, %r637;
	ld.global.u32 	%r638, [%rd6+124];
	xor.b32  	%r1010, %r1010, %r638;
	ld.global.u32 	%r639, [%rd6+128];
	xor.b32  	%r1009, %r1009, %r639;
	ld.global.u32 	%r640, [%rd6+132];
	xor.b32  	%r1008, %r1008, %r640;
	ld.global.u32 	%r641, [%rd6+136];
	xor.b32  	%r1007, %r1007, %r641;
$L__BB4_21:
	and.b32  	%r643, %r591, 128;
	setp.eq.s32 	%p13, %r643, 0;
	@%p13 bra 	$L__BB4_23;
	ld.global.u32 	%r644, [%rd6+140];
	xor.b32  	%r1011, %r1011, %r644;
	ld.global.u32 	%r645, [%rd6+144];
	xor.b32  	%r1010, %r1010, %r645;
	ld.global.u32 	%r646, [%rd6+148];
	xor.b32  	%r1009, %r1009, %r646;
	ld.global.u32 	%r647, [%rd6+152];
	xor.b32  	%r1008, %r1008, %r647;
	ld.global.u32 	%r648, [%rd6+156];
	xor.b32  	%r1007, %r1007, %r648;
$L__BB4_23:
	and.b32  	%r650, %r591, 256;
	setp.eq.s32 	%p14, %r650, 0;
	@%p14 bra 	$L__BB4_25;
	ld.global.u32 	%r651, [%rd6+160];
	xor.b32  	%r1011, %r1011, %r651;
	ld.global.u32 	%r652, [%rd6+164];
	xor.b32  	%r1010, %r1010, %r652;
	ld.global.u32 	%r653, [%rd6+168];
	xor.b32  	%r1009, %r1009, %r653;
	ld.global.u32 	%r654, [%rd6+172];
	xor.b32  	%r1008, %r1008, %r654;
	ld.global.u32 	%r655, [%rd6+176];
	xor.b32  	%r1007, %r1007, %r655;
$L__BB4_25:
	and.b32  	%r657, %r591, 512;
	setp.eq.s32 	%p15, %r657, 0;
	@%p15 bra 	$L__BB4_27;
	ld.global.u32 	%r658, [%rd6+180];
	xor.b32  	%r1011, %r1011, %r658;
	ld.global.u32 	%r659, [%rd6+184];
	xor.b32  	%r1010, %r1010, %r659;
	ld.global.u32 	%r660, [%rd6+188];
	xor.b32  	%r1009, %r1009, %r660;
	ld.global.u32 	%r661, [%rd6+192];
	xor.b32  	%r1008, %r1008, %r661;
	ld.global.u32 	%r662, [%rd6+196];
	xor.b32  	%r1007, %r1007, %r662;
$L__BB4_27:
	and.b32  	%r664, %r591, 1024;
	setp.eq.s32 	%p16, %r664, 0;
	@%p16 bra 	$L__BB4_29;
	ld.global.u32 	%r665, [%rd6+200];
	xor.b32  	%r1011, %r1011, %r665;
	ld.global.u32 	%r666, [%rd6+204];
	xor.b32  	%r1010, %r1010, %r666;
	ld.global.u32 	%r667, [%rd6+208];
	xor.b32  	%r1009, %r1009, %r667;
	ld.global.u32 	%r668, [%rd6+212];
	xor.b32  	%r1008, %r1008, %r668;
	ld.global.u32 	%r669, [%rd6+216];
	xor.b32  	%r1007, %r1007, %r669;
$L__BB4_29:
	and.b32  	%r671, %r591, 2048;
	setp.eq.s32 	%p17, %r671, 0;
	@%p17 bra 	$L__BB4_31;
	ld.global.u32 	%r672, [%rd6+220];
	xor.b32  	%r1011, %r1011, %r672;
	ld.global.u32 	%r673, [%rd6+224];
	xor.b32  	%r1010, %r1010, %r673;
	ld.global.u32 	%r674, [%rd6+228];
	xor.b32  	%r1009, %r1009, %r674;
	ld.global.u32 	%r675, [%rd6+232];
	xor.b32  	%r1008, %r1008, %r675;
	ld.global.u32 	%r676, [%rd6+236];
	xor.b32  	%r1007, %r1007, %r676;
$L__BB4_31:
	and.b32  	%r678, %r591, 4096;
	setp.eq.s32 	%p18, %r678, 0;
	@%p18 bra 	$L__BB4_33;
	ld.global.u32 	%r679, [%rd6+240];
	xor.b32  	%r1011, %r1011, %r679;
	ld.global.u32 	%r680, [%rd6+244];
	xor.b32  	%r1010, %r1010, %r680;
	ld.global.u32 	%r681, [%rd6+248];
	xor.b32  	%r1009, %r1009, %r681;
	ld.global.u32 	%r682, [%rd6+252];
	xor.b32  	%r1008, %r1008, %r682;
	ld.global.u32 	%r683, [%rd6+256];
	xor.b32  	%r1007, %r1007, %r683;
$L__BB4_33:
	and.b32  	%r685, %r591, 8192;
	setp.eq.s32 	%p19, %r685, 0;
	@%p19 bra 	$L__BB4_35;
	ld.global.u32 	%r686, [%rd6+260];
	xor.b32  	%r1011, %r1011, %r686;
	ld.global.u32 	%r687, [%rd6+264];
	xor.b32  	%r1010, %r1010, %r687;
	ld.global.u32 	%r688, [%rd6+268];
	xor.b32  	%r1009, %r1009, %r688;
	ld.global.u32 	%r689, [%rd6+272];
	xor.b32  	%r1008, %r1008, %r689;
	ld.global.u32 	%r690, [%rd6+276];
	xor.b32  	%r1007, %r1007, %r690;
$L__BB4_35:
	and.b32  	%r692, %r591, 16384;
	setp.eq.s32 	%p20, %r692, 0;
	@%p20 bra 	$L__BB4_37;
	ld.global.u32 	%r693, [%rd6+280];
	xor.b32  	%r1011, %r1011, %r693;
	ld.global.u32 	%r694, [%rd6+284];
	xor.b32  	%r1010, %r1010, %r694;
	ld.global.u32 	%r695, [%rd6+288];
	xor.b32  	%r1009, %r1009, %r695;
	ld.global.u32 	%r696, [%rd6+292];
	xor.b32  	%r1008, %r1008, %r696;
	ld.global.u32 	%r697, [%rd6+296];
	xor.b32  	%r1007, %r1007, %r697;
$L__BB4_37:
	and.b32  	%r699, %r591, 32768;
	setp.eq.s32 	%p21, %r699, 0;
	@%p21 bra 	$L__BB4_39;
	ld.global.u32 	%r700, [%rd6+300];
	xor.b32  	%r1011, %r1011, %r700;
	ld.global.u32 	%r701, [%rd6+304];
	xor.b32  	%r1010, %r1010, %r701;
	ld.global.u32 	%r702, [%rd6+308];
	xor.b32  	%r1009, %r1009, %r702;
	ld.global.u32 	%r703, [%rd6+312];
	xor.b32  	%r1008, %r1008, %r703;
	ld.global.u32 	%r704, [%rd6+316];
	xor.b32  	%r1007, %r1007, %r704;
$L__BB4_39:
	add.s32 	%r1006, %r1006, 16;
	setp.ne.s32 	%p22, %r1006, 32;
	@%p22 bra 	$L__BB4_7;
	mad.lo.s32 	%r705, %r1000, -31, %r24;
	add.s32 	%r1000, %r705, 1;
	setp.ne.s32 	%p23, %r1000, 5;
	@%p23 bra 	$L__BB4_6;
	st.local.u32 	[%rd1+4], %r1011;
	st.local.v2.u32 	[%rd1+8], {%r1010, %r1009};
	st.local.v2.u32 	[%rd1+16], {%r1008, %r1007};
	setp.eq.s64 	%p24, %rd4, 1;
	@%p24 bra 	$L__BB4_116;
	mov.b32 	%r1007, 0;
	mov.u32 	%r1008, %r1007;
	mov.u32 	%r1009, %r1007;
	mov.u32 	%r1010, %r1007;
	mov.u32 	%r1011, %r1007;
	mov.u32 	%r1092, %r1007;
$L__BB4_43:
	mul.wide.u32 	%rd18, %r1092, 4;
	add.s64 	%rd19, %rd1, %rd18;
	ld.local.u32 	%r199, [%rd19+4];
	shl.b32 	%r200, %r1092, 5;
	mov.b32 	%r1098, 0;
$L__BB4_44:
	.pragma "nounroll";
	shr.u32 	%r708, %r199, %r1098;
	and.b32  	%r709, %r708, 1;
	setp.eq.b32 	%p25, %r709, 1;
	not.pred 	%p26, %p25;
	add.s32 	%r710, %r200, %r1098;
	mul.lo.s32 	%r711, %r710, 5;
	mul.wide.u32 	%rd20, %r711, 4;
	add.s64 	%rd7, %rd5, %rd20;
	@%p26 bra 	$L__BB4_46;
	ld.global.u32 	%r712, [%rd7];
	xor.b32  	%r1011, %r1011, %r712;
	ld.global.u32 	%r713, [%rd7+4];
	xor.b32  	%r1010, %r1010, %r713;
	ld.global.u32 	%r714, [%rd7+8];
	xor.b32  	%r1009, %r1009, %r714;
	ld.global.u32 	%r715, [%rd7+12];
	xor.b32  	%r1008, %r1008, %r715;
	ld.global.u32 	%r716, [%rd7+16];
	xor.b32  	%r1007, %r1007, %r716;
$L__BB4_46:
	and.b32  	%r718, %r708, 2;
	setp.eq.s32 	%p27, %r718, 0;
	@%p27 bra 	$L__BB4_48;
	ld.global.u32 	%r719, [%rd7+20];
	xor.b32  	%r1011, %r1011, %r719;
	ld.global.u32 	%r720, [%rd7+24];
	xor.b32  	%r1010, %r1010, %r720;
	ld.global.u32 	%r721, [%rd7+28];
	xor.b32  	%r1009, %r1009, %r721;
	ld.global.u32 	%r722, [%rd7+32];
	xor.b32  	%r1008, %r1008, %r722;
	ld.global.u32 	%r723, [%rd7+36];
	xor.b32  	%r1007, %r1007, %r723;
$L__BB4_48:
	and.b32  	%r725, %r708, 4;
	setp.eq.s32 	%p28, %r725, 0;
	@%p28 bra 	$L__BB4_50;
	ld.global.u32 	%r726, [%rd7+40];
	xor.b32  	%r1011, %r1011, %r726;
	ld.global.u32 	%r727, [%rd7+44];
	xor.b32  	%r1010, %r1010, %r727;
	ld.global.u32 	%r728, [%rd7+48];
	xor.b32  	%r1009, %r1009, %r728;
	ld.global.u32 	%r729, [%rd7+52];
	xor.b32  	%r1008, %r1008, %r729;
	ld.global.u32 	%r730, [%rd7+56];
	xor.b32  	%r1007, %r1007, %r730;
$L__BB4_50:
	and.b32  	%r732, %r708, 8;
	setp.eq.s32 	%p29, %r732, 0;
	@%p29 bra 	$L__BB4_52;
	ld.global.u32 	%r733, [%rd7+60];
	xor.b32  	%r1011, %r1011, %r733;
	ld.global.u32 	%r734, [%rd7+64];
	xor.b32  	%r1010, %r1010, %r734;
	ld.global.u32 	%r735, [%rd7+68];
	xor.b32  	%r1009, %r1009, %r735;
	ld.global.u32 	%r736, [%rd7+72];
	xor.b32  	%r1008, %r1008, %r736;
	ld.global.u32 	%r737, [%rd7+76];
	xor.b32  	%r1007, %r1007, %r737;
$L__BB4_52:
	and.b32  	%r739, %r708, 16;
	setp.eq.s32 	%p30, %r739, 0;
	@%p30 bra 	$L__BB4_54;
	ld.global.u32 	%r740, [%rd7+80];
	xor.b32  	%r1011, %r1011, %r740;
	ld.global.u32 	%r741, [%rd7+84];
	xor.b32  	%r1010, %r1010, %r741;
	ld.global.u32 	%r742, [%rd7+88];
	xor.b32  	%r1009, %r1009, %r742;
	ld.global.u32 	%r743, [%rd7+92];
	xor.b32  	%r1008, %r1008, %r743;
	ld.global.u32 	%r744, [%rd7+96];
	xor.b32  	%r1007, %r1007, %r744;
$L__BB4_54:
	and.b32  	%r746, %r708, 32;
	setp.eq.s32 	%p31, %r746, 0;
	@%p31 bra 	$L__BB4_56;
	ld.global.u32 	%r747, [%rd7+100];
	xor.b32  	%r1011, %r1011, %r747;
	ld.global.u32 	%r748, [%rd7+104];
	xor.b32  	%r1010, %r1010, %r748;
	ld.global.u32 	%r749, [%rd7+108];
	xor.b32  	%r1009, %r1009, %r749;
	ld.global.u32 	%r750, [%rd7+112];
	xor.b32  	%r1008, %r1008, %r750;
	ld.global.u32 	%r751, [%rd7+116];
	xor.b32  	%r1007, %r1007, %r751;
$L__BB4_56:
	and.b32  	%r753, %r708, 64;
	setp.eq.s32 	%p32, %r753, 0;
	@%p32 bra 	$L__BB4_58;
	ld.global.u32 	%r754, [%rd7+120];
	xor.b32  	%r1011, %r1011, %r754;
	ld.global.u32 	%r755, [%rd7+124];
	xor.b32  	%r1010, %r1010, %r755;
	ld.global.u32 	%r756, [%rd7+128];
	xor.b32  	%r1009, %r1009, %r756;
	ld.global.u32 	%r757, [%rd7+132];
	xor.b32  	%r1008, %r1008, %r757;
	ld.global.u32 	%r758, [%rd7+136];
	xor.b32  	%r1007, %r1007, %r758;
$L__BB4_58:
	and.b32  	%r760, %r708, 128;
	setp.eq.s32 	%p33, %r760, 0;
	@%p33 bra 	$L__BB4_60;
	ld.global.u32 	%r761, [%rd7+140];
	xor.b32  	%r1011, %r1011, %r761;
	ld.global.u32 	%r762, [%rd7+144];
	xor.b32  	%r1010, %r1010, %r762;
	ld.global.u32 	%r763, [%rd7+148];
	xor.b32  	%r1009, %r1009, %r763;
	ld.global.u32 	%r764, [%rd7+152];
	xor.b32  	%r1008, %r1008, %r764;
	ld.global.u32 	%r765, [%rd7+156];
	xor.b32  	%r1007, %r1007, %r765;
$L__BB4_60:
	and.b32  	%r767, %r708, 256;
	setp.eq.s32 	%p34, %r767, 0;
	@%p34 bra 	$L__BB4_62;
	ld.global.u32 	%r768, [%rd7+160];
	xor.b32  	%r1011, %r1011, %r768;
	ld.global.u32 	%r769, [%rd7+164];
	xor.b32  	%r1010, %r1010, %r769;
	ld.global.u32 	%r770, [%rd7+168];
	xor.b32  	%r1009, %r1009, %r770;
	ld.global.u32 	%r771, [%rd7+172];
	xor.b32  	%r1008, %r1008, %r771;
	ld.global.u32 	%r772, [%rd7+176];
	xor.b32  	%r1007, %r1007, %r772;
$L__BB4_62:
	and.b32  	%r774, %r708, 512;
	setp.eq.s32 	%p35, %r774, 0;
	@%p35 bra 	$L__BB4_64;
	ld.global.u32 	%r775, [%rd7+180];
	xor.b32  	%r1011, %r1011, %r775;
	ld.global.u32 	%r776, [%rd7+184];
	xor.b32  	%r1010, %r1010, %r776;
	ld.global.u32 	%r777, [%rd7+188];
	xor.b32  	%r1009, %r1009, %r777;
	ld.global.u32 	%r778, [%rd7+192];
	xor.b32  	%r1008, %r1008, %r778;
	ld.global.u32 	%r779, [%rd7+196];
	xor.b32  	%r1007, %r1007, %r779;
$L__BB4_64:
	and.b32  	%r781, %r708, 1024;
	setp.eq.s32 	%p36, %r781, 0;
	@%p36 bra 	$L__BB4_66;
	ld.global.u32 	%r782, [%rd7+200];
	xor.b32  	%r1011, %r1011, %r782;
	ld.global.u32 	%r783, [%rd7+204];
	xor.b32  	%r1010, %r1010, %r783;
	ld.global.u32 	%r784, [%rd7+208];
	xor.b32  	%r1009, %r1009, %r784;
	ld.global.u32 	%r785, [%rd7+212];
	xor.b32  	%r1008, %r1008, %r785;
	ld.global.u32 	%r786, [%rd7+216];
	xor.b32  	%r1007, %r1007, %r786;
$L__BB4_66:
	and.b32  	%r788, %r708, 2048;
	setp.eq.s32 	%p37, %r788, 0;
	@%p37 bra 	$L__BB4_68;
	ld.global.u32 	%r789, [%rd7+220];
	xor.b32  	%r1011, %r1011, %r789;
	ld.global.u32 	%r790, [%rd7+224];
	xor.b32  	%r1010, %r1010, %r790;
	ld.global.u32 	%r791, [%rd7+228];
	xor.b32  	%r1009, %r1009, %r791;
	ld.global.u32 	%r792, [%rd7+232];
	xor.b32  	%r1008, %r1008, %r792;
	ld.global.u32 	%r793, [%rd7+236];
	xor.b32  	%r1007, %r1007, %r793;
$L__BB4_68:
	and.b32  	%r795, %r708, 4096;
	setp.eq.s32 	%p38, %r795, 0;
	@%p38 bra 	$L__BB4_70;
	ld.global.u32 	%r796, [%rd7+240];
	xor.b32  	%r1011, %r1011, %r796;
	ld.global.u32 	%r797, [%rd7+244];
	xor.b32  	%r1010, %r1010, %r797;
	ld.global.u32 	%r798, [%rd7+248];
	xor.b32  	%r1009, %r1009, %r798;
	ld.global.u32 	%r799, [%rd7+252];
	xor.b32  	%r1008, %r1008, %r799;
	ld.global.u32 	%r800, [%rd7+256];
	xor.b32  	%r1007, %r1007, %r800;
$L__BB4_70:
	and.b32  	%r802, %r708, 8192;
	setp.eq.s32 	%p39, %r802, 0;
	@%p39 bra 	$L__BB4_72;
	ld.global.u32 	%r803, [%rd7+260];
	xor.b32  	%r1011, %r1011, %r803;
	ld.global.u32 	%r804, [%rd7+264];
	xor.b32  	%r1010, %r1010, %r804;
	ld.global.u32 	%r805, [%rd7+268];
	xor.b32  	%r1009, %r1009, %r805;
	ld.global.u32 	%r806, [%rd7+272];
	xor.b32  	%r1008, %r1008, %r806;
	ld.global.u32 	%r807, [%rd7+276];
	xor.b32  	%r1007, %r1007, %r807;
$L__BB4_72:
	and.b32  	%r809, %r708, 16384;
	setp.eq.s32 	%p40, %r809, 0;
	@%p40 bra 	$L__BB4_74;
	ld.global.u32 	%r810, [%rd7+280];
	xor.b32  	%r1011, %r1011, %r810;
	ld.global.u32 	%r811, [%rd7+284];
	xor.b32  	%r1010, %r1010, %r811;
	ld.global.u32 	%r812, [%rd7+288];
	xor.b32  	%r1009, %r1009, %r812;
	ld.global.u32 	%r813, [%rd7+292];
	xor.b32  	%r1008, %r1008, %r813;
	ld.global.u32 	%r814, [%rd7+296];
	xor.b32  	%r1007, %r1007, %r814;
$L__BB4_74:
	and.b32  	%r816, %r708, 32768;
	setp.eq.s32 	%p41, %r816, 0;
	@%p41 bra 	$L__BB4_76;
	ld.global.u32 	%r817, [%rd7+300];
	xor.b32  	%r1011, %r1011, %r817;
	ld.global.u32 	%r818, [%rd7+304];
	xor.b32  	%r1010, %r1010, %r818;
	ld.global.u32 	%r819, [%rd7+308];
	xor.b32  	%r1009, %r1009, %r819;
	ld.global.u32 	%r820, [%rd7+312];
	xor.b32  	%r1008, %r1008, %r820;
	ld.global.u32 	%r821, [%rd7+316];
	xor.b32  	%r1007, %r1007, %r821;
$L__BB4_76:
	add.s32 	%r1098, %r1098, 16;
	setp.ne.s32 	%p42, %r1098, 32;
	@%p42 bra 	$L__BB4_44;
	mad.lo.s32 	%r822, %r1092, -31, %r200;
	add.s32 	%r1092, %r822, 1;
	setp.ne.s32 	%p43, %r1092, 5;
	@%p43 bra 	$L__BB4_43;
	st.local.u32 	[%rd1+4], %r1011;
	st.local.v2.u32 	[%rd1+8], {%r1010, %r1009};
	st.local.v2.u32 	[%rd1+16], {%r1008, %r1007};
	setp.ne.s64 	%p44, %rd4, 3;
	@%p44 bra 	$L__BB4_116;
	mov.b32 	%r1007, 0;
	mov.u32 	%r1008, %r1007;
	mov.u32 	%r1009, %r1007;
	mov.u32 	%r1010, %r1007;
	mov.u32 	%r1011, %r1007;
	mov.u32 	%r1184, %r1007;
$L__BB4_80:
	mul.wide.u32 	%rd21, %r1184, 4;
	add.s64 	%rd22, %rd1, %rd21;
	ld.local.u32 	%r375, [%rd22+4];
	shl.b32 	%r376, %r1184, 5;
	mov.b32 	%r1190, 0;
$L__BB4_81:
	.pragma "nounroll";
	shr.u32 	%r825, %r375, %r1190;
	and.b32  	%r826, %r825, 1;
	setp.eq.b32 	%p45, %r826, 1;
	not.pred 	%p46, %p45;
	add.s32 	%r827, %r376, %r1190;
	mul.lo.s32 	%r828, %r827, 5;
	mul.wide.u32 	%rd23, %r828, 4;
	add.s64 	%rd8, %rd5, %rd23;
	@%p46 bra 	$L__BB4_83;
	ld.global.u32 	%r829, [%rd8];
	xor.b32  	%r1011, %r1011, %r829;
	ld.global.u32 	%r830, [%rd8+4];
	xor.b32  	%r1010, %r1010, %r830;
	ld.global.u32 	%r831, [%rd8+8];
	xor.b32  	%r1009, %r1009, %r831;
	ld.global.u32 	%r832, [%rd8+12];
	xor.b32  	%r1008, %r1008, %r832;
	ld.global.u32 	%r833, [%rd8+16];
	xor.b32  	%r1007, %r1007, %r833;
$L__BB4_83:
	and.b32  	%r835, %r825, 2;
	setp.eq.s32 	%p47, %r835, 0;
	@%p47 bra 	$L__BB4_85;
	ld.global.u32 	%r836, [%rd8+20];
	xor.b32  	%r1011, %r1011, %r836;
	ld.global.u32 	%r837, [%rd8+24];
	xor.b32  	%r1010, %r1010, %r837;
	ld.global.u32 	%r838, [%rd8+28];
	xor.b32  	%r1009, %r1009, %r838;
	ld.global.u32 	%r839, [%rd8+32];
	xor.b32  	%r1008, %r1008, %r839;
	ld.global.u32 	%r840, [%rd8+36];
	xor.b32  	%r1007, %r1007, %r840;
$L__BB4_85:
	and.b32  	%r842, %r825, 4;
	setp.eq.s32 	%p48, %r842, 0;
	@%p48 bra 	$L__BB4_87;
	ld.global.u32 	%r843, [%rd8+40];
	xor.b32  	%r1011, %r1011, %r843;
	ld.global.u32 	%r844, [%rd8+44];
	xor.b32  	%r1010, %r1010, %r844;
	ld.global.u32 	%r845, [%rd8+48];
	xor.b32  	%r1009, %r1009, %r845;
	ld.global.u32 	%r846, [%rd8+52];
	xor.b32  	%r1008, %r1008, %r846;
	ld.global.u32 	%r847, [%rd8+56];
	xor.b32  	%r1007, %r1007, %r847;
$L__BB4_87:
	and.b32  	%r849, %r825, 8;
	setp.eq.s32 	%p49, %r849, 0;
	@%p49 bra 	$L__BB4_89;
	ld.global.u32 	%r850, [%rd8+60];
	xor.b32  	%r1011, %r1011, %r850;
	ld.global.u32 	%r851, [%rd8+64];
	xor.b32  	%r1010, %r1010, %r851;
	ld.global.u32 	%r852, [%rd8+68];
	xor.b32  	%r1009, %r1009, %r852;
	ld.global.u32 	%r853, [%rd8+72];
	xor.b32  	%r1008, %r1008, %r853;
	ld.global.u32 	%r854, [%rd8+76];
	xor.b32  	%r1007, %r1007, %r854;
$L__BB4_89:
	and.b32  	%r856, %r825, 16;
	setp.eq.s32 	%p50, %r856, 0;
	@%p50 bra 	$L__BB4_91;
	ld.global.u32 	%r857, [%rd8+80];
	xor.b32  	%r1011, %r1011, %r857;
	ld.global.u32 	%r858, [%rd8+84];
	xor.b32  	%r1010, %r1010, %r858;
	ld.global.u32 	%r859, [%rd8+88];
	xor.b32  	%r1009, %r1009, %r859;
	ld.global.u32 	%r860, [%rd8+92];
	xor.b32  	%r1008, %r1008, %r860;
	ld.global.u32 	%r861, [%rd8+96];
	xor.b32  	%r1007, %r1007, %r861;
$L__BB4_91:
	and.b32  	%r863, %r825, 32;
	setp.eq.s32 	%p51, %r863, 0;
	@%p51 bra 	$L__BB4_93;
	ld.global.u32 	%r864, [%rd8+100];
	xor.b32  	%r1011, %r1011, %r864;
	ld.global.u32 	%r865, [%rd8+104];
	xor.b32  	%r1010, %r1010, %r865;
	ld.global.u32 	%r866, [%rd8+108];
	xor.b32  	%r1009, %r1009, %r866;
	ld.global.u32 	%r867, [%rd8+112];
	xor.b32  	%r1008, %r1008, %r867;
	ld.global.u32 	%r868, [%rd8+116];
	xor.b32  	%r1007, %r1007, %r868;
$L__BB4_93:
	and.b32  	%r870, %r825, 64;
	setp.eq.s32 	%p52, %r870, 0;
	@%p52 bra 	$L__BB4_95;
	ld.global.u32 	%r871, [%rd8+120];
	xor.b32  	%r1011, %r1011, %r871;
	ld.global.u32 	%r872, [%rd8+124];
	xor.b32  	%r1010, %r1010, %r872;
	ld.global.u32 	%r873, [%rd8+128];
	xor.b32  	%r1009, %r1009, %r873;
	ld.global.u32 	%r874, [%rd8+132];
	xor.b32  	%r1008, %r1008, %r874;
	ld.global.u32 	%r875, [%rd8+136];
	xor.b32  	%r1007, %r1007, %r875;
$L__BB4_95:
	and.b32  	%r877, %r825, 128;
	setp.eq.s32 	%p53, %r877, 0;
	@%p53 bra 	$L__BB4_97;
	ld.global.u32 	%r878, [%rd8+140];
	xor.b32  	%r1011, %r1011, %r878;
	ld.global.u32 	%r879, [%rd8+144];
	xor.b32  	%r1010, %r1010, %r879;
	ld.global.u32 	%r880, [%rd8+148];
	xor.b32  	%r1009, %r1009, %r880;
	ld.global.u32 	%r881, [%rd8+152];
	xor.b32  	%r1008, %r1008, %r881;
	ld.global.u32 	%r882, [%rd8+156];
	xor.b32  	%r1007, %r1007, %r882;
$L__BB4_97:
	and.b32  	%r884, %r825, 256;
	setp.eq.s32 	%p54, %r884, 0;
	@%p54 bra 	$L__BB4_99;
	ld.global.u32 	%r885, [%rd8+160];
	xor.b32  	%r1011, %r1011, %r885;
	ld.global.u32 	%r886, [%rd8+164];
	xor.b32  	%r1010, %r1010, %r886;
	ld.global.u32 	%r887, [%rd8+168];
	xor.b32  	%r1009, %r1009, %r887;
	ld.global.u32 	%r888, [%rd8+172];
	xor.b32  	%r1008, %r1008, %r888;
	ld.global.u32 	%r889, [%rd8+176];
	xor.b32  	%r1007, %r1007, %r889;
$L__BB4_99:
	and.b32  	%r891, %r825, 512;
	setp.eq.s32 	%p55, %r891, 0;
	@%p55 bra 	$L__BB4_101;
	ld.global.u32 	%r892, [%rd8+180];
	xor.b32  	%r1011, %r1011, %r892;
	ld.global.u32 	%r893, [%rd8+184];
	xor.b32  	%r1010, %r1010, %r893;
	ld.global.u32 	%r894, [%rd8+188];
	xor.b32  	%r1009, %r1009, %r894;
	ld.global.u32 	%r895, [%rd8+192];
	xor.b32  	%r1008, %r1008, %r895;
	ld.global.u32 	%r896, [%rd8+196];
	xor.b32  	%r1007, %r1007, %r896;
$L__BB4_101:
	and.b32  	%r898, %r825, 1024;
	setp.eq.s32 	%p56, %r898, 0;
	@%p56 bra 	$L__BB4_103;
	ld.global.u32 	%r899, [%rd8+200];
	xor.b32  	%r1011, %r1011, %r899;
	ld.global.u32 	%r900, [%rd8+204];
	xor.b32  	%r1010, %r1010, %r900;
	ld.global.u32 	%r901, [%rd8+208];
	xor.b32  	%r1009, %r1009, %r901;
	ld.global.u32 	%r902, [%rd8+212];
	xor.b32  	%r1008, %r1008, %r902;
	ld.global.u32 	%r903, [%rd8+216];
	xor.b32  	%r1007, %r1007, %r903;
$L__BB4_103:
	and.b32  	%r905, %r825, 2048;
	setp.eq.s32 	%p57, %r905, 0;
	@%p57 bra 	$L__BB4_105;
	ld.global.u32 	%r906, [%rd8+220];
	xor.b32  	%r1011, %r1011, %r906;
	ld.global.u32 	%r907, [%rd8+224];
	xor.b32  	%r1010, %r1010, %r907;
	ld.global.u32 	%r908, [%rd8+228];
	xor.b32  	%r1009, %r1009, %r908;
	ld.global.u32 	%r909, [%rd8+232];
	xor.b32  	%r1008, %r1008, %r909;
	ld.global.u32 	%r910, [%rd8+236];
	xor.b32  	%r1007, %r1007, %r910;
$L__BB4_105:
	and.b32  	%r912, %r825, 4096;
	setp.eq.s32 	%p58, %r912, 0;
	@%p58 bra 	$L__BB4_107;
	ld.global.u32 	%r913, [%rd8+240];
	xor.b32  	%r1011, %r1011, %r913;
	ld.global.u32 	%r914, [%rd8+244];
	xor.b32  	%r1010, %r1010, %r914;
	ld.global.u32 	%r915, [%rd8+248];
	xor.b32  	%r1009, %r1009, %r915;
	ld.global.u32 	%r916, [%rd8+252];
	xor.b32  	%r1008, %r1008, %r916;
	ld.global.u32 	%r917, [%rd8+256];
	xor.b32  	%r1007, %r1007, %r917;
$L__BB4_107:
	and.b32  	%r919, %r825, 8192;
	setp.eq.s32 	%p59, %r919, 0;
	@%p59 bra 	$L__BB4_109;
	ld.global.u32 	%r920, [%rd8+260];
	xor.b32  	%r1011, %r1011, %r920;
	ld.global.u32 	%r921, [%rd8+264];
	xor.b32  	%r1010, %r1010, %r921;
	ld.global.u32 	%r922, [%rd8+268];
	xor.b32  	%r1009, %r1009, %r922;
	ld.global.u32 	%r923, [%rd8+272];
	xor.b32  	%r1008, %r1008, %r923;
	ld.global.u32 	%r924, [%rd8+276];
	xor.b32  	%r1007, %r1007, %r924;
$L__BB4_109:
	and.b32  	%r926, %r825, 16384;
	setp.eq.s32 	%p60, %r926, 0;
	@%p60 bra 	$L__BB4_111;
	ld.global.u32 	%r927, [%rd8+280];
	xor.b32  	%r1011, %r1011, %r927;
	ld.global.u32 	%r928, [%rd8+284];
	xor.b32  	%r1010, %r1010, %r928;
	ld.global.u32 	%r929, [%rd8+288];
	xor.b32  	%r1009, %r1009, %r929;
	ld.global.u32 	%r930, [%rd8+292];
	xor.b32  	%r1008, %r1008, %r930;
	ld.global.u32 	%r931, [%rd8+296];
	xor.b32  	%r1007, %r1007, %r931;
$L__BB4_111:
	and.b32  	%r933, %r825, 32768;
	setp.eq.s32 	%p61, %r933, 0;
	@%p61 bra 	$L__BB4_113;
	ld.global.u32 	%r934, [%rd8+300];
	xor.b32  	%r1011, %r1011, %r934;
	ld.global.u32 	%r935, [%rd8+304];
	xor.b32  	%r1010, %r1010, %r935;
	ld.global.u32 	%r936, [%rd8+308];
	xor.b32  	%r1009, %r1009, %r936;
	ld.global.u32 	%r937, [%rd8+312];
	xor.b32  	%r1008, %r1008, %r937;
	ld.global.u32 	%r938, [%rd8+316];
	xor.b32  	%r1007, %r1007, %r938;
$L__BB4_113:
	add.s32 	%r1190, %r1190, 16;
	setp.ne.s32 	%p62, %r1190, 32;
	@%p62 bra 	$L__BB4_81;
	mad.lo.s32 	%r939, %r1184, -31, %r376;
	add.s32 	%r1184, %r939, 1;
	setp.ne.s32 	%p63, %r1184, 5;
	@%p63 bra 	$L__BB4_80;
	st.local.u32 	[%rd1+4], %r1011;
	st.local.v2.u32 	[%rd1+8], {%r1010, %r1009};
	st.local.v2.u32 	[%rd1+16], {%r1008, %r1007};
$L__BB4_116:
	shr.u64 	%rd28, %rd3, 2;
	add.s32 	%r994, %r994, 1;
	setp.gt.u64 	%p64, %rd3, 3;
	@%p64 bra 	$L__BB4_4;
$L__BB4_117:
	ld.param.u64 	%rd27, [_Z24calculaIndicesAleatoriosPii_param_0];
	mov.b32 	%r940, 0;
	st.local.v2.u32 	[%rd1+24], {%r940, %r940};
	st.local.u32 	[%rd1+32], %r940;
	mov.b64 	%rd24, 0;
	st.local.u64 	[%rd1+40], %rd24;
	shr.u32 	%r941, %r1011, 2;
	xor.b32  	%r942, %r941, %r1011;
	st.local.u32 	[%rd1+4], %r1010;
	shl.b32 	%r943, %r1007, 4;
	shl.b32 	%r944, %r942, 1;
	xor.b32  	%r945, %r944, %r943;
	xor.b32  	%r946, %r945, %r942;
	xor.b32  	%r1285, %r946, %r1007;
	add.s32 	%r947, %r1285, %r7;
	and.b32  	%r1288, %r947, 127;
	mul.lo.s32 	%r948, %r988, 3;
	cvta.to.global.u64 	%rd25, %rd27;
	mul.wide.s32 	%rd26, %r948, 4;
	add.s64 	%rd10, %rd25, %rd26;
	st.global.u32 	[%rd10], %r1288;
	shr.u32 	%r949, %r1010, 2;
	xor.b32  	%r950, %r949, %r1010;
	shl.b32 	%r951, %r1285, 4;
	shl.b32 	%r952, %r950, 1;
	xor.b32  	%r953, %r952, %r951;
	xor.b32  	%r954, %r953, %r950;
	xor.b32  	%r1284, %r954, %r1285;
	add.s32 	%r955, %r1284, %r8;
	and.b32  	%r1281, %r955, 127;
	st.global.u32 	[%rd10+4], %r1281;
	shr.u32 	%r956, %r1009, 2;
	xor.b32  	%r957, %r956, %r1009;
	shl.b32 	%r958, %r1284, 4;
	shl.b32 	%r959, %r957, 1;
	xor.b32  	%r960, %r959, %r958;
	xor.b32  	%r961, %r960, %r957;
	xor.b32  	%r1283, %r961, %r1284;
	add.s32 	%r1289, %r1283, %r9;
	mov.u32 	%r1282, %r9;
$L__BB4_118:
	mov.u32 	%r565, %r1284;
	mov.u32 	%r564, %r1283;
	and.b32  	%r571, %r1289, 127;
	setp.eq.s32 	%p65, %r988, %r1288;
	@%p65 bra 	$L__BB4_121;
	setp.eq.s32 	%p66, %r988, %r1281;
	setp.eq.s32 	%p67, %r988, %r571;
	or.pred  	%p68, %p66, %p67;
	@%p68 bra 	$L__BB4_121;
	setp.ne.s32 	%p69, %r1288, %r1281;
	setp.ne.s32 	%p70, %r1288, %r571;
	and.pred  	%p71, %p69, %p70;
	setp.ne.s32 	%p72, %r1281, %r571;
	and.pred  	%p73, %p71, %p72;
	@%p73 bra 	$L__BB4_122;
$L__BB4_121:
	shr.u32 	%r966, %r1008, 2;
	xor.b32  	%r967, %r966, %r1008;
	shl.b32 	%r968, %r564, 4;
	shl.b32 	%r969, %r967, 1;
	xor.b32  	%r970, %r969, %r968;
	xor.b32  	%r971, %r970, %r967;
	xor.b32  	%r572, %r971, %r564;
	add.s32 	%r972, %r1282, %r572;
	add.s32 	%r973, %r972, 69;
	and.b32  	%r1288, %r973, 127;
	st.global.u32 	[%rd10], %r1288;
	shr.u32 	%r974, %r1007, 2;
	xor.b32  	%r975, %r974, %r1007;
	shl.b32 	%r976, %r572, 4;
	shl.b32 	%r977, %r975, 1;
	xor.b32  	%r978, %r977, %r976;
	xor.b32  	%r979, %r978, %r975;
	xor.b32  	%r1284, %r979, %r572;
	add.s32 	%r980, %r1282, %r1284;
	add.s32 	%r981, %r980, 10;
	and.b32  	%r1281, %r981, 127;
	st.global.u32 	[%rd10+4], %r1281;
	shr.u32 	%r982, %r1285, 2;
	xor.b32  	%r983, %r982, %r1285;
	shl.b32 	%r984, %r1284, 4;
	shl.b32 	%r985, %r983, 1;
	xor.b32  	%r986, %r985, %r984;
	xor.b32  	%r987, %r986, %r983;
	xor.b32  	%r1283, %r987, %r1284;
	add.s32 	%r1282, %r1282, 1087311;
	add.s32 	%r1289, %r1283, %r1282;
	mov.u32 	%r1285, %r572;
	mov.u32 	%r1007, %r564;
	mov.u32 	%r1008, %r565;
	bra.uni 	$L__BB4_118;
$L__BB4_122:
	st.global.u32 	[%rd10+8], %r571;
	st.local.u32 	[%rd1+4], %r1008;
	st.local.v2.u32 	[%rd1+8], {%r1007, %r1285};
	st.local.v2.u32 	[%rd1+16], {%r565, %r564};
	mov.u32 	%r964, %ntid.x;
	mov.u32 	%r965, %nctaid.x;
	mad.lo.s32 	%r988, %r964, %r965, %r988;
	setp.lt.s32 	%p74, %r988, 128;
	@%p74 bra 	$L__BB4_2;
$L__BB4_123:
	ret;

}
	// .globl	_Z14cruzaPoblacionPfS_ifS_Pi
.visible .entry _Z14cruzaPoblacionPfS_ifS_Pi(
	.param .u64 .ptr .align 1 _Z14cruzaPoblacionPfS_ifS_Pi_param_0,
	.param .u64 .ptr .align 1 _Z14cruzaPoblacionPfS_ifS_Pi_param_1,
	.param .u32 _Z14cruzaPoblacionPfS_ifS_Pi_param_2,
	.param .f32 _Z14cruzaPoblacionPfS_ifS_Pi_param_3,
	.param .u64 .ptr .align 1 _Z14cruzaPoblacionPfS_ifS_Pi_param_4,
	.param .u64 .ptr .align 1 _Z14cruzaPoblacionPfS_ifS_Pi_param_5
)
{
	.reg .pred 	%p<6>;
	.reg .b32 	%r<33>;
	.reg .b32 	%f<11>;
	.reg .b64 	%rd<23>;

	ld.param.u64 	%rd9, [_Z14cruzaPoblacionPfS_ifS_Pi_param_0];
	ld.param.u64 	%rd6, [_Z14cruzaPoblacionPfS_ifS_Pi_param_1];
	ld.param.u32 	%r14, [_Z14cruzaPoblacionPfS_ifS_Pi_param_2];
	ld.param.f32 	%f4, [_Z14cruzaPoblacionPfS_ifS_Pi_param_3];
	ld.param.u64 	%rd7, [_Z14cruzaPoblacionPfS_ifS_Pi_param_4];
	ld.param.u64 	%rd8, [_Z14cruzaPoblacionPfS_ifS_Pi_param_5];
	cvta.to.global.u64 	%rd1, %rd9;
	mov.u32 	%r15, %tid.x;
	mov.u32 	%r16, %ctaid.x;
	mov.u32 	%r1, %ntid.x;
	mad.lo.s32 	%r30, %r16, %r1, %r15;
	setp.gt.s32 	%p1, %r30, 127;
	@%p1 bra 	$L__BB5_9;
	mov.u32 	%r17, %ntid.y;
	mov.u32 	%r18, %nctaid.y;
	mul.lo.s32 	%r3, %r17, %r18;
	mov.u32 	%r19, %nctaid.x;
	mul.lo.s32 	%r4, %r1, %r19;
	mov.u32 	%r20, %ctaid.y;
	mov.u32 	%r21, %tid.y;
	mad.lo.s32 	%r32, %r20, %r17, %r21;
	cvta.to.global.u64 	%rd2, %rd7;
	cvta.to.global.u64 	%rd3, %rd6;
	cvta.to.global.u64 	%rd4, %rd8;
$L__BB5_2:
	setp.ge.s32 	%p2, %r32, %r14;
	@%p2 bra 	$L__BB5_8;
	mul.lo.s32 	%r8, %r30, %r14;
	mul.lo.s32 	%r22, %r30, 3;
	mul.wide.s32 	%rd10, %r22, 4;
	add.s64 	%rd5, %rd4, %rd10;
$L__BB5_4:
	add.s32 	%r10, %r32, %r8;
	mul.wide.s32 	%rd11, %r10, 4;
	add.s64 	%rd12, %rd2, %rd11;
	ld.global.f32 	%f5, [%rd12];
	setp.geu.f32 	%p3, %f5, %f4;
	@%p3 bra 	$L__BB5_6;
	ld.global.u32 	%r23, [%rd5];
	mad.lo.s32 	%r24, %r23, %r14, %r32;
	ld.global.u32 	%r25, [%rd5+4];
	mad.lo.s32 	%r26, %r25, %r14, %r32;
	ld.global.u32 	%r27, [%rd5+8];
	mad.lo.s32 	%r28, %r27, %r14, %r32;
	mul.wide.s32 	%rd15, %r24, 4;
	add.s64 	%rd16, %rd1, %rd15;
	ld.global.f32 	%f6, [%rd16];
	mul.wide.s32 	%rd17, %r26, 4;
	add.s64 	%rd18, %rd1, %rd17;
	ld.global.f32 	%f7, [%rd18];
	mul.wide.s32 	%rd19, %r28, 4;
	add.s64 	%rd20, %rd1, %rd19;
	ld.global.f32 	%f8, [%rd20];
	sub.f32 	%f9, %f7, %f8;
	fma.rn.f32 	%f10, %f9, 0f3D23D70A, %f6;
	bra.uni 	$L__BB5_7;
$L__BB5_6:
	add.s64 	%rd14, %rd1, %rd11;
	ld.global.f32 	%f10, [%rd14];
$L__BB5_7:
	add.s64 	%rd22, %rd3, %rd11;
	st.global.f32 	[%rd22], %f10;
	add.s32 	%r32, %r32, %r3;
	setp.lt.s32 	%p4, %r32, %r14;
	@%p4 bra 	$L__BB5_4;
$L__BB5_8:
	add.s32 	%r30, %r30, %r4;
	setp.lt.s32 	%p5, %r30, 128;
	@%p5 bra 	$L__BB5_2;
$L__BB5_9:
	ret;

}


// ===== COMPILED SASS (sm_100) =====

	.target	sm_100

	.elftype	@"ET_EXEC"


//--------------------- .note.nv.tkinfo           --------------------------
	.section	.note.nv.tkinfo,"",@"SHT_NOTE"
	.sectionflags	@"SHF_NOTE_NV_TKINFO"
	.tkinfo
        /*0018*/ 	.word	0x00000002
        /*0030*/ 	.string	""
        /*0030*/ 	.string	"ptxas"
        /*0030*/ 	.string	"Cuda compilation tools, release 13.0, V13.0.88"
        /*0030*/ 	.string	"Build cuda_13.0.r13.0/compiler.36424714_0"
        /*0030*/ 	.string	"-arch sm_100 -m 64 "



//--------------------- .note.nv.cuinfo           --------------------------
	.section	.note.nv.cuinfo,"",@"SHT_NOTE"
	.sectionflags	@"SHF_NOTE_NV_CUINFO"
        /*0018*/ 	.short	0x0002
        /*001a*/ 	.short	0x0064
        /*001c*/ 	.short	0x0082
	.zero		2


//--------------------- .nv.info                  --------------------------
	.section	.nv.info,"",@"SHT_CUDA_INFO"
	.align	4


	//----- nvinfo : EIATTR_REGCOUNT
	.align		4
        /*0000*/ 	.byte	0x04, 0x2f
        /*0002*/ 	.short	(.L_10 - .L_9)
	.align		4
.L_9:
        /*0004*/ 	.word	index@(_Z15evaluaPoblacionPfS_S_S_iifiS_)
        /*0008*/ 	.word	0x00000028


	//----- nvinfo : EIATTR_FRAME_SIZE
	.align		4
.L_10:
        /*000c*/ 	.byte	0x04, 0x11
        /*000e*/ 	.short	(.L_12 - .L_11)
	.align		4
.L_11:
        /*0010*/ 	.word	index@($__internal_0_$__cuda_sm3x_div_rn_noftz_f32_slowpath)
        /*0014*/ 	.word	0x00000000


	//----- nvinfo : EIATTR_FRAME_SIZE
	.align		4
.L_12:
        /*0018*/ 	.byte	0x04, 0x11
        /*001a*/ 	.short	(.L_14 - .L_13)
	.align		4
.L_13:
        /*001c*/ 	.word	index@(_Z15evaluaPoblacionPfS_S_S_iifiS_)
        /*0020*/ 	.word	0x00000000


	//----- nvinfo : EIATTR_REGCOUNT
	.align		4
.L_14:
        /*0024*/ 	.byte	0x04, 0x2f
        /*0026*/ 	.short	(.L_16 - .L_15)
	.align		4
.L_15:
        /*0028*/ 	.word	index@(_Z19inicializaPoblacionPfiiiiiiS_)
        /*002c*/ 	.word	0x00000014


	//----- nvinfo : EIATTR_FRAME_SIZE
	.align		4
.L_16:
        /*0030*/ 	.byte	0x04, 0x11
        /*0032*/ 	.short	(.L_18 - .L_17)
	.align		4
.L_17:
        /*0034*/ 	.word	index@(_Z19inicializaPoblacionPfiiiiiiS_)
        /*0038*/ 	.word	0x00000000


	//----- nvinfo : EIATTR_REGCOUNT
	.align		4
.L_18:
        /*003c*/ 	.byte	0x04, 0x2f
        /*003e*/ 	.short	(.L_20 - .L_19)
	.align		4
.L_19:
        /*0040*/ 	.word	index@(_Z16comparaPoblacionPfS_Pi)
        /*0044*/ 	.word	0x00000014


	//----- nvinfo : EIATTR_FRAME_SIZE
	.align		4
.L_20:
        /*0048*/ 	.byte	0x04, 0x11
        /*004a*/ 	.short	(.L_22 - .L_21)
	.align		4
.L_21:
        /*004c*/ 	.word	index@(_Z16comparaPoblacionPfS_Pi)
        /*0050*/ 	.word	0x00000000


	//----- nvinfo : EIATTR_REGCOUNT
	.align		4
.L_22:
        /*0054*/ 	.byte	0x04, 0x2f
        /*0056*/ 	.short	(.L_24 - .L_23)
	.align		4
.L_23:
        /*0058*/ 	.word	index@(_Z19seleccionaPoblacionPfS_Pii)
        /*005c*/ 	.word	0x00000012


	//----- nvinfo : EIATTR_FRAME_SIZE
	.align		4
.L_24:
        /*0060*/ 	.byte	0x04, 0x11
        /*0062*/ 	.short	(.L_26 - .L_25)
	.align		4
.L_25:
        /*0064*/ 	.word	index@(_Z19seleccionaPoblacionPfS_Pii)
        /*0068*/ 	.word	0x00000000


	//----- nvinfo : EIATTR_REGCOUNT
	.align		4
.L_26:
        /*006c*/ 	.byte	0x04, 0x2f
        /*006e*/ 	.short	(.L_28 - .L_27)
	.align		4
.L_27:
        /*0070*/ 	.word	index@(_Z24calculaIndicesAleatoriosPii)
        /*0074*/ 	.word	0x00000020


	//----- nvinfo : EIATTR_FRAME_SIZE
	.align		4
.L_28:
        /*0078*/ 	.byte	0x04, 0x11
        /*007a*/ 	.short	(.L_30 - .L_29)
	.align		4
.L_29:
        /*007c*/ 	.word	index@(_Z24calculaIndicesAleatoriosPii)
        /*0080*/ 	.word	0x00000030


	//----- nvinfo : EIATTR_REGCOUNT
	.align		4
.L_30:
        /*0084*/ 	.byte	0x04, 0x2f
        /*0086*/ 	.short	(.L_32 - .L_31)
	.align		4
.L_31:
        /*0088*/ 	.word	index@(_Z14cruzaPoblacionPfS_ifS_Pi)
        /*008c*/ 	.word	0x00000016


	//----- nvinfo : EIATTR_FRAME_SIZE
	.align		4
.L_32:
        /*0090*/ 	.byte	0x04, 0x11
        /*0092*/ 	.short	(.L_34 - .L_33)
	.align		4
.L_33:
        /*0094*/ 	.word	index@(_Z14cruzaPoblacionPfS_ifS_Pi)
        /*0098*/ 	.word	0x00000000


	//----- nvinfo : EIATTR_MIN_STACK_SIZE
	.align		4
.L_34:
        /*009c*/ 	.byte	0x04, 0x12
        /*009e*/ 	.short	(.L_36 - .L_35)
	.align		4
.L_35:
        /*00a0*/ 	.word	index@(_Z14cruzaPoblacionPfS_ifS_Pi)
        /*00a4*/ 	.word	0x00000000


	//----- nvinfo : EIATTR_MIN_STACK_SIZE
	.align		4
.L_36:
        /*00a8*/ 	.byte	0x04, 0x12
        /*00aa*/ 	.short	(.L_38 - .L_37)
	.align		4
.L_37:
        /*00ac*/ 	.word	index@(_Z24calculaIndicesAleatoriosPii)
        /*00b0*/ 	.word	0x00000030


	//----- nvinfo : EIATTR_MIN_STACK_SIZE
	.align		4
.L_38:
        /*00b4*/ 	.byte	0x04, 0x12
        /*00b6*/ 	.short	(.L_40 - .L_39)
	.align		4
.L_39:
        /*00b8*/ 	.word	index@(_Z19seleccionaPoblacionPfS_Pii)
        /*00bc*/ 	.word	0x00000000


	//----- nvinfo : EIATTR_MIN_STACK_SIZE
	.align		4
.L_40:
        /*00c0*/ 	.byte	0x04, 0x12
        /*00c2*/ 	.short	(.L_42 - .L_41)
	.align		4
.L_41:
        /*00c4*/ 	.word	index@(_Z16comparaPoblacionPfS_Pi)
        /*00c8*/ 	.word	0x00000000


	//----- nvinfo : EIATTR_MIN_STACK_SIZE
	.align		4
.L_42:
        /*00cc*/ 	.byte	0x04, 0x12
        /*00ce*/ 	.short	(.L_44 - .L_43)
	.align		4
.L_43:
        /*00d0*/ 	.word	index@(_Z19inicializaPoblacionPfiiiiiiS_)
        /*00d4*/ 	.word	0x00000000


	//----- nvinfo : EIATTR_MIN_STACK_SIZE
	.align		4
.L_44:
        /*00d8*/ 	.byte	0x04, 0x12
        /*00da*/ 	.short	(.L_46 - .L_45)
	.align		4
.L_45:
        /*00dc*/ 	.word	index@(_Z15evaluaPoblacionPfS_S_S_iifiS_)
        /*00e0*/ 	.word	0x00000000
.L_46:


//--------------------- .nv.compat                --------------------------
	.section	.nv.compat,"",@"SHT_CUDA_COMPAT_INFO"
	.align	4
        /*0000*/ 	.byte	0x02, 0x09, 0x00, 0x00, 0x02, 0x02, 0x01, 0x00, 0x02, 0x05, 0x05, 0x00, 0x03, 0x07, 0x01, 0x01
        /*0010*/ 	.byte	0x02, 0x03, 0x00, 0x00, 0x02, 0x06, 0x01, 0x00, 0x04, 0x0b, 0x08, 0x00, 0x01, 0x00, 0x00, 0x00
        /*0020*/ 	.byte	0x00, 0x00, 0x00, 0x00


//--------------------- .nv.info._Z14cruzaPoblacionPfS_ifS_Pi --------------------------
	.section	.nv.info._Z14cruzaPoblacionPfS_ifS_Pi,"",@"SHT_CUDA_INFO"
	.sectionflags	@""
	.align	4


	//----- nvinfo : EIATTR_CUDA_API_VERSION
	.align		4
        /*0000*/ 	.byte	0x04, 0x37
        /*0002*/ 	.short	(.L_48 - .L_47)
.L_47:
        /*0004*/ 	.word	0x00000082


	//----- nvinfo : EIATTR_KPARAM_INFO
	.align		4
.L_48:
        /*0008*/ 	.byte	0x04, 0x17
        /*000a*/ 	.short	(.L_50 - .L_49)
.L_49:
        /*000c*/ 	.word	0x00000000
        /*0010*/ 	.short	0x0005
        /*0012*/ 	.short	0x0020
        /*0014*/ 	.byte	0x00, 0xf5, 0x21, 0x00


	//----- nvinfo : EIATTR_KPARAM_INFO
	.align		4
.L_50:
        /*0018*/ 	.byte	0x04, 0x17
        /*001a*/ 	.short	(.L_52 - .L_51)
.L_51:
        /*001c*/ 	.word	0x00000000
        /*0020*/ 	.short	0x0004
        /*0022*/ 	.short	0x0018
        /*0024*/ 	.byte	0x00, 0xf5, 0x21, 0x00


	//----- nvinfo : EIATTR_KPARAM_INFO
	.align		4
.L_52:
        /*0028*/ 	.byte	0x04, 0x17
        /*002a*/ 	.short	(.L_54 - .L_53)
.L_53:
        /*002c*/ 	.word	0x00000000
        /*0030*/ 	.short	0x0003
        /*0032*/ 	.short	0x0014
        /*0034*/ 	.byte	0x00, 0xf0, 0x11, 0x00


	//----- nvinfo : EIATTR_KPARAM_INFO
	.align		4
.L_54:
        /*0038*/ 	.byte	0x04, 0x17
        /*003a*/ 	.short	(.L_56 - .L_55)
.L_55:
        /*003c*/ 	.word	0x00000000
        /*0040*/ 	.short	0x0002
        /*0042*/ 	.short	0x0010
        /*0044*/ 	.byte	0x00, 0xf0, 0x11, 0x00


	//----- nvinfo : EIATTR_KPARAM_INFO
	.align		4
.L_56:
        /*0048*/ 	.byte	0x04, 0x17
        /*004a*/ 	.short	(.L_58 - .L_57)
.L_57:
        /*004c*/ 	.word	0x00000000
        /*0050*/ 	.short	0x0001
        /*0052*/ 	.short	0x0008
        /*0054*/ 	.byte	0x00, 0xf5, 0x21, 0x00


	//----- nvinfo : EIATTR_KPARAM_INFO
	.align		4
.L_58:
        /*0058*/ 	.byte	0x04, 0x17
        /*005a*/ 	.short	(.L_60 - .L_59)
.L_59:
        /*005c*/ 	.word	0x00000000
        /*0060*/ 	.short	0x0000
        /*0062*/ 	.short	0x0000
        /*0064*/ 	.byte	0x00, 0xf5, 0x21, 0x00


	//----- nvinfo : EIATTR_SPARSE_MMA_MASK
	.align		4
.L_60:
        /*0068*/ 	.byte	0x03, 0x50
        /*006a*/ 	.short	0x0000


	//----- nvinfo : EIATTR_MAXREG_COUNT
	.align		4
        /*006c*/ 	.byte	0x03, 0x1b
        /*006e*/ 	.short	0x00ff


	//----- nvinfo : EIATTR_MERCURY_ISA_VERSION
	.align		4
        /*0070*/ 	.byte	0x03, 0x5f
        /*0072*/ 	.short	0x0101


	//----- nvinfo : EIATTR_VRC_CTA_INIT_COUNT
	.align		4
        /*0074*/ 	.byte	0x02, 0x4a
	.zero		1
	.zero		1


	//----- nvinfo : EIATTR_EXIT_INSTR_OFFSETS
	.align		4
        /*0078*/ 	.byte	0x04, 0x1c
        /*007a*/ 	.short	(.L_62 - .L_61)


	//   ....[0]....
.L_61:
        /*007c*/ 	.word	0x00000060


	//   ....[1]....
        /*0080*/ 	.word	0x00000380


	//----- nvinfo : EIATTR_CRS_STACK_SIZE
	.align		4
.L_62:
        /*0084*/ 	.byte	0x04, 0x1e
        /*0086*/ 	.short	(.L_64 - .L_63)
.L_63:
        /*0088*/ 	.word	0x00000000


	//----- nvinfo : EIATTR_CBANK_PARAM_SIZE
	.align		4
.L_64:
        /*008c*/ 	.byte	0x03, 0x19
        /*008e*/ 	.short	0x0028


	//----- nvinfo : EIATTR_PARAM_CBANK
	.align		4
        /*0090*/ 	.byte	0x04, 0x0a
        /*0092*/ 	.short	(.L_66 - .L_65)
	.align		4
.L_65:
        /*0094*/ 	.word	index@(.nv.constant0._Z14cruzaPoblacionPfS_ifS_Pi)
        /*0098*/ 	.short	0x0380
        /*009a*/ 	.short	0x0028


	//----- nvinfo : EIATTR_SW_WAR
	.align		4
.L_66:
        /*009c*/ 	.byte	0x04, 0x36
        /*009e*/ 	.short	(.L_68 - .L_67)
.L_67:
        /*00a0*/ 	.word	0x00000008
.L_68:


//--------------------- .nv.info._Z24calculaIndicesAleatoriosPii --------------------------
	.section	.nv.info._Z24calculaIndicesAleatoriosPii,"",@"SHT_CUDA_INFO"
	.sectionflags	@""
	.align	4


	//----- nvinfo : EIATTR_CUDA_API_VERSION
	.align		4
        /*0000*/ 	.byte	0x04, 0x37
        /*0002*/ 	.short	(.L_70 - .L_69)
.L_69:
        /*0004*/ 	.word	0x00000082


	//----- nvinfo : EIATTR_KPARAM_INFO
	.align		4
.L_70:
        /*0008*/ 	.byte	0x04, 0x17
        /*000a*/ 	.short	(.L_72 - .L_71)
.L_71:
        /*000c*/ 	.word	0x00000000
        /*0010*/ 	.short	0x0001
        /*0012*/ 	.short	0x0008
        /*0014*/ 	.byte	0x00, 0xf0, 0x11, 0x00


	//----- nvinfo : EIATTR_KPARAM_INFO
	.align		4
.L_72:
        /*0018*/ 	.byte	0x04, 0x17
        /*001a*/ 	.short	(.L_74 - .L_73)
.L_73:
        /*001c*/ 	.word	0x00000000
        /*0020*/ 	.short	0x0000
        /*0022*/ 	.short	0x0000
        /*0024*/ 	.byte	0x00, 0xf5, 0x21, 0x00


	//----- nvinfo : EIATTR_SPARSE_MMA_MASK
	.align		4
.L_74:
        /*0028*/ 	.byte	0x03, 0x50
        /*002a*/ 	.short	0x0000


	//----- nvinfo : EIATTR_MAXREG_COUNT
	.align		4
        /*002c*/ 	.byte	0x03, 0x1b
        /*002e*/ 	.short	0x00ff


	//----- nvinfo : EIATTR_MERCURY_ISA_VERSION
	.align		4
        /*0030*/ 	.byte	0x03, 0x5f
        /*0032*/ 	.short	0x0101


	//----- nvinfo : EIATTR_VRC_CTA_INIT_COUNT
	.align		4
        /*0034*/ 	.byte	0x02, 0x4a
	.zero		1
	.zero		1


	//----- nvinfo : EIATTR_EXIT_INSTR_OFFSETS
	.align		4
        /*0038*/ 	.byte	0x04, 0x1c
        /*003a*/ 	.short	(.L_76 - .L_75)


	//   ....[0]....
.L_75:
        /*003c*/ 	.word	0x00000070


	//   ....[1]....
        /*0040*/ 	.word	0x00002d70


	//----- nvinfo : EIATTR_CRS_STACK_SIZE
	.align		4
.L_76:
        /*0044*/ 	.byte	0x04, 0x1e
        /*0046*/ 	.short	(.L_78 - .L_77)
.L_77:
        /*0048*/ 	.word	0x00000000


	//----- nvinfo : EIATTR_CBANK_PARAM_SIZE
	.align		4
.L_78:
        /*004c*/ 	.byte	0x03, 0x19
        /*004e*/ 	.short	0x000c


	//----- nvinfo : EIATTR_PARAM_CBANK
	.align		4
        /*0050*/ 	.byte	0x04, 0x0a
        /*0052*/ 	.short	(.L_80 - .L_79)
	.align		4
.L_79:
        /*0054*/ 	.word	index@(.nv.constant0._Z24calculaIndicesAleatoriosPii)
        /*0058*/ 	.short	0x0380
        /*005a*/ 	.short	0x000c


	//----- nvinfo : EIATTR_SW_WAR
	.align		4
.L_80:
        /*005c*/ 	.byte	0x04, 0x36
        /*005e*/ 	.short	(.L_82 - .L_81)
.L_81:
        /*0060*/ 	.word	0x00000008
.L_82:


//--------------------- .nv.info._Z19seleccionaPoblacionPfS_Pii --------------------------
	.section	.nv.info._Z19seleccionaPoblacionPfS_Pii,"",@"SHT_CUDA_INFO"
	.sectionflags	@""
	.align	4


	//----- nvinfo : EIATTR_CUDA_API_VERSION
	.align		4
        /*0000*/ 	.byte	0x04, 0x37
        /*0002*/ 	.short	(.L_84 - .L_83)
.L_83:
        /*0004*/ 	.word	0x00000082


	//----- nvinfo : EIATTR_KPARAM_INFO
	.align		4
.L_84:
        /*0008*/ 	.byte	0x04, 0x17
        /*000a*/ 	.short	(.L_86 - .L_85)
.L_85:
        /*000c*/ 	.word	0x00000000
        /*0010*/ 	.short	0x0003
        /*0012*/ 	.short	0x0018
        /*0014*/ 	.byte	0x00, 0xf0, 0x11, 0x00


	//----- nvinfo : EIATTR_KPARAM_INFO
	.align		4
.L_86:
        /*0018*/ 	.byte	0x04, 0x17
        /*001a*/ 	.short	(.L_88 - .L_87)
.L_87:
        /*001c*/ 	.word	0x00000000
        /*0020*/ 	.short	0x0002
        /*0022*/ 	.short	0x0010
        /*0024*/ 	.byte	0x00, 0xf5, 0x21, 0x00


	//----- nvinfo : EIATTR_KPARAM_INFO
	.align		4
.L_88:
        /*0028*/ 	.byte	0x04, 0x17
        /*002a*/ 	.short	(.L_90 - .L_89)
.L_89:
        /*002c*/ 	.word	0x00000000
        /*0030*/ 	.short	0x0001
        /*0032*/ 	.short	0x0008
        /*0034*/ 	.byte	0x00, 0xf5, 0x21, 0x00


	//----- nvinfo : EIATTR_KPARAM_INFO
	.align		4
.L_90:
        /*0038*/ 	.byte	0x04, 0x17
        /*003a*/ 	.short	(.L_92 - .L_91)
.L_91:
        /*003c*/ 	.word	0x00000000
        /*0040*/ 	.short	0x0000
        /*0042*/ 	.short	0x0000
        /*0044*/ 	.byte	0x00, 0xf5, 0x21, 0x00


	//----- nvinfo : EIATTR_SPARSE_MMA_MASK
	.align		4
.L_92:
        /*0048*/ 	.byte	0x03, 0x50
        /*004a*/ 	.short	0x0000


	//----- nvinfo : EIATTR_MAXREG_COUNT
	.align		4
        /*004c*/ 	.byte	0x03, 0x1b
        /*004e*/ 	.short	0x00ff


	//----- nvinfo : EIATTR_MERCURY_ISA_VERSION
	.align		4
        /*0050*/ 	.byte	0x03, 0x5f
        /*0052*/ 	.short	0x0101


	//----- nvinfo : EIATTR_VRC_CTA_INIT_COUNT
	.align		4
        /*0054*/ 	.byte	0x02, 0x4a
	.zero		1
	.zero		1


	//----- nvinfo : EIATTR_EXIT_INSTR_OFFSETS
	.align		4
        /*0058*/ 	.byte	0x04, 0x1c
        /*005a*/ 	.short	(.L_94 - .L_93)


	//   ....[0]....
.L_93:
        /*005c*/ 	.word	0x00000060


	//   ....[1]....
        /*0060*/ 	.word	0x00000280


	//----- nvinfo : EIATTR_CRS_STACK_SIZE
	.align		4
.L_94:
        /*0064*/ 	.byte	0x04, 0x1e
        /*0066*/ 	.short	(.L_96 - .L_95)
.L_95:
        /*0068*/ 	.word	0x00000000


	//----- nvinfo : EIATTR_CBANK_PARAM_SIZE
	.align		4
.L_96:
        /*006c*/ 	.byte	0x03, 0x19
        /*006e*/ 	.short	0x001c


	//----- nvinfo : EIATTR_PARAM_CBANK
	.align		4
        /*0070*/ 	.byte	0x04, 0x0a
        /*0072*/ 	.short	(.L_98 - .L_97)
	.align		4
.L_97:
        /*0074*/ 	.word	index@(.nv.constant0._Z19seleccionaPoblacionPfS_Pii)
        /*0078*/ 	.short	0x0380
        /*007a*/ 	.short	0x001c


	//----- nvinfo : EIATTR_SW_WAR
	.align		4
.L_98:
        /*007c*/ 	.byte	0x04, 0x36
        /*007e*/ 	.short	(.L_100 - .L_99)
.L_99:
        /*0080*/ 	.word	0x00000008
.L_100:


//--------------------- .nv.info._Z16comparaPoblacionPfS_Pi --------------------------
	.section	.nv.info._Z16comparaPoblacionPfS_Pi,"",@"SHT_CUDA_INFO"
	.sectionflags	@""
	.align	4


	//----- nvinfo : EIATTR_CUDA_API_VERSION
	.align		4
        /*0000*/ 	.byte	0x04, 0x37
        /*0002*/ 	.short	(.L_102 - .L_101)
.L_101:
        /*0004*/ 	.word	0x00000082


	//----- nvinfo : EIATTR_KPARAM_INFO
	.align		4
.L_102:
        /*0008*/ 	.byte	0x04, 0x17
        /*000a*/ 	.short	(.L_104 - .L_103)
.L_103:
        /*000c*/ 	.word	0x00000000
        /*0010*/ 	.short	0x0002
        /*0012*/ 	.short	0x0010
        /*0014*/ 	.byte	0x00, 0xf5, 0x21, 0x00


	//----- nvinfo : EIATTR_KPARAM_INFO
	.align		4
.L_104:
        /*0018*/ 	.byte	0x04, 0x17
        /*001a*/ 	.short	(.L_106 - .L_105)
.L_105:
        /*001c*/ 	.word	0x00000000
        /*0020*/ 	.short	0x0001
        /*0022*/ 	.short	0x0008
        /*0024*/ 	.byte	0x00, 0xf5, 0x21, 0x00


	//----- nvinfo : EIATTR_KPARAM_INFO
	.align		4
.L_106:
        /*0028*/ 	.byte	0x04, 0x17
        /*002a*/ 	.short	(.L_108 - .L_107)
.L_107:
        /*002c*/ 	.word	0x00000000
        /*0030*/ 	.short	0x0000
        /*0032*/ 	.short	0x0000
        /*0034*/ 	.byte	0x00, 0xf5, 0x21, 0x00


	//----- nvinfo : EIATTR_SPARSE_MMA_MASK
	.align		4
.L_108:
        /*0038*/ 	.byte	0x03, 0x50
        /*003a*/ 	.short	0x0000


	//----- nvinfo : EIATTR_MAXREG_COUNT
	.align		4
        /*003c*/ 	.byte	0x03, 0x1b
        /*003e*/ 	.short	0x00ff


	//----- nvinfo : EIATTR_MERCURY_ISA_VERSION
	.align		4
        /*0040*/ 	.byte	0x03, 0x5f
        /*0042*/ 	.short	0x0101


	//----- nvinfo : EIATTR_VRC_CTA_INIT_COUNT
	.align		4
        /*0044*/ 	.byte	0x02, 0x4a
	.zero		1
	.zero		1


	//----- nvinfo : EIATTR_EXIT_INSTR_OFFSETS
	.align		4
        /*0048*/ 	.byte	0x04, 0x1c
        /*004a*/ 	.short	(.L_110 - .L_109)


	//   ....[0]....
.L_109:
        /*004c*/ 	.word	0x00000060


	//   ....[1]....
        /*0050*/ 	.word	0x00000190


	//----- nvinfo : EIATTR_CRS_STACK_SIZE
	.align		4
.L_110:
        /*0054*/ 	.byte	0x04, 0x1e
        /*0056*/ 	.short	(.L_112 - .L_111)
.L_111:
        /*0058*/ 	.word	0x00000000


	//----- nvinfo : EIATTR_CBANK_PARAM_SIZE
	.align		4
.L_112:
        /*005c*/ 	.byte	0x03, 0x19
        /*005e*/ 	.short	0x0018


	//----- nvinfo : EIATTR_PARAM_CBANK
	.align		4
        /*0060*/ 	.byte	0x04, 0x0a
        /*0062*/ 	.short	(.L_114 - .L_113)
	.align		4
.L_113:
        /*0064*/ 	.word	index@(.nv.constant0._Z16comparaPoblacionPfS_Pi)
        /*0068*/ 	.short	0x0380
        /*006a*/ 	.short	0x0018


	//----- nvinfo : EIATTR_SW_WAR
	.align		4
.L_114:
        /*006c*/ 	.byte	0x04, 0x36
        /*006e*/ 	.short	(.L_116 - .L_115)
.L_115:
        /*0070*/ 	.word	0x00000008
.L_116:


//--------------------- .nv.info._Z19inicializaPoblacionPfiiiiiiS_ --------------------------
	.section	.nv.info._Z19inicializaPoblacionPfiiiiiiS_,"",@"SHT_CUDA_INFO"
	.sectionflags	@""
	.align	4


	//----- nvinfo : EIATTR_CUDA_API_VERSION
	.align		4
        /*0000*/ 	.byte	0x04, 0x37
        /*0002*/ 	.short	(.L_118 - .L_117)
.L_117:
        /*0004*/ 	.word	0x00000082


	//----- nvinfo : EIATTR_KPARAM_INFO
	.align		4
.L_118:
        /*0008*/ 	.byte	0x04, 0x17
        /*000a*/ 	.short	(.L_120 - .L_119)
.L_119:
        /*000c*/ 	.word	0x00000000
        /*0010*/ 	.short	0x0007
        /*0012*/ 	.short	0x0020
        /*0014*/ 	.byte	0x00, 0xf5, 0x21, 0x00


	//----- nvinfo : EIATTR_KPARAM_INFO
	.align		4
.L_120:
        /*0018*/ 	.byte	0x04, 0x17
        /*001a*/ 	.short	(.L_122 - .L_121)
.L_121:
        /*001c*/ 	.word	0x00000000
        /*0020*/ 	.short	0x0006
        /*0022*/ 	.short	0x001c
        /*0024*/ 	.byte	0x00, 0xf0, 0x11, 0x00


	//----- nvinfo : EIATTR_KPARAM_INFO
	.align		4
.L_122:
        /*0028*/ 	.byte	0x04, 0x17
        /*002a*/ 	.short	(.L_124 - .L_123)
.L_123:
        /*002c*/ 	.word	0x00000000
        /*0030*/ 	.short	0x0005
        /*0032*/ 	.short	0x0018
        /*0034*/ 	.byte	0x00, 0xf0, 0x11, 0x00


	//----- nvinfo : EIATTR_KPARAM_INFO
	.align		4
.L_124:
        /*0038*/ 	.byte	0x04, 0x17
        /*003a*/ 	.short	(.L_126 - .L_125)
.L_125:
        /*003c*/ 	.word	0x00000000
        /*0040*/ 	.short	0x0004
        /*0042*/ 	.short	0x0014
        /*0044*/ 	.byte	0x00, 0xf0, 0x11, 0x00


	//----- nvinfo : EIATTR_KPARAM_INFO
	.align		4
.L_126:
        /*0048*/ 	.byte	0x04, 0x17
        /*004a*/ 	.short	(.L_128 - .L_127)
.L_127:
        /*004c*/ 	.word	0x00000000
        /*0050*/ 	.short	0x0003
        /*0052*/ 	.short	0x0010
        /*0054*/ 	.byte	0x00, 0xf0, 0x11, 0x00


	//----- nvinfo : EIATTR_KPARAM_INFO
	.align		4
.L_128:
        /*0058*/ 	.byte	0x04, 0x17
        /*005a*/ 	.short	(.L_130 - .L_129)
.L_129:
        /*005c*/ 	.word	0x00000000
        /*0060*/ 	.short	0x0002
        /*0062*/ 	.short	0x000c
        /*0064*/ 	.byte	0x00, 0xf0, 0x11, 0x00


	//----- nvinfo : EIATTR_KPARAM_INFO
	.align		4
.L_130:
        /*0068*/ 	.byte	0x04, 0x17
        /*006a*/ 	.short	(.L_132 - .L_131)
.L_131:
        /*006c*/ 	.word	0x00000000
        /*0070*/ 	.short	0x0001
        /*0072*/ 	.short	0x0008
        /*0074*/ 	.byte	0x00, 0xf0, 0x11, 0x00


	//----- nvinfo : EIATTR_KPARAM_INFO
	.align		4
.L_132:
        /*0078*/ 	.byte	0x04, 0x17
        /*007a*/ 	.short	(.L_134 - .L_133)
.L_133:
        /*007c*/ 	.word	0x00000000
        /*0080*/ 	.short	0x0000
        /*0082*/ 	.short	0x0000
        /*0084*/ 	.byte	0x00, 0xf5, 0x21, 0x00


	//----- nvinfo : EIATTR_SPARSE_MMA_MASK
	.align		4
.L_134:
        /*0088*/ 	.byte	0x03, 0x50
        /*008a*/ 	.short	0x0000


	//----- nvinfo : EIATTR_MAXREG_COUNT
	.align		4
        /*008c*/ 	.byte	0x03, 0x1b
        /*008e*/ 	.short	0x00ff


	//----- nvinfo : EIATTR_MERCURY_ISA_VERSION
	.align		4
        /*0090*/ 	.byte	0x03, 0x5f
        /*0092*/ 	.short	0x0101


	//----- nvinfo : EIATTR_VRC_CTA_INIT_COUNT
	.align		4
        /*0094*/ 	.byte	0x02, 0x4a
	.zero		1
	.zero		1


	//----- nvinfo : EIATTR_EXIT_INSTR_OFFSETS
	.align		4
        /*0098*/ 	.byte	0x04, 0x1c
        /*009a*/ 	.short	(.L_136 - .L_135)


	//   ....[0]....
.L_135:
        /*009c*/ 	.word	0x00000060


	//   ....[1]....
        /*00a0*/ 	.word	0x00000380


	//----- nvinfo : EIATTR_CRS_STACK_SIZE
	.align		4
.L_136:
        /*00a4*/ 	.byte	0x04, 0x1e
        /*00a6*/ 	.short	(.L_138 - .L_137)
.L_137:
        /*00a8*/ 	.word	0x00000000


	//----- nvinfo : EIATTR_CBANK_PARAM_SIZE
	.align		4
.L_138:
        /*00ac*/ 	.byte	0x03, 0x19
        /*00ae*/ 	.short	0x0028


	//----- nvinfo : EIATTR_PARAM_CBANK
	.align		4
        /*00b0*/ 	.byte	0x04, 0x0a
        /*00b2*/ 	.short	(.L_140 - .L_139)
	.align		4
.L_139:
        /*00b4*/ 	.word	index@(.nv.constant0._Z19inicializaPoblacionPfiiiiiiS_)
        /*00b8*/ 	.short	0x0380
        /*00ba*/ 	.short	0x0028


	//----- nvinfo : EIATTR_SW_WAR
	.align		4
.L_140:
        /*00bc*/ 	.byte	0x04, 0x36
        /*00be*/ 	.short	(.L_142 - .L_141)
.L_141:
        /*00c0*/ 	.word	0x00000008
.L_142:


//--------------------- .nv.info._Z15evaluaPoblacionPfS_S_S_iifiS_ --------------------------
	.section	.nv.info._Z15evaluaPoblacionPfS_S_S_iifiS_,"",@"SHT_CUDA_INFO"
	.sectionflags	@""
	.align	4


	//----- nvinfo : EIATTR_CUDA_API_VERSION
	.align		4
        /*0000*/ 	.byte	0x04, 0x37
        /*0002*/ 	.short	(.L_144 - .L_143)
.L_143:
        /*0004*/ 	.word	0x00000082


	//----- nvinfo : EIATTR_KPARAM_INFO
	.align		4
.L_144:
        /*0008*/ 	.byte	0x04, 0x17
        /*000a*/ 	.short	(.L_146 - .L_145)
.L_145:
        /*000c*/ 	.word	0x00000000
        /*0010*/ 	.short	0x0008
        /*0012*/ 	.short	0x0030
        /*0014*/ 	.byte	0x00, 0xf5, 0x21, 0x00


	//----- nvinfo : EIATTR_KPARAM_INFO
	.align		4
.L_146:
        /*0018*/ 	.byte	0x04, 0x17
        /*001a*/ 	.short	(.L_148 - .L_147)
.L_147:
        /*001c*/ 	.word	0x00000000
        /*0020*/ 	.short	0x0007
        /*0022*/ 	.short	0x002c
        /*0024*/ 	.byte	0x00, 0xf0, 0x11, 0x00


	//----- nvinfo : EIATTR_KPARAM_INFO
	.align		4
.L_148:
        /*0028*/ 	.byte	0x04, 0x17
        /*002a*/ 	.short	(.L_150 - .L_149)
.L_149:
        /*002c*/ 	.word	0x00000000
        /*0030*/ 	.short	0x0006
        /*0032*/ 	.short	0x0028
        /*0034*/ 	.byte	0x00, 0xf0, 0x11, 0x00


	//----- nvinfo : EIATTR_KPARAM_INFO
	.align		4
.L_150:
        /*0038*/ 	.byte	0x04, 0x17
        /*003a*/ 	.short	(.L_152 - .L_151)
.L_151:
        /*003c*/ 	.word	0x00000000
        /*0040*/ 	.short	0x0005
        /*0042*/ 	.short	0x0024
        /*0044*/ 	.byte	0x00, 0xf0, 0x11, 0x00


	//----- nvinfo : EIATTR_KPARAM_INFO
	.align		4
.L_152:
        /*0048*/ 	.byte	0x04, 0x17
        /*004a*/ 	.short	(.L_154 - .L_153)
.L_153:
        /*004c*/ 	.word	0x00000000
        /*0050*/ 	.short	0x0004
        /*0052*/ 	.short	0x0020
        /*0054*/ 	.byte	0x00, 0xf0, 0x11, 0x00


	//----- nvinfo : EIATTR_KPARAM_INFO
	.align		4
.L_154:
        /*0058*/ 	.byte	0x04, 0x17
        /*005a*/ 	.short	(.L_156 - .L_155)
.L_155:
        /*005c*/ 	.word	0x00000000
        /*0060*/ 	.short	0x0003
        /*0062*/ 	.short	0x0018
        /*0064*/ 	.byte	0x00, 0xf5, 0x21, 0x00


	//----- nvinfo : EIATTR_KPARAM_INFO
	.align		4
.L_156:
        /*0068*/ 	.byte	0x04, 0x17
        /*006a*/ 	.short	(.L_158 - .L_157)
.L_157:
        /*006c*/ 	.word	0x00000000
        /*0070*/ 	.short	0x0002
        /*0072*/ 	.short	0x0010
        /*0074*/ 	.byte	0x00, 0xf5, 0x21, 0x00


	//----- nvinfo : EIATTR_KPARAM_INFO
	.align		4
.L_158:
        /*0078*/ 	.byte	0x04, 0x17
        /*007a*/ 	.short	(.L_160 - .L_159)
.L_159:
        /*007c*/ 	.word	0x00000000
        /*0080*/ 	.short	0x0001
        /*0082*/ 	.short	0x0008
        /*0084*/ 	.byte	0x00, 0xf5, 0x21, 0x00


	//----- nvinfo : EIATTR_KPARAM_INFO
	.align		4
.L_160:
        /*0088*/ 	.byte	0x04, 0x17
        /*008a*/ 	.short	(.L_162 - .L_161)
.L_161:
        /*008c*/ 	.word	0x00000000
        /*0090*/ 	.short	0x0000
        /*0092*/ 	.short	0x0000
        /*0094*/ 	.byte	0x00, 0xf5, 0x21, 0x00


	//----- nvinfo : EIATTR_SPARSE_MMA_MASK
	.align		4
.L_162:
        /*0098*/ 	.byte	0x03, 0x50
        /*009a*/ 	.short	0x0000


	//----- nvinfo : EIATTR_MAXREG_COUNT
	.align		4
        /*009c*/ 	.byte	0x03, 0x1b
        /*009e*/ 	.short	0x00ff


	//----- nvinfo : EIATTR_MERCURY_ISA_VERSION
	.align		4
        /*00a0*/ 	.byte	0x03, 0x5f
        /*00a2*/ 	.short	0x0101


	//----- nvinfo : EIATTR_VRC_CTA_INIT_COUNT
	.align		4
        /*00a4*/ 	.byte	0x02, 0x4a
	.zero		1
	.zero		1


	//----- nvinfo : EIATTR_EXIT_INSTR_OFFSETS
	.align		4
        /*00a8*/ 	.byte	0x04, 0x1c
        /*00aa*/ 	.short	(.L_164 - .L_163)


	//   ....[0]....
.L_163:
        /*00ac*/ 	.word	0x00000070


	//   ....[1]....
        /*00b0*/ 	.word	0x000076e0


	//   ....[2]....
        /*00b4*/ 	.word	0x000088f0


	//   ....[3]....
        /*00b8*/ 	.word	0x00008980


	//   ....[4]....
        /*00bc*/ 	.word	0x00009c70


	//----- nvinfo : EIATTR_CRS_STACK_SIZE
	.align		4
.L_164:
        /*00c0*/ 	.byte	0x04, 0x1e
        /*00c2*/ 	.short	(.L_166 - .L_165)
.L_165:
        /*00c4*/ 	.word	0x00000000


	//----- nvinfo : EIATTR_CBANK_PARAM_SIZE
	.align		4
.L_166:
        /*00c8*/ 	.byte	0x03, 0x19
        /*00ca*/ 	.short	0x0038


	//----- nvinfo : EIATTR_PARAM_CBANK
	.align		4
        /*00cc*/ 	.byte	0x04, 0x0a
        /*00ce*/ 	.short	(.L_168 - .L_167)
	.align		4
.L_167:
        /*00d0*/ 	.word	index@(.nv.constant0._Z15evaluaPoblacionPfS_S_S_iifiS_)
        /*00d4*/ 	.short	0x0380
        /*00d6*/ 	.short	0x0038


	//----- nvinfo : EIATTR_SW_WAR
	.align		4
.L_168:
        /*00d8*/ 	.byte	0x04, 0x36
        /*00da*/ 	.short	(.L_170 - .L_169)
.L_169:
        /*00dc*/ 	.word	0x00000008
.L_170:


//--------------------- .nv.callgraph             --------------------------
	.section	.nv.callgraph,"",@"SHT_CUDA_CALLGRAPH"
	.align	4
	.sectionentsize	8
	.align		4
        /*0000*/ 	.word	0x00000000
	.align		4
        /*0004*/ 	.word	0xffffffff
	.align		4
        /*0008*/ 	.word	0x00000000
	.align		4
        /*000c*/ 	.word	0xfffffffe
	.align		4
        /*0010*/ 	.word	0x00000000
	.align		4
        /*0014*/ 	.word	0xfffffffd
	.align		4
        /*0018*/ 	.word	0x00000000
	.align		4
        /*001c*/ 	.word	0xfffffffc


//--------------------- .nv.constant4             --------------------------
	.section	.nv.constant4,"a",@progbits
	.align	8
	.align		8
.nv.constant4:
        /*0000*/ 	.dword	precalc_xorwow_matrix
	.align		8
        /*0008*/ 	.dword	precalc_xorwow_offset_matrix
	.align		8
        /*0010*/ 	.dword	mrg32k3aM1
	.align		8
        /*0018*/ 	.dword	mrg32k3aM2
	.align		8
        /*0020*/ 	.dword	mrg32k3aM1SubSeq
	.align		8
        /*0028*/ 	.dword	mrg32k3aM2SubSeq
	.align		8
        /*0030*/ 	.dword	mrg32k3aM1Seq
	.align		8
        /*0038*/ 	.dword	mrg32k3aM2Seq


//--------------------- .nv.constant3             --------------------------
	.section	.nv.constant3,"a",@progbits
	.align	8
.nv.constant3:
	.type		__cr_lgamma_table,@object
	.size		__cr_lgamma_table,(.L_8 - __cr_lgamma_table)
__cr_lgamma_table:
        /*0000*/ 	.byte	0x00, 0x00, 0x00, 0x00, 0x00, 0x00, 0x00, 0x00, 0x00, 0x00, 0x00, 0x00, 0x00, 0x00, 0x00, 0x00
        /*0010*/ 	.byte	0xef, 0x39, 0xfa, 0xfe, 0x42, 0x2e, 0xe6, 0x3f, 0x02, 0x20, 0x2a, 0xfa, 0x0b, 0xab, 0xfc, 0x3f
        /*0020*/ 	.byte	0xf9, 0x2c, 0x92, 0x7c, 0xa7, 0x6c, 0x09, 0x40, 0xc9, 0x79, 0x44, 0x3c, 0x64, 0x26, 0x13, 0x40
        /*0030*/ 	.byte	0xca, 0x01, 0xcf, 0x3a, 0x27, 0x51, 0x1a, 0x40, 0x30, 0xcc, 0x2d, 0xf3, 0xe1, 0x0c, 0x21, 0x40
        /*0040*/ 	.byte	0x0d, 0xb7, 0xfc, 0x82, 0x8e, 0x35, 0x25, 0x40
.L_8:


//--------------------- .text._Z14cruzaPoblacionPfS_ifS_Pi --------------------------
	.section	.text._Z14cruzaPoblacionPfS_ifS_Pi,"ax",@progbits
	.align	128
        .global         _Z14cruzaPoblacionPfS_ifS_Pi
        .type           _Z14cruzaPoblacionPfS_ifS_Pi,@function
        .size           _Z14cruzaPoblacionPfS_ifS_Pi,(.L_x_159 - _Z14cruzaPoblacionPfS_ifS_Pi)
        .other          _Z14cruzaPoblacionPfS_ifS_Pi,@"STO_CUDA_ENTRY STV_DEFAULT"
_Z14cruzaPoblacionPfS_ifS_Pi:
.text._Z14cruzaPoblacionPfS_ifS_Pi:
[----:B------:R-:W-:Y:S01]  /*0000*/  LDC R1, c[0x0][0x37c] ;  /* 0x0000df00ff017b82 */ /* 0x000fe20000000800 */
[----:B------:R-:W0:Y:S07]  /*0010*/  S2R R5, SR_TID.X ;  /* 0x0000000000057919 */ /* 0x000e2e0000002100 */
[----:B------:R-:W0:Y:S08]  /*0020*/  S2UR UR4, SR_CTAID.X ;  /* 0x00000000000479c3 */ /* 0x000e300000002500 */
[----:B------:R-:W0:Y:S02]  /*0030*/  LDC R4, c[0x0][0x360] ;  /* 0x0000d800ff047b82 */ /* 0x000e240000000800 */
[----:B0-----:R-:W-:-:S05]  /*0040*/  IMAD R5, R4, UR4, R5 ;  /* 0x0000000404057c24 */ /* 0x001fca000f8e0205 */
[----:B------:R-:W-:-:S13]  /*0050*/  ISETP.GT.AND P0, PT, R5, 0x7f, PT ;  /* 0x0000007f0500780c */ /* 0x000fda0003f04270 */
[----:B------:R-:W-:Y:S05]  /*0060*/  @P0 EXIT ;  /* 0x000000000000094d */ /* 0x000fea0003800000 */
[----:B------:R-:W0:Y:S01]  /*0070*/  S2R R0, SR_CTAID.Y ;  /* 0x0000000000007919 */ /* 0x000e220000002600 */
[----:B------:R-:W1:Y:S01]  /*0080*/  LDCU UR5, c[0x0][0x364] ;  /* 0x00006c80ff0577ac */ /* 0x000e620008000800 */
[----:B------:R-:W0:Y:S01]  /*0090*/  S2R R3, SR_TID.Y ;  /* 0x0000000000037919 */ /* 0x000e220000002200 */
[----:B------:R-:W1:Y:S01]  /*00a0*/  LDCU UR4, c[0x0][0x374] ;  /* 0x00006e80ff0477ac */ /* 0x000e620008000800 */
[----:B------:R-:W2:Y:S01]  /*00b0*/  LDCU UR6, c[0x0][0x370] ;  /* 0x00006e00ff0677ac */ /* 0x000ea20008000800 */
[----:B------:R-:W3:Y:S01]  /*00c0*/  LDCU.64 UR8, c[0x0][0x358] ;  /* 0x00006b00ff0877ac */ /* 0x000ee20008000a00 */
[----:B------:R-:W4:Y:S01]  /*00d0*/  LDCU.64 UR10, c[0x0][0x390] ;  /* 0x00007200ff0a77ac */ /* 0x000f220008000a00 */
[----:B-1----:R-:W-:Y:S01]  /*00e0*/  UIMAD UR4, UR5, UR4, URZ ;  /* 0x00000004050472a4 */ /* 0x002fe2000f8e02ff */
[----:B--2---:R-:W-:Y:S02]  /*00f0*/  IMAD R4, R4, UR6, RZ ;  /* 0x0000000604047c24 */ /* 0x004fe4000f8e02ff */
[----:B0--34-:R-:W-:-:S09]  /*0100*/  IMAD R0, R0, UR5, R3 ;  /* 0x0000000500007c24 */ /* 0x019fd2000f8e0203 */
.L_x_3:
[----:B0-----:R-:W0:Y:S01]  /*0110*/  LDCU UR5, c[0x0][0x390] ;  /* 0x00007200ff0577ac */ /* 0x001e220008000800 */
[----:B------:R-:W-:Y:S01]  /*0120*/  BSSY.RECONVERGENT B0, `(.L_x_0) ;  /* 0x0000022000007945 */ /* 0x000fe20003800200 */
[----:B0-----:R-:W-:-:S13]  /*0130*/  ISETP.GE.AND P0, PT, R0, UR5, PT ;  /* 0x0000000500007c0c */ /* 0x001fda000bf06270 */
[----:B------:R-:W-:Y:S05]  /*0140*/  @P0 BRA `(.L_x_1) ;  /* 0x00000000007c0947 */ /* 0x000fea0003800000 */
[----:B------:R-:W0:Y:S01]  /*0150*/  LDC.64 R2, c[0x0][0x3a0] ;  /* 0x0000e800ff027b82 */ /* 0x000e220000000a00 */
[----:B------:R-:W-:-:S05]  /*0160*/  LEA R7, R5, R5, 0x1 ;  /* 0x0000000505077211 */ /* 0x000fca00078e08ff */
[----:B0-----:R-:W-:-:S07]  /*0170*/  IMAD.WIDE R2, R7, 0x4, R2 ;  /* 0x0000000407027825 */ /* 0x001fce00078e0202 */
.L_x_2:
[----:B0-----:R-:W0:Y:S01]  /*0180*/  LDC.64 R10, c[0x0][0x398] ;  /* 0x0000e600ff0a7b82 */ /* 0x001e220000000a00 */
[----:B------:R-:W-:-:S07]  /*0190*/  IMAD R9, R5, UR10, R0 ;  /* 0x0000000a05097c24 */ /* 0x000fce000f8e0200 */
[----:B------:R-:W1:Y:S01]  /*01a0*/  LDC.64 R6, c[0x0][0x380] ;  /* 0x0000e000ff067b82 */ /* 0x000e620000000a00 */
[----:B0-----:R-:W-:-:S06]  /*01b0*/  IMAD.WIDE R10, R9, 0x4, R10 ;  /* 0x00000004090a7825 */ /* 0x001fcc00078e020a */
[----:B------:R-:W2:Y:S02]  /*01c0*/  LDG.E R10, desc[UR8][R10.64] ;  /* 0x000000080a0a7981 */ /* 0x000ea4000c1e1900 */
[----:B--2---:R-:W-:-:S13]  /*01d0*/  FSETP.GEU.AND P0, PT, R10, UR11, PT ;  /* 0x0000000b0a007c0b */ /* 0x004fda000bf0e000 */
[----:B------:R-:W2:Y:S04]  /*01e0*/  @!P0 LDG.E R15, desc[UR8][R2.64+0x4] ;  /* 0x00000408020f8981 */ /* 0x000ea8000c1e1900 */
[----:B------:R-:W3:Y:S04]  /*01f0*/  @!P0 LDG.E R17, desc[UR8][R2.64+0x8] ;  /* 0x0000080802118981 */ /* 0x000ee8000c1e1900 */
[----:B------:R-:W4:Y:S01]  /*0200*/  @!P0 LDG.E R13, desc[UR8][R2.64] ;  /* 0x00000008020d8981 */ /* 0x000f22000c1e1900 */
[--C-:B--2---:R-:W-:Y:S02]  /*0210*/  @!P0 IMAD R15, R15, UR10, R0.reuse ;  /* 0x0000000a0f0f8c24 */ /* 0x104fe4000f8e0200 */
[----:B---3--:R-:W-:-:S02]  /*0220*/  @!P0 IMAD R19, R17, UR10, R0 ;  /* 0x0000000a11138c24 */ /* 0x008fc4000f8e0200 */
[----:B----4-:R-:W-:Y:S02]  /*0230*/  @!P0 IMAD R17, R13, UR10, R0 ;  /* 0x0000000a0d118c24 */ /* 0x010fe4000f8e0200 */
[----:B-1----:R-:W-:-:S04]  /*0240*/  @!P0 IMAD.WIDE R12, R15, 0x4, R6 ;  /* 0x000000040f0c8825 */ /* 0x002fc800078e0206 */
[--C-:B------:R-:W-:Y:S02]  /*0250*/  @!P0 IMAD.WIDE R14, R19, 0x4, R6.reuse ;  /* 0x00000004130e8825 */ /* 0x100fe400078e0206 */
[----:B------:R-:W2:Y:S02]  /*0260*/  @!P0 LDG.E R12, desc[UR8][R12.64] ;  /* 0x000000080c0c8981 */ /* 0x000ea4000c1e1900 */
[--C-:B------:R-:W-:Y:S02]  /*0270*/  @!P0 IMAD.WIDE R10, R17, 0x4, R6.reuse ;  /* 0x00000004110a8825 */ /* 0x100fe400078e0206 */
[----:B------:R-:W2:Y:S04]  /*0280*/  @!P0 LDG.E R15, desc[UR8][R14.64] ;  /* 0x000000080e0f8981 */ /* 0x000ea8000c1e1900 */
[----:B------:R-:W3:Y:S01]  /*0290*/  @!P0 LDG.E R10, desc[UR8][R10.64] ;  /* 0x000000080a0a8981 */ /* 0x000ee2000c1e1900 */
[----:B------:R-:W-:-:S04]  /*02a0*/  @P0 IMAD.WIDE R6, R9, 0x4, R6 ;  /* 0x0000000409060825 */ /* 0x000fc800078e0206 */
[----:B--2---:R-:W-:-:S04]  /*02b0*/  @!P0 FADD R17, R12, -R15 ;  /* 0x8000000f0c118221 */ /* 0x004fc80000000000 */
[----:B---3--:R-:W-:Y:S02]  /*02c0*/  @!P0 FFMA R19, R17, 0.039999999105930328369, R10 ;  /* 0x3d23d70a11138823 */ /* 0x008fe4000000000a */
[----:B------:R-:W0:Y:S04]  /*02d0*/  LDC.64 R16, c[0x0][0x388] ;  /* 0x0000e200ff107b82 */ /* 0x000e280000000a00 */
[----:B------:R-:W2:Y:S01]  /*02e0*/  @P0 LDG.E R19, desc[UR8][R6.64] ;  /* 0x0000000806130981 */ /* 0x000ea2000c1e1900 */
[----:B------:R-:W-:-:S04]  /*02f0*/  IADD3 R0, PT, PT, R0, UR4, RZ ;  /* 0x0000000400007c10 */ /* 0x000fc8000fffe0ff */
[----:B------:R-:W-:Y:S01]  /*0300*/  ISETP.GE.AND P0, PT, R0, UR10, PT ;  /* 0x0000000a00007c0c */ /* 0x000fe2000bf06270 */
[----:B0-----:R-:W-:-:S05]  /*0310*/  IMAD.WIDE R8, R9, 0x4, R16 ;  /* 0x0000000409087825 */ /* 0x001fca00078e0210 */
[----:B--2---:R0:W-:Y:S07]  /*0320*/  STG.E desc[UR8][R8.64], R19 ;  /* 0x0000001308007986 */ /* 0x0041ee000c101908 */
[----:B------:R-:W-:Y:S05]  /*0330*/  @!P0 BRA `(.L_x_2) ;  /* 0xfffffffc00908947 */ /* 0x000fea000383ffff */
.L_x_1:
[----:B------:R-:W-:Y:S05]  /*0340*/  BSYNC.RECONVERGENT B0 ;  /* 0x0000000000007941 */ /* 0x000fea0003800200 */
.L_x_0:
[----:B------:R-:W-:-:S04]  /*0350*/  IADD3 R5, PT, PT, R4, R5, RZ ;  /* 0x0000000504057210 */ /* 0x000fc80007ffe0ff */
[----:B------:R-:W-:-:S13]  /*0360*/  ISETP.GE.AND P0, PT, R5, 0x80, PT ;  /* 0x000000800500780c */ /* 0x000fda0003f06270 */
[----:B------:R-:W-:Y:S05]  /*0370*/  @!P0 BRA `(.L_x_3) ;  /* 0xfffffffc00648947 */ /* 0x000fea000383ffff */
[----:B------:R-:W-:Y:S05]  /*0380*/  EXIT ;  /* 0x000000000000794d */ /* 0x000fea0003800000 */
.L_x_4:
[----:B------:R-:W-:-:S00]  /*0390*/  BRA `(.L_x_4) ;  /* 0xfffffffc00fc7947 */ /* 0x000fc0000383ffff */
[----:B------:R-:W-:-:S00]  /*03a0*/  NOP ;  /* 0x0000000000007918 */ /* 0x000fc00000000000 */
        /* <DEDUP_REMOVED lines=13> */
.L_x_159:


//--------------------- .text._Z24calculaIndicesAleatoriosPii --------------------------
	.section	.text._Z24calculaIndicesAleatoriosPii,"ax",@progbits
	.align	128
        .global         _Z24calculaIndicesAleatoriosPii
        .type           _Z24calculaIndicesAleatoriosPii,@function
        .size           _Z24calculaIndicesAleatoriosPii,(.L_x_160 - _Z24calculaIndicesAleatoriosPii)
        .other          _Z24calculaIndicesAleatoriosPii,@"STO_CUDA_ENTRY STV_DEFAULT"
_Z24calculaIndicesAleatoriosPii:
.text._Z24calculaIndicesAleatoriosPii:
[----:B------:R-:W0:Y:S01]  /*0000*/  LDC R1, c[0x0][0x37c] ;  /* 0x0000df00ff017b82 */ /* 0x000e220000000800 */
[----:B------:R-:W1:Y:S07]  /*0010*/  S2R R0, SR_TID.X ;  /* 0x0000000000007919 */ /* 0x000e6e0000002100 */
[----:B------:R-:W1:Y:S01]  /*0020*/  S2UR UR4, SR_CTAID.X ;  /* 0x00000000000479c3 */ /* 0x000e620000002500 */
[----:B0-----:R-:W-:-:S07]  /*0030*/  VIADD R1, R1, 0xffffffd0 ;  /* 0xffffffd001017836 */ /* 0x001fce0000000000 */
[----:B------:R-:W1:Y:S02]  /*0040*/  LDC R3, c[0x0][0x360] ;  /* 0x0000d800ff037b82 */ /* 0x000e640000000800 */
[----:B-1----:R-:W-:-:S05]  /*0050*/  IMAD R0, R3, UR4, R0 ;  /* 0x0000000403007c24 */ /* 0x002fca000f8e0200 */
[----:B------:R-:W-:-:S13]  /*0060*/  ISETP.GT.AND P0, PT, R0, 0x7f, PT ;  /* 0x0000007f0000780c */ /* 0x000fda0003f04270 */
[----:B------:R-:W-:Y:S05]  /*0070*/  @P0 EXIT ;  /* 0x000000000000094d */ /* 0x000fea0003800000 */
[----:B------:R-:W0:Y:S01]  /*0080*/  LDCU UR5, c[0x0][0x388] ;  /* 0x00007100ff0577ac */ /* 0x000e220008000800 */
[----:B------:R-:W1:Y:S01]  /*0090*/  LDCU.64 UR12, c[0x0][0x358] ;  /* 0x00006b00ff0c77ac */ /* 0x000e620008000a00 */
[----:B0-----:R-:W-:Y:S02]  /*00a0*/  ULOP3.LUT UR4, UR5, 0xaad26b49, URZ, 0x3c, !UPT ;  /* 0xaad26b4905047892 */ /* 0x001fe4000f8e3cff */
[----:B------:R-:W-:Y:S02]  /*00b0*/  UISETP.GT.AND UP0, UPT, UR5, -0x1, UPT ;  /* 0xffffffff0500788c */ /* 0x000fe4000bf04270 */
[----:B------:R-:W-:Y:S01]  /*00c0*/  UIMAD UR4, UR4, 0x4182bed5, URZ ;  /* 0x4182bed5040478a4 */ /* 0x000fe2000f8e02ff */
[----:B------:R-:W-:Y:S02]  /*00d0*/  UMOV UR5, 0xd991eb4f ;  /* 0xd991eb4f00057882 */ /* 0x000fe40000000000 */
[----:B------:R-:W-:Y:S02]  /*00e0*/  USEL UR5, UR5, 0x8bf16996, UP0 ;  /* 0x8bf1699605057887 */ /* 0x000fe40008000000 */
[----:B------:R-:W-:-:S02]  /*00f0*/  UIADD3 UR8, UPT, UPT, UR4, 0x583f19, URZ ;  /* 0x00583f1904087890 */ /* 0x000fc4000fffe0ff */
[----:B------:R-:W-:Y:S02]  /*0100*/  UIADD3 UR6, UPT, UPT, UR4, UR5, URZ ;  /* 0x0000000504067290 */ /* 0x000fe4000fffe0ff */
[----:B------:R-:W-:Y:S02]  /*0110*/  UIADD3 UR9, UPT, UPT, UR5, 0x1f123bb5, URZ ;  /* 0x1f123bb505097890 */ /* 0x000fe4000fffe0ff */
[----:B------:R-:W-:Y:S02]  /*0120*/  UIADD3 UR10, UPT, UPT, UR6, 0x64f10e, URZ ;  /* 0x0064f10e060a7890 */ /* 0x000fe4000fffe0ff */
[----:B------:R-:W-:Y:S02]  /*0130*/  UIADD3 UR11, UPT, UPT, UR6, 0x64f0d3, URZ ;  /* 0x0064f0d3060b7890 */ /* 0x000fe4000fffe0ff */
[----:B------:R-:W-:Y:S02]  /*0140*/  ULOP3.LUT UR7, UR5, 0x5491333, URZ, 0x3c, !UPT ;  /* 0x0549133305077892 */ /* 0x000fe4000f8e3cff */
[----:B-1----:R-:W-:-:S12]  /*0150*/  UIADD3 UR6, UPT, UPT, UR6, 0x758818, URZ ;  /* 0x0075881806067890 */ /* 0x002fd8000fffe0ff */
.L_x_21:
[----:B------:R-:W0:Y:S01]  /*0160*/  LDC R2, c[0x0][0x388] ;  /* 0x0000e200ff027b82 */ /* 0x000e220000000800 */
[----:B------:R-:W-:Y:S01]  /*0170*/  IMAD.U32 R8, RZ, RZ, UR7 ;  /* 0x00000007ff087e24 */ /* 0x000fe2000f8e00ff */
[----:B------:R-:W-:Y:S01]  /*0180*/  ISETP.NE.AND P0, PT, R0, RZ, PT ;  /* 0x000000ff0000720c */ /* 0x000fe20003f05270 */
[----:B------:R-:W-:Y:S01]  /*0190*/  IMAD.U32 R9, RZ, RZ, UR8 ;  /* 0x00000008ff097e24 */ /* 0x000fe2000f8e00ff */
[----:B------:R-:W-:Y:S01]  /*01a0*/  BSSY.RECONVERGENT B0, `(.L_x_5) ;  /* 0x0000262000007945 */ /* 0x000fe20003800200 */
[----:B------:R-:W-:Y:S02]  /*01b0*/  IMAD.U32 R7, RZ, RZ, UR9 ;  /* 0x00000009ff077e24 */ /* 0x000fe4000f8e00ff */
[----:B------:R-:W-:Y:S01]  /*01c0*/  IMAD.U32 R3, RZ, RZ, UR8 ;  /* 0x00000008ff037e24 */ /* 0x000fe2000f8e00ff */
[----:B------:R1:W-:Y:S01]  /*01d0*/  STL.64 [R1+0x10], R8 ;  /* 0x0000100801007387 */ /* 0x0003e20000100a00 */
[----:B------:R-:W-:Y:S01]  /*01e0*/  IMAD.U32 R11, RZ, RZ, UR9 ;  /* 0x00000009ff0b7e24 */ /* 0x000fe2000f8e00ff */
[----:B0-----:R-:W-:-:S05]  /*01f0*/  LOP3.LUT R2, R2, 0xaad26b49, RZ, 0x3c, !PT ;  /* 0xaad26b4902027812 */ /* 0x001fca00078e3cff */
[----:B------:R-:W-:-:S04]  /*0200*/  IMAD R2, R2, 0x4182bed5, RZ ;  /* 0x4182bed502027824 */ /* 0x000fc800078e02ff */
[C---:B------:R-:W-:Y:S01]  /*0210*/  VIADD R4, R2.reuse, 0x75bcd15 ;  /* 0x075bcd1502047836 */ /* 0x040fe20000000000 */
[----:B------:R-:W-:Y:S01]  /*0220*/  LOP3.LUT R6, R2, 0x159a55e5, RZ, 0x3c, !PT ;  /* 0x159a55e502067812 */ /* 0x000fe200078e3cff */
[----:B------:R-:W-:-:S03]  /*0230*/  IMAD.U32 R2, RZ, RZ, UR7 ;  /* 0x00000007ff027e24 */ /* 0x000fc6000f8e00ff */
[----:B------:R1:W-:Y:S01]  /*0240*/  STL [R1+0x4], R4 ;  /* 0x0000040401007387 */ /* 0x0003e20000100800 */
[----:B------:R-:W-:-:S03]  /*0250*/  IMAD.MOV.U32 R10, RZ, RZ, R6 ;  /* 0x000000ffff0a7224 */ /* 0x000fc600078e0006 */
[----:B------:R1:W-:Y:S01]  /*0260*/  STL.64 [R1+0x8], R6 ;  /* 0x0000080601007387 */ /* 0x0003e20000100a00 */
[----:B------:R-:W-:Y:S05]  /*0270*/  @!P0 BRA `(.L_x_6) ;  /* 0x0000002400508947 */ /* 0x000fea0003800000 */
[----:B------:R-:W-:Y:S01]  /*0280*/  IMAD.MOV.U32 R10, RZ, RZ, R6 ;  /* 0x000000ffff0a7224 */ /* 0x000fe200078e0006 */
[--C-:B------:R-:W-:Y:S01]  /*0290*/  SHF.R.S32.HI R5, RZ, 0x1f, R0.reuse ;  /* 0x0000001fff057819 */ /* 0x100fe20000011400 */
[----:B------:R-:W-:Y:S02]  /*02a0*/  IMAD.MOV.U32 R12, RZ, RZ, R0 ;  /* 0x000000ffff0c7224 */ /* 0x000fe400078e0000 */
[----:B------:R-:W-:Y:S02]  /*02b0*/  IMAD.MOV.U32 R13, RZ, RZ, RZ ;  /* 0x000000ffff0d7224 */ /* 0x000fe400078e00ff */
[----:B------:R-:W-:Y:S02]  /*02c0*/  IMAD.U32 R3, RZ, RZ, UR8 ;  /* 0x00000008ff037e24 */ /* 0x000fe4000f8e00ff */
[----:B------:R-:W-:Y:S02]  /*02d0*/  IMAD.U32 R2, RZ, RZ, UR7 ;  /* 0x00000007ff027e24 */ /* 0x000fe4000f8e00ff */
[----:B------:R-:W-:-:S07]  /*02e0*/  IMAD.U32 R11, RZ, RZ, UR9 ;  /* 0x00000009ff0b7e24 */ /* 0x000fce000f8e00ff */
.L_x_15:
[----:B------:R-:W-:Y:S01]  /*02f0*/  LOP3.LUT R19, R12, 0x3, RZ, 0xc0, !PT ;  /* 0x000000030c137812 */ /* 0x000fe200078ec0ff */
[----:B------:R-:W-:Y:S03]  /*0300*/  BSSY.RECONVERGENT B1, `(.L_x_7) ;  /* 0x0000245000017945 */ /* 0x000fe60003800200 */
[----:B------:R-:W-:-:S04]  /*0310*/  ISETP.NE.U32.AND P0, PT, R19, RZ, PT ;  /* 0x000000ff1300720c */ /* 0x000fc80003f05070 */
[----:B------:R-:W-:-:S13]  /*0320*/  ISETP.NE.AND.EX P0, PT, RZ, RZ, PT, P0 ;  /* 0x000000ffff00720c */ /* 0x000fda0003f05300 */
[----:B0-23--:R-:W-:Y:S05]  /*0330*/  @!P0 BRA `(.L_x_8) ;  /* 0x0000002400048947 */ /* 0x00dfea0003800000 */
[----:B-1----:R-:W0:Y:S01]  /*0340*/  LDC.64 R6, c[0x4][RZ] ;  /* 0x01000000ff067b82 */ /* 0x002e220000000a00 */
[----:B------:R-:W-:Y:S01]  /*0350*/  IMAD.MOV.U32 R4, RZ, RZ, RZ ;  /* 0x000000ffff047224 */ /* 0x000fe200078e00ff */
[----:B------:R-:W-:Y:S01]  /*0360*/  CS2R R2, SRZ ;  /* 0x0000000000027805 */ /* 0x000fe2000001ff00 */
[----:B------:R-:W-:Y:S01]  /*0370*/  IMAD.MOV.U32 R14, RZ, RZ, RZ ;  /* 0x000000ffff0e7224 */ /* 0x000fe200078e00ff */
[----:B------:R-:W-:Y:S01]  /*0380*/  CS2R R10, SRZ ;  /* 0x00000000000a7805 */ /* 0x000fe2000001ff00 */
[----:B0-----:R-:W-:-:S07]  /*0390*/  IMAD.WIDE.U32 R6, R13, 0xc80, R6 ;  /* 0x00000c800d067825 */ /* 0x001fce00078e0006 */
.L_x_10:
[----:B------:R-:W-:-:S06]  /*03a0*/  IMAD R15, R14, 0x4, R1 ;  /* 0x000000040e0f7824 */ /* 0x000fcc00078e0201 */
[----:B------:R-:W5:Y:S01]  /*03b0*/  LDL R15, [R15+0x4] ;  /* 0x000004000f0f7983 */ /* 0x000f620000100800 */
[----:B------:R-:W-:Y:S01]  /*03c0*/  IMAD.SHL.U32 R16, R14, 0x20, RZ ;  /* 0x000000200e107824 */ /* 0x000fe200078e00ff */
[----:B------:R-:W-:-:S06]  /*03d0*/  UMOV UR4, URZ ;  /* 0x000000ff00047c82 */ /* 0x000fcc0008000000 */
.L_x_9:
[----:B-----5:R-:W-:Y:S01]  /*03e0*/  SHF.R.U32.HI R20, RZ, UR4, R15 ;  /* 0x00000004ff147c19 */ /* 0x020fe2000801160f */
[----:B------:R-:W-:-:S03]  /*03f0*/  VIADD R8, R16, UR4 ;  /* 0x0000000410087c36 */ /* 0x000fc60008000000 */
[----:B------:R-:W-:-:S04]  /*0400*/  LOP3.LUT R9, R20, 0x1, RZ, 0xc0, !PT ;  /* 0x0000000114097812 */ /* 0x000fc800078ec0ff */
[----:B------:R-:W-:Y:S01]  /*0410*/  ISETP.NE.U32.AND P0, PT, R9, 0x1, PT ;  /* 0x000000010900780c */ /* 0x000fe20003f05070 */
[----:B------:R-:W-:-:S03]  /*0420*/  IMAD R9, R8, 0x5, RZ ;  /* 0x0000000508097824 */ /* 0x000fc600078e02ff */
[----:B------:R-:W-:Y:S01]  /*0430*/  R2P PR, R20, 0x7e ;  /* 0x0000007e14007804 */ /* 0x000fe20000000000 */
[----:B------:R-:W-:-:S08]  /*0440*/  IMAD.WIDE.U32 R8, R9, 0x4, R6 ;  /* 0x0000000409087825 */ /* 0x000fd000078e0006 */
[----:B------:R-:W2:Y:S04]  /*0450*/  @!P0 LDG.E R17, desc[UR12][R8.64] ;  /* 0x0000000c08118981 */ /* 0x000ea8000c1e1900 */
[----:B------:R-:W3:Y:S04]  /*0460*/  @!P0 LDG.E R18, desc[UR12][R8.64+0x10] ;  /* 0x0000100c08128981 */ /* 0x000ee8000c1e1900 */
[----:B------:R-:W4:Y:S04]  /*0470*/  @P1 LDG.E R21, desc[UR12][R8.64+0x14] ;  /* 0x0000140c08151981 */ /* 0x000f28000c1e1900 */
[----:B------:R-:W4:Y:S04]  /*0480*/  @P2 LDG.E R23, desc[UR12][R8.64+0x28] ;  /* 0x0000280c08172981 */ /* 0x000f28000c1e1900 */
[----:B------:R-:W4:Y:S04]  /*0490*/  @P1 LDG.E R22, desc[UR12][R8.64+0x24] ;  /* 0x0000240c08161981 */ /* 0x000f28000c1e1900 */
[----:B------:R-:W4:Y:S04]  /*04a0*/  @P2 LDG.E R24, desc[UR12][R8.64+0x38] ;  /* 0x0000380c08182981 */ /* 0x000f28000c1e1900 */
[----:B------:R-:W4:Y:S04]  /*04b0*/  @P3 LDG.E R25, desc[UR12][R8.64+0x3c] ;  /* 0x00003c0c08193981 */ /* 0x000f28000c1e1900 */
[----:B------:R-:W4:Y:S01]  /*04c0*/  @P4 LDG.E R27, desc[UR12][R8.64+0x50] ;  /* 0x0000500c081b4981 */ /* 0x000f22000c1e1900 */
[----:B--2---:R-:W-:-:S03]  /*04d0*/  @!P0 LOP3.LUT R4, R4, R17, RZ, 0x3c, !PT ;  /* 0x0000001104048212 */ /* 0x004fc600078e3cff */
[----:B------:R-:W2:Y:S01]  /*04e0*/  @!P0 LDG.E R17, desc[UR12][R8.64+0x4] ;  /* 0x0000040c08118981 */ /* 0x000ea2000c1e1900 */
[----:B---3--:R-:W-:-:S03]  /*04f0*/  @!P0 LOP3.LUT R3, R3, R18, RZ, 0x3c, !PT ;  /* 0x0000001203038212 */ /* 0x008fc600078e3cff */
[----:B------:R-:W3:Y:S01]  /*0500*/  @!P0 LDG.E R18, desc[UR12][R8.64+0x8] ;  /* 0x0000080c08128981 */ /* 0x000ee2000c1e1900 */
[----:B----4-:R-:W-:-:S03]  /*0510*/  @P1 LOP3.LUT R4, R4, R21, RZ, 0x3c, !PT ;  /* 0x0000001504041212 */ /* 0x010fc600078e3cff */
[----:B------:R-:W4:Y:S01]  /*0520*/  @!P0 LDG.E R21, desc[UR12][R8.64+0xc] ;  /* 0x00000c0c08158981 */ /* 0x000f22000c1e1900 */
[----:B------:R-:W-:-:S03]  /*0530*/  @P2 LOP3.LUT R4, R4, R23, RZ, 0x3c, !PT ;  /* 0x0000001704042212 */ /* 0x000fc600078e3cff */
[----:B------:R-:W4:Y:S01]  /*0540*/  @P1 LDG.E R23, desc[UR12][R8.64+0x18] ;  /* 0x0000180c08171981 */ /* 0x000f22000c1e1900 */
[----:B------:R-:W-:-:S03]  /*0550*/  @P1 LOP3.LUT R3, R3, R22, RZ, 0x3c, !PT ;  /* 0x0000001603031212 */ /* 0x000fc600078e3cff */
[----:B------:R-:W4:Y:S01]  /*0560*/  @P2 LDG.E R22, desc[UR12][R8.64+0x30] ;  /* 0x0000300c08162981 */ /* 0x000f22000c1e1900 */
[----:B--2---:R-:W-:-:S03]  /*0570*/  @!P0 LOP3.LUT R10, R10, R17, RZ, 0x3c, !PT ;  /* 0x000000110a0a8212 */ /* 0x004fc600078e3cff */
[----:B------:R-:W2:Y:S01]  /*0580*/  @P1 LDG.E R17, desc[UR12][R8.64+0x20] ;  /* 0x0000200c08111981 */ /* 0x000ea2000c1e1900 */
[----:B---3--:R-:W-:-:S03]  /*0590*/  @!P0 LOP3.LUT R11, R11, R18, RZ, 0x3c, !PT ;  /* 0x000000120b0b8212 */ /* 0x008fc600078e3cff */
[----:B------:R-:W3:Y:S01]  /*05a0*/  @P1 LDG.E R18, desc[UR12][R8.64+0x1c] ;  /* 0x00001c0c08121981 */ /* 0x000ee2000c1e1900 */
[----:B----4-:R-:W-:-:S03]  /*05b0*/  @!P0 LOP3.LUT R2, R2, R21, RZ, 0x3c, !PT ;  /* 0x0000001502028212 */ /* 0x010fc600078e3cff */
[----:B------:R-:W4:Y:S01]  /*05c0*/  @P2 LDG.E R21, desc[UR12][R8.64+0x2c] ;  /* 0x00002c0c08152981 */ /* 0x000f22000c1e1900 */
[----:B------:R-:W-:-:S03]  /*05d0*/  @P1 LOP3.LUT R10, R10, R23, RZ, 0x3c, !PT ;  /* 0x000000170a0a1212 */ /* 0x000fc600078e3cff */
[----:B------:R-:W4:Y:S01]  /*05e0*/  @P2 LDG.E R23, desc[UR12][R8.64+0x34] ;  /* 0x0000340c08172981 */ /* 0x000f22000c1e1900 */
[----:B------:R-:W-:-:S03]  /*05f0*/  @P2 LOP3.LUT R3, R3, R24, RZ, 0x3c, !PT ;  /* 0x0000001803032212 */ /* 0x000fc600078e3cff */
[----:B------:R-:W4:Y:S01]  /*0600*/  @P3 LDG.E R24, desc[UR12][R8.64+0x4c] ;  /* 0x00004c0c08183981 */ /* 0x000f22000c1e1900 */
[----:B------:R-:W-:-:S03]  /*0610*/  @P3 LOP3.LUT R4, R4, R25, RZ, 0x3c, !PT ;  /* 0x0000001904043212 */ /* 0x000fc600078e3cff */
[----:B------:R-:W4:Y:S01]  /*0620*/  @P5 LDG.E R25, desc[UR12][R8.64+0x64] ;  /* 0x0000640c08195981 */ /* 0x000f22000c1e1900 */
[----:B--2---:R-:W-:-:S03]  /*0630*/  @P1 LOP3.LUT R2, R2, R17, RZ, 0x3c, !PT ;  /* 0x0000001102021212 */ /* 0x004fc600078e3cff */
[----:B------:R-:W2:Y:S01]  /*0640*/  @P3 LDG.E R17, desc[UR12][R8.64+0x40] ;  /* 0x0000400c08113981 */ /* 0x000ea2000c1e1900 */
[----:B---3--:R-:W-:-:S03]  /*0650*/  @P1 LOP3.LUT R11, R11, R18, RZ, 0x3c, !PT ;  /* 0x000000120b0b1212 */ /* 0x008fc600078e3cff */
[----:B------:R-:W3:Y:S01]  /*0660*/  @P3 LDG.E R18, desc[UR12][R8.64+0x44] ;  /* 0x0000440c08123981 */ /* 0x000ee2000c1e1900 */
[----:B------:R-:W-:-:S03]  /*0670*/  @P2 LOP3.LUT R11, R11, R22, RZ, 0x3c, !PT ;  /* 0x000000160b0b2212 */ /* 0x000fc600078e3cff */
[----:B------:R-:W3:Y:S01]  /*0680*/  @P4 LDG.E R22, desc[UR12][R8.64+0x58] ;  /* 0x0000580c08164981 */ /* 0x000ee2000c1e1900 */
[----:B----4-:R-:W-:Y:S02]  /*0690*/  @P2 LOP3.LUT R10, R10, R21, RZ, 0x3c, !PT ;  /* 0x000000150a0a2212 */ /* 0x010fe400078e3cff */
[----:B------:R-:W-:Y:S01]  /*06a0*/  @P2 LOP3.LUT R2, R2, R23, RZ, 0x3c, !PT ;  /* 0x0000001702022212 */ /* 0x000fe200078e3cff */
[----:B------:R-:W4:Y:S04]  /*06b0*/  @P3 LDG.E R21, desc[UR12][R8.64+0x48] ;  /* 0x0000480c08153981 */ /* 0x000f28000c1e1900 */
[----:B------:R-:W4:Y:S01]  /*06c0*/  @P4 LDG.E R23, desc[UR12][R8.64+0x54] ;  /* 0x0000540c08174981 */ /* 0x000f22000c1e1900 */
[----:B------:R-:W-:Y:S02]  /*06d0*/  @P4 LOP3.LUT R4, R4, R27, RZ, 0x3c, !PT ;  /* 0x0000001b04044212 */ /* 0x000fe400078e3cff */
[----:B------:R-:W-:-:S02]  /*06e0*/  @P3 LOP3.LUT R3, R3, R24, RZ, 0x3c, !PT ;  /* 0x0000001803033212 */ /* 0x000fc400078e3cff */
        /* <DEDUP_REMOVED lines=9> */
[----:B----4-:R-:W-:-:S03]  /*0780*/  @P3 LOP3.LUT R2, R2, R21, RZ, 0x3c, !PT ;  /* 0x0000001502023212 */ /* 0x010fc600078e3cff */
[----:B------:R-:W4:Y:S01]  /*0790*/  @P5 LDG.E R21, desc[UR12][R8.64+0x68] ;  /* 0x0000680c08155981 */ /* 0x000f22000c1e1900 */
[----:B------:R-:W-:-:S03]  /*07a0*/  @P4 LOP3.LUT R10, R10, R23, RZ, 0x3c, !PT ;  /* 0x000000170a0a4212 */ /* 0x000fc600078e3cff */
[----:B------:R-:W4:Y:S01]  /*07b0*/  @P5 LDG.E R23, desc[UR12][R8.64+0x70] ;  /* 0x0000700c08175981 */ /* 0x000f22000c1e1900 */
[----:B------:R-:W-:Y:S02]  /*07c0*/  LOP3.LUT P0, RZ, R20, 0x80, RZ, 0xc0, !PT ;  /* 0x0000008014ff7812 */ /* 0x000fe4000780c0ff */
[----:B------:R-:W-:Y:S02]  /*07d0*/  @P4 LOP3.LUT R3, R3, R24, RZ, 0x3c, !PT ;  /* 0x0000001803034212 */ /* 0x000fe400078e3cff */
[----:B------:R-:W-:Y:S02]  /*07e0*/  @P6 LOP3.LUT R4, R4, R25, RZ, 0x3c, !PT ;  /* 0x0000001904046212 */ /* 0x000fe400078e3cff */
[----:B------:R-:W4:Y:S07]  /*07f0*/  @P6 LDG.E R25, desc[UR12][R8.64+0x7c] ;  /* 0x00007c0c08196981 */ /* 0x000f2e000c1e1900 */
[----:B------:R-:W4:Y:S04]  /*0800*/  @P0 LDG.E R27, desc[UR12][R8.64+0x8c] ;  /* 0x00008c0c081b0981 */ /* 0x000f28000c1e1900 */
[----:B------:R-:W4:Y:S04]  /*0810*/  @P0 LDG.E R24, desc[UR12][R8.64+0x94] ;  /* 0x0000940c08180981 */ /* 0x000f28000c1e1900 */
        /* <DEDUP_REMOVED lines=11> */
[----:B------:R-:W-:Y:S02]  /*08d0*/  @P6 LOP3.LUT R10, R10, R25, RZ, 0x3c, !PT ;  /* 0x000000190a0a6212 */ /* 0x000fe400078e3cff */
[----:B------:R-:W-:Y:S02]  /*08e0*/  @P0 LOP3.LUT R4, R4, R27, RZ, 0x3c, !PT ;  /* 0x0000001b04040212 */ /* 0x000fe400078e3cff */
[----:B--2---:R-:W-:Y:S02]  /*08f0*/  @P6 LOP3.LUT R2, R2, R17, RZ, 0x3c, !PT ;  /* 0x0000001102026212 */ /* 0x004fe400078e3cff */
[----:B---3--:R-:W-:Y:S02]  /*0900*/  @P6 LOP3.LUT R11, R11, R18, RZ, 0x3c, !PT ;  /* 0x000000120b0b6212 */ /* 0x008fe400078e3cff */
[----:B------:R-:W-:Y:S02]  /*0910*/  @P6 LOP3.LUT R3, R3, R22, RZ, 0x3c, !PT ;  /* 0x0000001603036212 */ /* 0x000fe400078e3cff */
[----:B------:R-:W-:-:S02]  /*0920*/  @P0 LOP3.LUT R11, R11, R24, RZ, 0x3c, !PT ;  /* 0x000000180b0b0212 */ /* 0x000fc400078e3cff */
[----:B----4-:R-:W-:Y:S02]  /*0930*/  @P0 LOP3.LUT R10, R10, R21, RZ, 0x3c, !PT ;  /* 0x000000150a0a0212 */ /* 0x010fe400078e3cff */
[----:B------:R-:W-:Y:S02]  /*0940*/  @P0 LOP3.LUT R3, R3, R26, RZ, 0x3c, !PT ;  /* 0x0000001a03030212 */ /* 0x000fe400078e3cff */
[----:B------:R-:W-:Y:S02]  /*0950*/  @P0 LOP3.LUT R2, R2, R23, RZ, 0x3c, !PT ;  /* 0x0000001702020212 */ /* 0x000fe400078e3cff */
[----:B------:R-:W-:-:S13]  /*0960*/  R2P PR, R20.B1, 0x7f ;  /* 0x0000007f14007804 */ /* 0x000fda0000001000 */
[----:B------:R-:W2:Y:S04]  /*0970*/  @P0 LDG.E R17, desc[UR12][R8.64+0xa0] ;  /* 0x0000a00c08110981 */ /* 0x000ea8000c1e1900 */
[----:B------:R-:W3:Y:S04]  /*0980*/  @P1 LDG.E R23, desc[UR12][R8.64+0xb4] ;  /* 0x0000b40c08171981 */ /* 0x000ee8000c1e1900 */
[----:B------:R-:W4:Y:S04]  /*0990*/  @P0 LDG.E R21, desc[UR12][R8.64+0xa4] ;  /* 0x0000a40c08150981 */ /* 0x000f28000c1e1900 */
[----:B------:R-:W4:Y:S04]  /*09a0*/  @P2 LDG.E R25, desc[UR12][R8.64+0xc8] ;  /* 0x0000c80c08192981 */ /* 0x000f28000c1e1900 */
[----:B------:R-:W4:Y:S04]  /*09b0*/  @P3 LDG.E R27, desc[UR12][R8.64+0xdc] ;  /* 0x0000dc0c081b3981 */ /* 0x000f28000c1e1900 */
[----:B------:R-:W4:Y:S04]  /*09c0*/  @P0 LDG.E R18, desc[UR12][R8.64+0xa8] ;  /* 0x0000a80c08120981 */ /* 0x000f28000c1e1900 */
[----:B------:R-:W4:Y:S04]  /*09d0*/  @P0 LDG.E R22, desc[UR12][R8.64+0xb0] ;  /* 0x0000b00c08160981 */ /* 0x000f28000c1e1900 */
[----:B------:R-:W4:Y:S04]  /*09e0*/  @P4 LDG.E R29, desc[UR12][R8.64+0xf0] ;  /* 0x0000f00c081d4981 */ /* 0x000f28000c1e1900 */
[----:B------:R-:W4:Y:S01]  /*09f0*/  @P1 LDG.E R24, desc[UR12][R8.64+0xc4] ;  /* 0x0000c40c08181981 */ /* 0x000f22000c1e1900 */
[----:B--2---:R-:W-:-:S03]  /*0a00*/  @P0 LOP3.LUT R4, R4, R17, RZ, 0x3c, !PT ;  /* 0x0000001104040212 */ /* 0x004fc600078e3cff */
[----:B------:R-:W2:Y:S01]  /*0a10*/  @P0 LDG.E R17, desc[UR12][R8.64+0xac] ;  /* 0x0000ac0c08110981 */ /* 0x000ea2000c1e1900 */
[----:B---3--:R-:W-:-:S03]  /*0a20*/  @P1 LOP3.LUT R4, R4, R23, RZ, 0x3c, !PT ;  /* 0x0000001704041212 */ /* 0x008fc600078e3cff */
[----:B------:R-:W3:Y:S01]  /*0a30*/  @P1 LDG.E R23, desc[UR12][R8.64+0xc0] ;  /* 0x0000c00c08171981 */ /* 0x000ee2000c1e1900 */
[----:B----4-:R-:W-:-:S03]  /*0a40*/  @P0 LOP3.LUT R10, R10, R21, RZ, 0x3c, !PT ;  /* 0x000000150a0a0212 */ /* 0x010fc600078e3cff */
[----:B------:R-:W4:Y:S01]  /*0a50*/  @P1 LDG.E R21, desc[UR12][R8.64+0xb8] ;  /* 0x0000b80c08151981 */ /* 0x000f22000c1e1900 */
[----:B------:R-:W-:-:S03]  /*0a60*/  @P2 LOP3.LUT R4, R4, R25, RZ, 0x3c, !PT ;  /* 0x0000001904042212 */ /* 0x000fc600078e3cff */
[----:B------:R-:W4:Y:S01]  /*0a70*/  @P5 LDG.E R25, desc[UR12][R8.64+0x104] ;  /* 0x0001040c08195981 */ /* 0x000f22000c1e1900 */
[----:B------:R-:W-:-:S03]  /*0a80*/  @P3 LOP3.LUT R4, R4, R27, RZ, 0x3c, !PT ;  /* 0x0000001b04043212 */ /* 0x000fc600078e3cff */
[----:B------:R-:W4:Y:S01]  /*0a90*/  @P6 LDG.E R27, desc[UR12][R8.64+0x118] ;  /* 0x0001180c081b6981 */ /* 0x000f22000c1e1900 */
[----:B------:R-:W-:-:S03]  /*0aa0*/  @P0 LOP3.LUT R11, R11, R18, RZ, 0x3c, !PT ;  /* 0x000000120b0b0212 */ /* 0x000fc600078e3cff */
[----:B------:R-:W4:Y:S01]  /*0ab0*/  @P1 LDG.E R18, desc[UR12][R8.64+0xbc] ;  /* 0x0000bc0c08121981 */ /* 0x000f22000c1e1900 */
[----:B------:R-:W-:-:S03]  /*0ac0*/  @P0 LOP3.LUT R3, R3, R22, RZ, 0x3c, !PT ;  /* 0x0000001603030212 */ /* 0x000fc600078e3cff */
[----:B------:R-:W4:Y:S01]  /*0ad0*/  @P2 LDG.E R22, desc[UR12][R8.64+0xd8] ;  /* 0x0000d80c08162981 */ /* 0x000f22000c1e1900 */
[----:B------:R-:W-:Y:S02]  /*0ae0*/  @P4 LOP3.LUT R4, R4, R29, RZ, 0x3c, !PT ;  /* 0x0000001d04044212 */ /* 0x000fe400078e3cff */
[----:B------:R-:W-:Y:S02]  /*0af0*/  @P1 LOP3.LUT R3, R3, R24, RZ, 0x3c, !PT ;  /* 0x0000001803031212 */ /* 0x000fe400078e3cff */
[----:B------:R-:W4:Y:S01]  /*0b00*/  @P3 LDG.E R24, desc[UR12][R8.64+0xe4] ;  /* 0x0000e40c08183981 */ /* 0x000f22000c1e1900 */
[----:B--2---:R-:W-:-:S03]  /*0b10*/  @P0 LOP3.LUT R2, R2, R17, RZ, 0x3c, !PT ;  /* 0x0000001102020212 */ /* 0x004fc600078e3cff */
[----:B------:R-:W2:Y:S01]  /*0b20*/  @P2 LDG.E R17, desc[UR12][R8.64+0xcc] ;  /* 0x0000cc0c08112981 */ /* 0x000ea2000c1e1900 */
[----:B------:R-:W-:Y:S02]  /*0b30*/  LOP3.LUT P0, RZ, R20, 0x8000, RZ, 0xc0, !PT ;  /* 0x0000800014ff7812 */ /* 0x000fe4000780c0ff */
[----:B---3--:R-:W-:Y:S01]  /*0b40*/  @P1 LOP3.LUT R2, R2, R23, RZ, 0x3c, !PT ;  /* 0x0000001702021212 */ /* 0x008fe200078e3cff */
[----:B------:R-:W3:Y:S01]  /*0b50*/  @P2 LDG.E R20, desc[UR12][R8.64+0xd0] ;  /* 0x0000d00c08142981 */ /* 0x000ee2000c1e1900 */
[----:B----4-:R-:W-:-:S03]  /*0b60*/  @P1 LOP3.LUT R10, R10, R21, RZ, 0x3c, !PT ;  /* 0x000000150a0a1212 */ /* 0x010fc600078e3cff */
[----:B------:R-:W4:Y:S04]  /*0b70*/  @P2 LDG.E R21, desc[UR12][R8.64+0xd4] ;  /* 0x0000d40c08152981 */ /* 0x000f28000c1e1900 */
[----:B------:R-:W4:Y:S01]  /*0b80*/  @P3 LDG.E R23, desc[UR12][R8.64+0xe0] ;  /* 0x0000e00c08173981 */ /* 0x000f22000c1e1900 */
[----:B------:R-:W-:-:S03]  /*0b90*/  @P5 LOP3.LUT R4, R4, R25, RZ, 0x3c, !PT ;  /* 0x0000001904045212 */ /* 0x000fc600078e3cff */
[----:B------:R-:W4:Y:S01]  /*0ba0*/  @P3 LDG.E R25, desc[UR12][R8.64+0xe8] ;  /* 0x0000e80c08193981 */ /* 0x000f22000c1e1900 */
[----:B------:R-:W-:-:S03]  /*0bb0*/  @P1 LOP3.LUT R11, R11, R18, RZ, 0x3c, !PT ;  /* 0x000000120b0b1212 */ /* 0x000fc600078e3cff */
[----:B------:R-:W4:Y:S01]  /*0bc0*/  @P3 LDG.E R18, desc[UR12][R8.64+0xec] ;  /* 0x0000ec0c08123981 */ /* 0x000f22000c1e1900 */
[----:B------:R-:W-:-:S03]  /*0bd0*/  @P2 LOP3.LUT R3, R3, R22, RZ, 0x3c, !PT ;  /* 0x0000001603032212 */ /* 0x000fc600078e3cff */
        /* <DEDUP_REMOVED lines=9> */
[----:B------:R-:W2:Y:S01]  /*0c70*/  @P4 LDG.E R23, desc[UR12][R8.64+0xfc] ;  /* 0x0000fc0c08174981 */ /* 0x000ea2000c1e1900 */
[----:B------:R-:W-:Y:S02]  /*0c80*/  @P3 LOP3.LUT R11, R11, R24, RZ, 0x3c, !PT ;  /* 0x000000180b0b3212 */ /* 0x000fe400078e3cff */
[----:B------:R-:W-:Y:S01]  /*0c90*/  @P3 LOP3.LUT R2, R2, R25, RZ, 0x3c, !PT ;  /* 0x0000001902023212 */ /* 0x000fe200078e3cff */
[----:B------:R-:W2:Y:S04]  /*0ca0*/  @P5 LDG.E R24, desc[UR12][R8.64+0x10c] ;  /* 0x00010c0c08185981 */ /* 0x000ea8000c1e1900 */
[----:B------:R-:W2:Y:S01]  /*0cb0*/  @P5 LDG.E R25, desc[UR12][R8.64+0x108] ;  /* 0x0001080c08195981 */ /* 0x000ea2000c1e1900 */
[----:B------:R-:W-:-:S03]  /*0cc0*/  @P3 LOP3.LUT R3, R3, R18, RZ, 0x3c, !PT ;  /* 0x0000001203033212 */ /* 0x000fc600078e3cff */
[----:B------:R-:W2:Y:S01]  /*0cd0*/  @P5 LDG.E R18, desc[UR12][R8.64+0x114] ;  /* 0x0001140c08125981 */ /* 0x000ea2000c1e1900 */
[----:B------:R-:W-:-:S03]  /*0ce0*/  @P4 LOP3.LUT R3, R3, R22, RZ, 0x3c, !PT ;  /* 0x0000001603034212 */ /* 0x000fc600078e3cff */
[----:B------:R-:W2:Y:S01]  /*0cf0*/  @P6 LDG.E R22, desc[UR12][R8.64+0x128] ;  /* 0x0001280c08166981 */ /* 0x000ea2000c1e1900 */
[----:B------:R-:W-:-:S03]  /*0d00*/  @P6 LOP3.LUT R4, R4, R27, RZ, 0x3c, !PT ;  /* 0x0000001b04046212 */ /* 0x000fc600078e3cff */
[----:B------:R-:W2:Y:S01]  /*0d10*/  @P0 LDG.E R27, desc[UR12][R8.64+0x12c] ;  /* 0x00012c0c081b0981 */ /* 0x000ea2000c1e1900 */
[----:B---3--:R-:W-:-:S03]  /*0d20*/  @P4 LOP3.LUT R11, R11, R20, RZ, 0x3c, !PT ;  /* 0x000000140b0b4212 */ /* 0x008fc600078e3cff */
[----:B------:R-:W3:Y:S01]  /*0d30*/  @P6 LDG.E R20, desc[UR12][R8.64+0x120] ;  /* 0x0001200c08146981 */ /* 0x000ee2000c1e1900 */
[----:B----4-:R-:W-:-:S03]  /*0d40*/  @P4 LOP3.LUT R10, R10, R21, RZ, 0x3c, !PT ;  /* 0x000000150a0a4212 */ /* 0x010fc600078e3cff */
[----:B------:R-:W4:Y:S01]  /*0d50*/  @P6 LDG.E R21, desc[UR12][R8.64+0x11c] ;  /* 0x00011c0c08156981 */ /* 0x000f22000c1e1900 */
[----:B--2---:R-:W-:-:S03]  /*0d60*/  @P4 LOP3.LUT R2, R2, R23, RZ, 0x3c, !PT ;  /* 0x0000001702024212 */ /* 0x004fc600078e3cff */
[----:B------:R-:W2:Y:S01]  /*0d70*/  @P6 LDG.E R23, desc[UR12][R8.64+0x124] ;  /* 0x0001240c08176981 */ /* 0x000ea2000c1e1900 */
[----:B------:R-:W-:Y:S02]  /*0d80*/  @P5 LOP3.LUT R11, R11, R24, RZ, 0x3c, !PT ;  /* 0x000000180b0b5212 */ /* 0x000fe400078e3cff */
[----:B------:R-:W-:Y:S01]  /*0d90*/  @P5 LOP3.LUT R2, R2, R17, RZ, 0x3c, !PT ;  /* 0x0000001102025212 */ /* 0x000fe200078e3cff */
[----:B------:R-:W2:Y:S01]  /*0da0*/  @P0 LDG.E R24, desc[UR12][R8.64+0x134] ;  /* 0x0001340c08180981 */ /* 0x000ea2000c1e1900 */
[----:B------:R-:W-:-:S03]  /*0db0*/  @P5 LOP3.LUT R10, R10, R25, RZ, 0x3c, !PT ;  /* 0x000000190a0a5212 */ /* 0x000fc600078e3cff */
[----:B------:R-:W2:Y:S04]  /*0dc0*/  @P0 LDG.E R17, desc[UR12][R8.64+0x130] ;  /* 0x0001300c08110981 */ /* 0x000ea8000c1e1900 */
[----:B------:R-:W2:Y:S01]  /*0dd0*/  @P0 LDG.E R25, desc[UR12][R8.64+0x138] ;  /* 0x0001380c08190981 */ /* 0x000ea2000c1e1900 */
[----:B------:R-:W-:Y:S01]  /*0de0*/  UIADD3 UR4, UPT, UPT, UR4, 0x10, URZ ;  /* 0x0000001004047890 */ /* 0x000fe2000fffe0ff */
[----:B------:R-:W-:-:S03]  /*0df0*/  @P5 LOP3.LUT R3, R3, R18, RZ, 0x3c, !PT ;  /* 0x0000001203035212 */ /* 0x000fc600078e3cff */
[----:B------:R-:W-:Y:S01]  /*0e00*/  UISETP.NE.AND UP0, UPT, UR4, 0x20, UPT ;  /* 0x000000200400788c */ /* 0x000fe2000bf05270 */
[----:B------:R-:W-:Y:S02]  /*0e10*/  @P6 LOP3.LUT R3, R3, R22, RZ, 0x3c, !PT ;  /* 0x0000001603036212 */ /* 0x000fe400078e3cff */
[----:B------:R-:W-:Y:S02]  /*0e20*/  @P0 LOP3.LUT R4, R4, R27, RZ, 0x3c, !PT ;  /* 0x0000001b04040212 */ /* 0x000fe400078e3cff */
[----:B------:R-:W-:Y:S02]  /*0e30*/  @P0 LOP3.LUT R3, R3, R26, RZ, 0x3c, !PT ;  /* 0x0000001a03030212 */ /* 0x000fe400078e3cff */
[----:B---3--:R-:W-:Y:S02]  /*0e40*/  @P6 LOP3.LUT R11, R11, R20, RZ, 0x3c, !PT ;  /* 0x000000140b0b6212 */ /* 0x008fe400078e3cff */
[----:B----4-:R-:W-:Y:S02]  /*0e50*/  @P6 LOP3.LUT R10, R10, R21, RZ, 0x3c, !PT ;  /* 0x000000150a0a6212 */ /* 0x010fe400078e3cff */
[----:B--2---:R-:W-:-:S02]  /*0e60*/  @P6 LOP3.LUT R2, R2, R23, RZ, 0x3c, !PT ;  /* 0x0000001702026212 */ /* 0x004fc400078e3cff */
[----:B------:R-:W-:Y:S02]  /*0e70*/  @P0 LOP3.LUT R11, R11, R24, RZ, 0x3c, !PT ;  /* 0x000000180b0b0212 */ /* 0x000fe400078e3cff */
[----:B------:R-:W-:Y:S02]  /*0e80*/  @P0 LOP3.LUT R10, R10, R17, RZ, 0x3c, !PT ;  /* 0x000000110a0a0212 */ /* 0x000fe400078e3cff */
[----:B------:R-:W-:Y:S01]  /*0e90*/  @P0 LOP3.LUT R2, R2, R25, RZ, 0x3c, !PT ;  /* 0x0000001902020212 */ /* 0x000fe200078e3cff */
[----:B------:R-:W-:Y:S06]  /*0ea0*/  BRA.U UP0, `(.L_x_9) ;  /* 0xfffffff5004c7547 */ /* 0x000fec000b83ffff */
[----:B------:R-:W-:-:S05]  /*0eb0*/  VIADD R14, R14, 0x1 ;  /* 0x000000010e0e7836 */ /* 0x000fca0000000000 */
[----:B------:R-:W-:-:S13]  /*0ec0*/  ISETP.NE.AND P0, PT, R14, 0x5, PT ;  /* 0x000000050e00780c */ /* 0x000fda0003f05270 */
[----:B------:R-:W-:Y:S05]  /*0ed0*/  @P0 BRA `(.L_x_10) ;  /* 0xfffffff400300947 */ /* 0x000fea000383ffff */
[----:B------:R0:W-:Y:S01]  /*0ee0*/  STL [R1+0x4], R4 ;  /* 0x0000040401007387 */ /* 0x0001e20000100800 */
[----:B------:R-:W-:-:S03]  /*0ef0*/  ISETP.NE.U32.AND P0, PT, R19, 0x1, PT ;  /* 0x000000011300780c */ /* 0x000fc60003f05070 */
[----:B------:R0:W-:Y:S01]  /*0f00*/  STL.64 [R1+0x8], R10 ;  /* 0x0000080a01007387 */ /* 0x0001e20000100a00 */
[----:B------:R-:W-:-:S03]  /*0f10*/  ISETP.NE.AND.EX P0, PT, RZ, RZ, PT, P0 ;  /* 0x000000ffff00720c */ /* 0x000fc60003f05300 */
[----:B------:R0:W-:Y:S10]  /*0f20*/  STL.64 [R1+0x10], R2 ;  /* 0x0000100201007387 */ /* 0x0001f40000100a00 */
[----:B------:R-:W-:Y:S05]  /*0f30*/  @!P0 BRA `(.L_x_8) ;  /* 0x0000001800048947 */ /* 0x000fea0003800000 */
[----:B------:R-:W-:Y:S01]  /*0f40*/  UMOV UR4, URZ ;  /* 0x000000ff00047c82 */ /* 0x000fe20008000000 */
[----:B------:R-:W-:Y:S01]  /*0f50*/  UMOV UR5, URZ ;  /* 0x000000ff00057c82 */ /* 0x000fe20008000000 */
[----:B0-----:R-:W-:Y:S02]  /*0f60*/  IMAD.MOV.U32 R4, RZ, RZ, RZ ;  /* 0x000000ffff047224 */ /* 0x001fe400078e00ff */
[----:B------:R-:W-:Y:S02]  /*0f70*/  IMAD.MOV.U32 R14, RZ, RZ, RZ ;  /* 0x000000ffff0e7224 */ /* 0x000fe400078e00ff */
[----:B------:R-:W-:Y:S02]  /*0f80*/  IMAD.U32 R3, RZ, RZ, UR4 ;  /* 0x00000004ff037e24 */ /* 0x000fe4000f8e00ff */
[----:B------:R-:W-:Y:S02]  /*0f90*/  IMAD.U32 R2, RZ, RZ, UR5 ;  /* 0x00000005ff027e24 */ /* 0x000fe4000f8e00ff */
[----:B------:R-:W-:-:S02]  /*0fa0*/  IMAD.U32 R11, RZ, RZ, UR4 ;  /* 0x00000004ff0b7e24 */ /* 0x000fc4000f8e00ff */
[----:B------:R-:W-:-:S07]  /*0fb0*/  IMAD.U32 R10, RZ, RZ, UR5 ;  /* 0x00000005ff0a7e24 */ /* 0x000fce000f8e00ff */
.L_x_12:
[----:B------:R-:W-:-:S06]  /*0fc0*/  IMAD R15, R14, 0x4, R1 ;  /* 0x000000040e0f7824 */ /* 0x000fcc00078e0201 */
[----:B------:R-:W5:Y:S01]  /*0fd0*/  LDL R15, [R15+0x4] ;  /* 0x000004000f0f7983 */ /* 0x000f620000100800 */
[----:B------:R-:W-:Y:S01]  /*0fe0*/  IMAD.SHL.U32 R16, R14, 0x20, RZ ;  /* 0x000000200e107824 */ /* 0x000fe200078e00ff */
[----:B------:R-:W-:-:S06]  /*0ff0*/  UMOV UR4, URZ ;  /* 0x000000ff00047c82 */ /* 0x000fcc0008000000 */
.L_x_11:
        /* <DEDUP_REMOVED lines=181> */
[----:B------:R-:W-:Y:S05]  /*1b50*/  @P0 BRA `(.L_x_8) ;  /* 0x0000000800fc0947 */ /* 0x000fea0003800000 */
[----:B------:R-:W-:Y:S01]  /*1b60*/  UMOV UR4, URZ ;  /* 0x000000ff00047c82 */ /* 0x000fe20008000000 */
[----:B------:R-:W-:Y:S01]  /*1b70*/  UMOV UR5, URZ ;  /* 0x000000ff00057c82 */ /* 0x000fe20008000000 */
[----:B--2---:R-:W-:Y:S02]  /*1b80*/  IMAD.MOV.U32 R4, RZ, RZ, RZ ;  /* 0x000000ffff047224 */ /* 0x004fe400078e00ff */
[----:B------:R-:W-:Y:S02]  /*1b90*/  IMAD.MOV.U32 R14, RZ, RZ, RZ ;  /* 0x000000ffff0e7224 */ /* 0x000fe400078e00ff */
[----:B------:R-:W-:Y:S02]  /*1ba0*/  IMAD.U32 R3, RZ, RZ, UR4 ;  /* 0x00000004ff037e24 */ /* 0x000fe4000f8e00ff */
[----:B------:R-:W-:Y:S02]  /*1bb0*/  IMAD.U32 R2, RZ, RZ, UR5 ;  /* 0x00000005ff027e24 */ /* 0x000fe4000f8e00ff */
[----:B------:R-:W-:-:S02]  /*1bc0*/  IMAD.U32 R11, RZ, RZ, UR4 ;  /* 0x00000004ff0b7e24 */ /* 0x000fc4000f8e00ff */
[----:B------:R-:W-:-:S07]  /*1bd0*/  IMAD.U32 R10, RZ, RZ, UR5 ;  /* 0x00000005ff0a7e24 */ /* 0x000fce000f8e00ff */
.L_x_14:
[----:B------:R-:W-:-:S06]  /*1be0*/  IMAD R15, R14, 0x4, R1 ;  /* 0x000000040e0f7824 */ /* 0x000fcc00078e0201 */
[----:B------:R-:W5:Y:S01]  /*1bf0*/  LDL R15, [R15+0x4] ;  /* 0x000004000f0f7983 */ /* 0x000f620000100800 */
[----:B------:R-:W-:Y:S01]  /*1c00*/  IMAD.SHL.U32 R16, R14, 0x20, RZ ;  /* 0x000000200e107824 */ /* 0x000fe200078e00ff */
[----:B------:R-:W-:-:S06]  /*1c10*/  UMOV UR4, URZ ;  /* 0x000000ff00047c82 */ /* 0x000fcc0008000000 */
.L_x_13:
        /* <DEDUP_REMOVED lines=8> */
[----:B------:R-:W3:Y:S04]  /*1ca0*/  @P1 LDG.E R19, desc[UR12][R8.64+0x14] ;  /* 0x0000140c08131981 */ /* 0x000ee8000c1e1900 */
[----:B------:R-:W4:Y:S04]  /*1cb0*/  @!P0 LDG.E R18, desc[UR12][R8.64+0x10] ;  /* 0x0000100c08128981 */ /* 0x000f28000c1e1900 */
        /* <DEDUP_REMOVED lines=8> */
[----:B---3--:R-:W-:-:S03]  /*1d40*/  @P1 LOP3.LUT R4, R4, R19, RZ, 0x3c, !PT ;  /* 0x0000001304041212 */ /* 0x008fc600078e3cff */
[----:B------:R-:W3:Y:S01]  /*1d50*/  @!P0 LDG.E R19, desc[UR12][R8.64+0xc] ;  /* 0x00000c0c08138981 */ /* 0x000ee2000c1e1900 */
[----:B----4-:R-:W-:-:S03]  /*1d60*/  @!P0 LOP3.LUT R3, R3, R18, RZ, 0x3c, !PT ;  /* 0x0000001203038212 */ /* 0x010fc600078e3cff */
[----:B------:R-:W4:Y:S01]  /*1d70*/  @!P0 LDG.E R18, desc[UR12][R8.64+0x8] ;  /* 0x0000080c08128981 */ /* 0x000f22000c1e1900 */
        /* <DEDUP_REMOVED lines=38> */
[----:B------:R-:W-:Y:S02]  /*1fe0*/  LOP3.LUT P0, RZ, R20, 0x80, RZ, 0xc0, !PT ;  /* 0x0000008014ff7812 */ /* 0x000fe4000780c0ff */
[----:B------:R-:W-:-:S04]  /*1ff0*/  @P5 LOP3.LUT R4, R4, R27, RZ, 0x3c, !PT ;  /* 0x0000001b04045212 */ /* 0x000fc800078e3cff */
[----:B------:R-:W-:-:S07]  /*2000*/  @P6 LOP3.LUT R4, R4, R25, RZ, 0x3c, !PT ;  /* 0x0000001904046212 */ /* 0x000fce00078e3cff */
        /* <DEDUP_REMOVED lines=17> */
[----:B--2---:R-:W-:Y:S02]  /*2120*/  @P6 LOP3.LUT R10, R10, R17, RZ, 0x3c, !PT ;  /* 0x000000110a0a6212 */ /* 0x004fe400078e3cff */
[----:B---3--:R-:W-:Y:S02]  /*2130*/  @P6 LOP3.LUT R2, R2, R19, RZ, 0x3c, !PT ;  /* 0x0000001302026212 */ /* 0x008fe400078e3cff */
[----:B----4-:R-:W-:Y:S02]  /*2140*/  @P6 LOP3.LUT R11, R11, R18, RZ, 0x3c, !PT ;  /* 0x000000120b0b6212 */ /* 0x010fe400078e3cff */
[----:B------:R-:W-:Y:S02]  /*2150*/  @P0 LOP3.LUT R10, R10, R21, RZ, 0x3c, !PT ;  /* 0x000000150a0a0212 */ /* 0x000fe400078e3cff */
[----:B------:R-:W-:-:S02]  /*2160*/  @P6 LOP3.LUT R3, R3, R22, RZ, 0x3c, !PT ;  /* 0x0000001603036212 */ /* 0x000fc400078e3cff */
[----:B------:R-:W-:Y:S02]  /*2170*/  @P0 LOP3.LUT R2, R2, R23, RZ, 0x3c, !PT ;  /* 0x0000001702020212 */ /* 0x000fe400078e3cff */
        /* <DEDUP_REMOVED lines=29> */
[----:B---3--:R-:W-:Y:S02]  /*2350*/  @P0 LOP3.LUT R10, R10, R19, RZ, 0x3c, !PT ;  /* 0x000000130a0a0212 */ /* 0x008fe400078e3cff */
[----:B------:R-:W-:Y:S01]  /*2360*/  LOP3.LUT P0, RZ, R20, 0x8000, RZ, 0xc0, !PT ;  /* 0x0000800014ff7812 */ /* 0x000fe2000780c0ff */
[----:B------:R-:W3:Y:S01]  /*2370*/  @P1 LDG.E R19, desc[UR12][R8.64+0xc0] ;  /* 0x0000c00c08131981 */ /* 0x000ee2000c1e1900 */
[----:B--2---:R-:W-:-:S03]  /*2380*/  @P1 LOP3.LUT R10, R10, R17, RZ, 0x3c, !PT ;  /* 0x000000110a0a1212 */ /* 0x004fc600078e3cff */
[----:B------:R-:W2:Y:S04]  /*2390*/  @P1 LDG.E R20, desc[UR12][R8.64+0xc4] ;  /* 0x0000c40c08141981 */ /* 0x000ea8000c1e1900 */
[----:B------:R-:W2:Y:S01]  /*23a0*/  @P3 LDG.E R17, desc[UR12][R8.64+0xe0] ;  /* 0x0000e00c08113981 */ /* 0x000ea2000c1e1900 */
[----:B------:R-:W-:Y:S02]  /*23b0*/  @P4 LOP3.LUT R4, R4, R27, RZ, 0x3c, !PT ;  /* 0x0000001b04044212 */ /* 0x000fe400078e3cff */
[----:B----4-:R-:W-:Y:S01]  /*23c0*/  @P2 LOP3.LUT R10, R10, R21, RZ, 0x3c, !PT ;  /* 0x000000150a0a2212 */ /* 0x010fe200078e3cff */
[----:B------:R-:W4:Y:S01]  /*23d0*/  @P0 LDG.E R26, desc[UR12][R8.64+0x13c] ;  /* 0x00013c0c081a0981 */ /* 0x000f22000c1e1900 */
[----:B------:R-:W-:-:S03]  /*23e0*/  @P5 LOP3.LUT R4, R4, R29, RZ, 0x3c, !PT ;  /* 0x0000001d04045212 */ /* 0x000fc600078e3cff */
[----:B------:R-:W4:Y:S01]  /*23f0*/  @P4 LDG.E R21, desc[UR12][R8.64+0xf4] ;  /* 0x0000f40c08154981 */ /* 0x000f22000c1e1900 */
[----:B------:R-:W-:-:S03]  /*2400*/  @P2 LOP3.LUT R11, R11, R22, RZ, 0x3c, !PT ;  /* 0x000000160b0b2212 */ /* 0x000fc600078e3cff */
[----:B------:R-:W4:Y:S01]  /*2410*/  @P4 LDG.E R22, desc[UR12][R8.64+0xf8] ;  /* 0x0000f80c08164981 */ /* 0x000f22000c1e1900 */
[----:B------:R-:W-:Y:S02]  /*2420*/  @P6 LOP3.LUT R4, R4, R25, RZ, 0x3c, !PT ;  /* 0x0000001904046212 */ /* 0x000fe400078e3cff */
[----:B------:R-:W-:Y:S01]  /*2430*/  @P3 LOP3.LUT R11, R11, R18, RZ, 0x3c, !PT ;  /* 0x000000120b0b3212 */ /* 0x000fe200078e3cff */
[----:B------:R-:W4:Y:S04]  /*2440*/  @P0 LDG.E R25, desc[UR12][R8.64+0x12c] ;  /* 0x00012c0c08190981 */ /* 0x000f28000c1e1900 */
[----:B------:R-:W4:Y:S01]  /*2450*/  @P5 LDG.E R18, desc[UR12][R8.64+0x10c] ;  /* 0x00010c0c08125981 */ /* 0x000f22000c1e1900 */
[----:B---3--:R-:W-:-:S03]  /*2460*/  @P1 LOP3.LUT R2, R2, R19, RZ, 0x3c, !PT ;  /* 0x0000001302021212 */ /* 0x008fc600078e3cff */
[----:B------:R-:W3:Y:S01]  /*2470*/  @P3 LDG.E R19, desc[UR12][R8.64+0xe8] ;  /* 0x0000e80c08133981 */ /* 0x000ee2000c1e1900 */
        /* <DEDUP_REMOVED lines=8> */
[----:B----4-:R-:W-:Y:S02]  /*2500*/  @P4 LOP3.LUT R10, R10, R21, RZ, 0x3c, !PT ;  /* 0x000000150a0a4212 */ /* 0x010fe400078e3cff */
[----:B------:R-:W-:Y:S01]  /*2510*/  @P4 LOP3.LUT R11, R11, R22, RZ, 0x3c, !PT ;  /* 0x000000160b0b4212 */ /* 0x000fe200078e3cff */
[----:B------:R-:W4:Y:S01]  /*2520*/  @P6 LDG.E R21, desc[UR12][R8.64+0x11c] ;  /* 0x00011c0c08156981 */ /* 0x000f22000c1e1900 */
[----:B------:R-:W-:-:S03]  /*2530*/  @P0 LOP3.LUT R4, R4, R25, RZ, 0x3c, !PT ;  /* 0x0000001904040212 */ /* 0x000fc600078e3cff */
[----:B------:R-:W4:Y:S01]  /*2540*/  @P6 LDG.E R22, desc[UR12][R8.64+0x120] ;  /* 0x0001200c08166981 */ /* 0x000f22000c1e1900 */
[----:B------:R-:W-:-:S03]  /*2550*/  @P5 LOP3.LUT R11, R11, R18, RZ, 0x3c, !PT ;  /* 0x000000120b0b5212 */ /* 0x000fc600078e3cff */
[----:B------:R-:W4:Y:S04]  /*2560*/  @P0 LDG.E R18, desc[UR12][R8.64+0x134] ;  /* 0x0001340c08120981 */ /* 0x000f28000c1e1900 */
[----:B------:R-:W4:Y:S01]  /*2570*/  @P0 LDG.E R25, desc[UR12][R8.64+0x138] ;  /* 0x0001380c08190981 */ /* 0x000f22000c1e1900 */
[----:B---3--:R-:W-:-:S03]  /*2580*/  @P3 LOP3.LUT R2, R2, R19, RZ, 0x3c, !PT ;  /* 0x0000001302023212 */ /* 0x008fc600078e3cff */
[----:B------:R-:W3:Y:S01]  /*2590*/  @P5 LDG.E R19, desc[UR12][R8.64+0x110] ;  /* 0x0001100c08135981 */ /* 0x000ee2000c1e1900 */
[----:B--2---:R-:W-:-:S03]  /*25a0*/  @P3 LOP3.LUT R3, R3, R20, RZ, 0x3c, !PT ;  /* 0x0000001403033212 */ /* 0x004fc600078e3cff */
[----:B------:R-:W2:Y:S01]  /*25b0*/  @P5 LDG.E R20, desc[UR12][R8.64+0x114] ;  /* 0x0001140c08145981 */ /* 0x000ea2000c1e1900 */
[----:B------:R-:W-:-:S03]  /*25c0*/  @P4 LOP3.LUT R3, R3, R24, RZ, 0x3c, !PT ;  /* 0x0000001803034212 */ /* 0x000fc600078e3cff */
[----:B------:R-:W2:Y:S01]  /*25d0*/  @P6 LDG.E R24, desc[UR12][R8.64+0x128] ;  /* 0x0001280c08186981 */ /* 0x000ea2000c1e1900 */
[----:B------:R-:W-:-:S03]  /*25e0*/  @P5 LOP3.LUT R10, R10, R17, RZ, 0x3c, !PT ;  /* 0x000000110a0a5212 */ /* 0x000fc600078e3cff */
[----:B------:R-:W2:Y:S01]  /*25f0*/  @P6 LDG.E R17, desc[UR12][R8.64+0x124] ;  /* 0x0001240c08116981 */ /* 0x000ea2000c1e1900 */
[----:B------:R-:W-:-:S03]  /*2600*/  @P4 LOP3.LUT R2, R2, R23, RZ, 0x3c, !PT ;  /* 0x0000001702024212 */ /* 0x000fc600078e3cff */
[----:B------:R-:W2:Y:S01]  /*2610*/  @P0 LDG.E R23, desc[UR12][R8.64+0x130] ;  /* 0x0001300c08170981 */ /* 0x000ea2000c1e1900 */
[----:B------:R-:W-:-:S04]  /*2620*/  UIADD3 UR4, UPT, UPT, UR4, 0x10, URZ ;  /* 0x0000001004047890 */ /* 0x000fc8000fffe0ff */
[----:B------:R-:W-:Y:S01]  /*2630*/  UISETP.NE.AND UP0, UPT, UR4, 0x20, UPT ;  /* 0x000000200400788c */ /* 0x000fe2000bf05270 */
[----:B----4-:R-:W-:Y:S02]  /*2640*/  @P6 LOP3.LUT R10, R10, R21, RZ, 0x3c, !PT ;  /* 0x000000150a0a6212 */ /* 0x010fe400078e3cff */
[----:B------:R-:W-:-:S04]  /*2650*/  @P6 LOP3.LUT R11, R11, R22, RZ, 0x3c, !PT ;  /* 0x000000160b0b6212 */ /* 0x000fc800078e3cff */
[----:B------:R-:W-:Y:S02]  /*2660*/  @P0 LOP3.LUT R11, R11, R18, RZ, 0x3c, !PT ;  /* 0x000000120b0b0212 */ /* 0x000fe400078e3cff */
[----:B---3--:R-:W-:Y:S02]  /*2670*/  @P5 LOP3.LUT R2, R2, R19, RZ, 0x3c, !PT ;  /* 0x0000001302025212 */ /* 0x008fe400078e3cff */
[----:B--2---:R-:W-:-:S04]  /*2680*/  @P5 LOP3.LUT R3, R3, R20, RZ, 0x3c, !PT ;  /* 0x0000001403035212 */ /* 0x004fc800078e3cff */
[----:B------:R-:W-:Y:S02]  /*2690*/  @P6 LOP3.LUT R3, R3, R24, RZ, 0x3c, !PT ;  /* 0x0000001803036212 */ /* 0x000fe400078e3cff */
[----:B------:R-:W-:Y:S02]  /*26a0*/  @P6 LOP3.LUT R2, R2, R17, RZ, 0x3c, !PT ;  /* 0x0000001102026212 */ /* 0x000fe400078e3cff */
[----:B------:R-:W-:Y:S02]  /*26b0*/  @P0 LOP3.LUT R3, R3, R26, RZ, 0x3c, !PT ;  /* 0x0000001a03030212 */ /* 0x000fe400078e3cff */
[----:B------:R-:W-:Y:S02]  /*26c0*/  @P0 LOP3.LUT R10, R10, R23, RZ, 0x3c, !PT ;  /* 0x000000170a0a0212 */ /* 0x000fe400078e3cff */
[----:B------:R-:W-:Y:S01]  /*26d0*/  @P0 LOP3.LUT R2, R2, R25, RZ, 0x3c, !PT ;  /* 0x0000001902020212 */ /* 0x000fe200078e3cff */
[----:B------:R-:W-:Y:S06]  /*26e0*/  BRA.U UP0, `(.L_x_13) ;  /* 0xfffffff5004c7547 */ /* 0x000fec000b83ffff */
[----:B------:R-:W-:-:S05]  /*26f0*/  VIADD R14, R14, 0x1 ;  /* 0x000000010e0e7836 */ /* 0x000fca0000000000 */
[----:B------:R-:W-:-:S13]  /*2700*/  ISETP.NE.AND P0, PT, R14, 0x5, PT ;  /* 0x000000050e00780c */ /* 0x000fda0003f05270 */
[----:B------:R-:W-:Y:S05]  /*2710*/  @P0 BRA `(.L_x_14) ;  /* 0xfffffff400300947 */ /* 0x000fea000383ffff */
[----:B------:R3:W-:Y:S04]  /*2720*/  STL [R1+0x4], R4 ;  /* 0x0000040401007387 */ /* 0x0007e80000100800 */
[----:B------:R3:W-:Y:S04]  /*2730*/  STL.64 [R1+0x8], R10 ;  /* 0x0000080a01007387 */ /* 0x0007e80000100a00 */
[----:B------:R3:W-:Y:S02]  /*2740*/  STL.64 [R1+0x10], R2 ;  /* 0x0000100201007387 */ /* 0x0007e40000100a00 */
.L_x_8:
[----:B------:R-:W-:Y:S05]  /*2750*/  BSYNC.RECONVERGENT B1 ;  /* 0x0000000000017941 */ /* 0x000fea0003800200 */
.L_x_7:
[C---:B------:R-:W-:Y:S01]  /*2760*/  ISETP.GT.U32.AND P0, PT, R12.reuse, 0x3, PT ;  /* 0x000000030c00780c */ /* 0x040fe20003f04070 */
[----:B------:R-:W-:Y:S01]  /*2770*/  VIADD R13, R13, 0x1 ;  /* 0x000000010d0d7836 */ /* 0x000fe20000000000 */
[--C-:B------:R-:W-:Y:S02]  /*2780*/  SHF.R.U64 R12, R12, 0x2, R5.reuse ;  /* 0x000000020c0c7819 */ /* 0x100fe40000001205 */
[----:B------:R-:W-:Y:S02]  /*2790*/  ISETP.GT.U32.AND.EX P0, PT, R5, RZ, PT, P0 ;  /* 0x000000ff0500720c */ /* 0x000fe40003f04100 */
[----:B------:R-:W-:-:S11]  /*27a0*/  SHF.R.U32.HI R5, RZ, 0x2, R5 ;  /* 0x00000002ff057819 */ /* 0x000fd60000011605 */
[----:B------:R-:W-:Y:S05]  /*27b0*/  @P0 BRA `(.L_x_15) ;  /* 0xffffffd800cc0947 */ /* 0x000fea000383ffff */
.L_x_6:
[----:B------:R-:W-:Y:S05]  /*27c0*/  BSYNC.RECONVERGENT B0 ;  /* 0x0000000000007941 */ /* 0x000fea0003800200 */
.L_x_5:
[----:B------:R-:W-:Y:S01]  /*27d0*/  SHF.R.U32.HI R5, RZ, 0x2, R4 ;  /* 0x00000002ff057819 */ /* 0x000fe20000011604 */
[----:B------:R-:W4:Y:S01]  /*27e0*/  LDC.64 R14, c[0x0][0x380] ;  /* 0x0000e000ff0e7b82 */ /* 0x000f220000000a00 */
[----:B-1----:R-:W-:Y:S01]  /*27f0*/  SHF.R.U32.HI R7, RZ, 0x2, R10 ;  /* 0x00000002ff077819 */ /* 0x002fe2000001160a */
[----:B------:R-:W-:Y:S01]  /*2800*/  IMAD R8, R0, 0x3, RZ ;  /* 0x0000000300087824 */ /* 0x000fe200078e02ff */
[----:B------:R-:W-:Y:S01]  /*2810*/  LOP3.LUT R5, R5, R4, RZ, 0x3c, !PT ;  /* 0x0000000405057212 */ /* 0x000fe200078e3cff */
[----:B0-23--:R-:W-:Y:S01]  /*2820*/  IMAD.SHL.U32 R4, R3, 0x10, RZ ;  /* 0x0000001003047824 */ /* 0x00dfe200078e00ff */
[----:B------:R-:W-:Y:S01]  /*2830*/  LOP3.LUT R7, R7, R10, RZ, 0x3c, !PT ;  /* 0x0000000a07077212 */ /* 0x000fe200078e3cff */
[----:B------:R-:W-:Y:S01]  /*2840*/  STL.64 [R1+0x18], RZ ;  /* 0x000018ff01007387 */ /* 0x000fe20000100a00 */
[----:B------:R-:W-:Y:S01]  /*2850*/  SHF.R.U32.HI R12, RZ, 0x2, R11 ;  /* 0x00000002ff0c7819 */ /* 0x000fe2000001160b */
[----:B------:R-:W-:Y:S01]  /*2860*/  IMAD.SHL.U32 R6, R5, 0x2, RZ ;  /* 0x0000000205067824 */ /* 0x000fe200078e00ff */
[----:B------:R-:W-:Y:S01]  /*2870*/  BSSY.RECONVERGENT B0, `(.L_x_16) ;  /* 0x0000045000007945 */ /* 0x000fe20003800200 */
[----:B------:R-:W-:Y:S01]  /*2880*/  STL [R1+0x20], RZ ;  /* 0x000020ff01007387 */ /* 0x000fe20000100800 */
[----:B------:R-:W-:-:S02]  /*2890*/  LOP3.LUT R12, R12, R11, RZ, 0x3c, !PT ;  /* 0x0000000b0c0c7212 */ /* 0x000fc400078e3cff */
[----:B------:R-:W-:Y:S01]  /*28a0*/  LOP3.LUT R4, R5, R6, R4, 0x96, !PT ;  /* 0x0000000605047212 */ /* 0x000fe200078e9604 */
[----:B------:R-:W-:Y:S01]  /*28b0*/  IMAD.SHL.U32 R6, R7, 0x2, RZ ;  /* 0x0000000207067824 */ /* 0x000fe200078e00ff */
[----:B------:R-:W-:Y:S02]  /*28c0*/  STL.64 [R1+0x28], RZ ;  /* 0x000028ff01007387 */ /* 0x000fe40000100a00 */
[----:B------:R-:W-:Y:S02]  /*28d0*/  LOP3.LUT R5, R4, R3, RZ, 0x3c, !PT ;  /* 0x0000000304057212 */ /* 0x000fe400078e3cff */
[----:B------:R0:W-:Y:S03]  /*28e0*/  STL [R1+0x4], R10 ;  /* 0x0000040a01007387 */ /* 0x0001e60000100800 */
[----:B------:R-:W-:Y:S02]  /*28f0*/  IMAD.SHL.U32 R4, R5, 0x10, RZ ;  /* 0x0000001005047824 */ /* 0x000fe400078e00ff */
[----:B----4-:R-:W-:-:S03]  /*2900*/  IMAD.WIDE R8, R8, 0x4, R14 ;  /* 0x0000000408087825 */ /* 0x010fc600078e020e */
[----:B------:R-:W-:Y:S01]  /*2910*/  LOP3.LUT R6, R7, R6, R4, 0x96, !PT ;  /* 0x0000000607067212 */ /* 0x000fe200078e9604 */
[----:B------:R-:W-:Y:S02]  /*2920*/  VIADD R4, R5, UR10 ;  /* 0x0000000a05047c36 */ /* 0x000fe40008000000 */
[----:B0-----:R-:W-:Y:S01]  /*2930*/  IMAD.MOV.U32 R10, RZ, RZ, R2 ;  /* 0x000000ffff0a7224 */ /* 0x001fe200078e0002 */
[----:B------:R-:W-:Y:S01]  /*2940*/  LOP3.LUT R6, R6, R5, RZ, 0x3c, !PT ;  /* 0x0000000506067212 */ /* 0x000fe200078e3cff */
[----:B------:R-:W-:Y:S01]  /*2950*/  IMAD.U32 R2, RZ, RZ, UR6 ;  /* 0x00000006ff027e24 */ /* 0x000fe2000f8e00ff */
[----:B------:R-:W-:Y:S01]  /*2960*/  LOP3.LUT R11, R4, 0x7f, RZ, 0xc0, !PT ;  /* 0x0000007f040b7812 */ /* 0x000fe200078ec0ff */
[----:B------:R-:W-:Y:S02]  /*2970*/  IMAD.SHL.U32 R4, R12, 0x2, RZ ;  /* 0x000000020c047824 */ /* 0x000fe400078e00ff */
[C---:B------:R-:W-:Y:S02]  /*2980*/  VIADD R7, R6.reuse, UR11 ;  /* 0x0000000b06077c36 */ /* 0x040fe40008000000 */
[----:B------:R0:W-:Y:S03]  /*2990*/  STG.E desc[UR12][R8.64], R11 ;  /* 0x0000000b08007986 */ /* 0x0001e6000c10190c */
[----:B------:R-:W-:Y:S01]  /*29a0*/  LOP3.LUT R13, R7, 0x7f, RZ, 0xc0, !PT ;  /* 0x0000007f070d7812 */ /* 0x000fe200078ec0ff */
[----:B------:R-:W-:-:S04]  /*29b0*/  IMAD.SHL.U32 R7, R6, 0x10, RZ ;  /* 0x0000001006077824 */ /* 0x000fc800078e00ff */
[----:B------:R0:W-:Y:S01]  /*29c0*/  STG.E desc[UR12][R8.64+0x4], R13 ;  /* 0x0000040d08007986 */ /* 0x0001e2000c10190c */
[----:B------:R-:W-:-:S04]  /*29d0*/  LOP3.LUT R7, R12, R4, R7, 0x96, !PT ;  /* 0x000000040c077212 */ /* 0x000fc800078e9607 */
[----:B------:R-:W-:-:S05]  /*29e0*/  LOP3.LUT R7, R7, R6, RZ, 0x3c, !PT ;  /* 0x0000000607077212 */ /* 0x000fca00078e3cff */
[----:B------:R-:W-:-:S07]  /*29f0*/  VIADD R4, R7, UR6 ;  /* 0x0000000607047c36 */ /* 0x000fce0008000000 */
.L_x_20:
[----:B------:R-:W-:Y:S01]  /*2a00*/  ISETP.NE.AND P0, PT, R0, R11, PT ;  /* 0x0000000b0000720c */ /* 0x000fe20003f05270 */
[----:B------:R-:W-:Y:S01]  /*2a10*/  BSSY.RELIABLE B1, `(.L_x_17) ;  /* 0x000000c000017945 */ /* 0x000fe20003800100 */
[----:B------:R-:W-:Y:S02]  /*2a20*/  IMAD.MOV.U32 R12, RZ, RZ, R6 ;  /* 0x000000ffff0c7224 */ /* 0x000fe400078e0006 */
[----:B------:R-:W-:-:S09]  /*2a30*/  IMAD.MOV.U32 R14, RZ, RZ, R7 ;  /* 0x000000ffff0e7224 */ /* 0x000fd200078e0007 */
[----:B------:R-:W-:Y:S05]  /*2a40*/  @!P0 BRA `(.L_x_18) ;  /* 0x0000000000208947 */ /* 0x000fea0003800000 */
[----:B------:R-:W-:-:S04]  /*2a50*/  LOP3.LUT R15, R4, 0x7f, RZ, 0xc0, !PT ;  /* 0x0000007f040f7812 */ /* 0x000fc800078ec0ff */
[CC--:B------:R-:W-:Y:S02]  /*2a60*/  ISETP.NE.AND P0, PT, R11.reuse, R15.reuse, PT ;  /* 0x0000000f0b00720c */ /* 0x0c0fe40003f05270 */
[C---:B------:R-:W-:Y:S02]  /*2a70*/  ISETP.NE.AND P1, PT, R0.reuse, R15, PT ;  /* 0x0000000f0000720c */ /* 0x040fe40003f25270 */
[-C--:B------:R-:W-:Y:S02]  /*2a80*/  ISETP.NE.AND P0, PT, R11, R13.reuse, P0 ;  /* 0x0000000d0b00720c */ /* 0x080fe40000705270 */
[----:B------:R-:W-:Y:S02]  /*2a90*/  ISETP.EQ.OR P1, PT, R0, R13, !P1 ;  /* 0x0000000d0000720c */ /* 0x000fe40004f22670 */
[----:B------:R-:W-:-:S13]  /*2aa0*/  ISETP.NE.AND P0, PT, R13, R15, P0 ;  /* 0x0000000f0d00720c */ /* 0x000fda0000705270 */
[----:B------:R-:W-:Y:S05]  /*2ab0*/  @P0 BREAK.RELIABLE !P1, B1 ;  /* 0x0000000000010942 */ /* 0x000fea0004800100 */
[----:B------:R-:W-:Y:S05]  /*2ac0*/  @P0 BRA !P1, `(.L_x_19) ;  /* 0x00000000007c0947 */ /* 0x000fea0004800000 */
.L_x_18:
[----:B------:R-:W-:Y:S05]  /*2ad0*/  BSYNC.RELIABLE B1 ;  /* 0x0000000000017941 */ /* 0x000fea0003800100 */
.L_x_17:
[----:B0-----:R-:W-:Y:S01]  /*2ae0*/  SHF.R.U32.HI R11, RZ, 0x2, R10 ;  /* 0x00000002ff0b7819 */ /* 0x001fe2000001160a */
[----:B------:R-:W-:-:S03]  /*2af0*/  IMAD.SHL.U32 R4, R7, 0x10, RZ ;  /* 0x0000001007047824 */ /* 0x000fc600078e00ff */
[----:B------:R-:W-:Y:S02]  /*2b00*/  LOP3.LUT R11, R11, R10, RZ, 0x3c, !PT ;  /* 0x0000000a0b0b7212 */ /* 0x000fe400078e3cff */
[----:B------:R-:W-:-:S03]  /*2b10*/  SHF.R.U32.HI R10, RZ, 0x2, R3 ;  /* 0x00000002ff0a7819 */ /* 0x000fc60000011603 */
[----:B------:R-:W-:Y:S01]  /*2b20*/  IMAD.SHL.U32 R6, R11, 0x2, RZ ;  /* 0x000000020b067824 */ /* 0x000fe200078e00ff */
[----:B------:R-:W-:-:S04]  /*2b30*/  LOP3.LUT R10, R10, R3, RZ, 0x3c, !PT ;  /* 0x000000030a0a7212 */ /* 0x000fc800078e3cff */
[----:B------:R-:W-:-:S04]  /*2b40*/  LOP3.LUT R4, R11, R6, R4, 0x96, !PT ;  /* 0x000000060b047212 */ /* 0x000fc800078e9604 */
[----:B------:R-:W-:Y:S01]  /*2b50*/  LOP3.LUT R15, R4, R7, RZ, 0x3c, !PT ;  /* 0x00000007040f7212 */ /* 0x000fe200078e3cff */
[----:B------:R-:W-:-:S03]  /*2b60*/  IMAD.SHL.U32 R4, R10, 0x2, RZ ;  /* 0x000000020a047824 */ /* 0x000fc600078e00ff */
[----:B------:R-:W-:Y:S01]  /*2b70*/  IADD3 R11, PT, PT, R2, 0x45, R15 ;  /* 0x00000045020b7810 */ /* 0x000fe20007ffe00f */
[----:B------:R-:W-:-:S03]  /*2b80*/  IMAD.SHL.U32 R3, R15, 0x10, RZ ;  /* 0x000000100f037824 */ /* 0x000fc600078e00ff */
[----:B------:R-:W-:Y:S02]  /*2b90*/  LOP3.LUT R11, R11, 0x7f, RZ, 0xc0, !PT ;  /* 0x0000007f0b0b7812 */ /* 0x000fe400078ec0ff */
[----:B------:R-:W-:Y:S01]  /*2ba0*/  LOP3.LUT R4, R10, R4, R3, 0x96, !PT ;  /* 0x000000040a047212 */ /* 0x000fe200078e9603 */
[----:B------:R-:W-:Y:S02]  /*2bb0*/  IMAD.MOV.U32 R10, RZ, RZ, R12 ;  /* 0x000000ffff0a7224 */ /* 0x000fe400078e000c */
[----:B------:R1:W-:Y:S01]  /*2bc0*/  STG.E desc[UR12][R8.64], R11 ;  /* 0x0000000b08007986 */ /* 0x0003e2000c10190c */
[----:B------:R-:W-:Y:S02]  /*2bd0*/  LOP3.LUT R6, R4, R15, RZ, 0x3c, !PT ;  /* 0x0000000f04067212 */ /* 0x000fe400078e3cff */
[----:B------:R-:W-:Y:S02]  /*2be0*/  SHF.R.U32.HI R4, RZ, 0x2, R5 ;  /* 0x00000002ff047819 */ /* 0x000fe40000011605 */
[----:B------:R-:W-:Y:S01]  /*2bf0*/  IADD3 R13, PT, PT, R2, 0xa, R6 ;  /* 0x0000000a020d7810 */ /* 0x000fe20007ffe006 */
[----:B------:R-:W-:Y:S01]  /*2c00*/  IMAD.SHL.U32 R3, R6, 0x10, RZ ;  /* 0x0000001006037824 */ /* 0x000fe200078e00ff */
[----:B------:R-:W-:Y:S01]  /*2c10*/  LOP3.LUT R4, R4, R5, RZ, 0x3c, !PT ;  /* 0x0000000504047212 */ /* 0x000fe200078e3cff */
[----:B------:R-:W-:Y:S01]  /*2c20*/  VIADD R2, R2, 0x10974f ;  /* 0x0010974f02027836 */ /* 0x000fe20000000000 */
[----:B------:R-:W-:-:S03]  /*2c30*/  LOP3.LUT R13, R13, 0x7f, RZ, 0xc0, !PT ;  /* 0x0000007f0d0d7812 */ /* 0x000fc600078ec0ff */
[C---:B------:R-:W-:Y:S02]  /*2c40*/  IMAD.SHL.U32 R5, R4.reuse, 0x2, RZ ;  /* 0x0000000204057824 */ /* 0x040fe400078e00ff */
[----:B------:R1:W-:Y:S03]  /*2c50*/  STG.E desc[UR12][R8.64+0x4], R13 ;  /* 0x0000040d08007986 */ /* 0x0003e6000c10190c */
[----:B------:R-:W-:Y:S01]  /*2c60*/  LOP3.LUT R3, R4, R5, R3, 0x96, !PT ;  /* 0x0000000504037212 */ /* 0x000fe200078e9603 */
[----:B------:R-:W-:-:S03]  /*2c70*/  IMAD.MOV.U32 R5, RZ, RZ, R15 ;  /* 0x000000ffff057224 */ /* 0x000fc600078e000f */
[----:B------:R-:W-:Y:S01]  /*2c80*/  LOP3.LUT R7, R3, R6, RZ, 0x3c, !PT ;  /* 0x0000000603077212 */ /* 0x000fe200078e3cff */
[----:B------:R-:W-:-:S04]  /*2c90*/  IMAD.MOV.U32 R3, RZ, RZ, R14 ;  /* 0x000000ffff037224 */ /* 0x000fc800078e000e */
[----:B------:R-:W-:Y:S01]  /*2ca0*/  IMAD.IADD R4, R7, 0x1, R2 ;  /* 0x0000000107047824 */ /* 0x000fe200078e0202 */
[----:B-1----:R-:W-:Y:S06]  /*2cb0*/  BRA `(.L_x_20) ;  /* 0xfffffffc00507947 */ /* 0x002fec000383ffff */
.L_x_19:
[----:B------:R-:W-:Y:S05]  /*2cc0*/  BSYNC.RECONVERGENT B0 ;  /* 0x0000000000007941 */ /* 0x000fea0003800200 */
.L_x_16:
[----:B------:R-:W1:Y:S01]  /*2cd0*/  LDCU UR4, c[0x0][0x360] ;  /* 0x00006c00ff0477ac */ /* 0x000e620008000800 */
[----:B0-----:R-:W1:Y:S01]  /*2ce0*/  LDC R11, c[0x0][0x370] ;  /* 0x0000dc00ff0b7b82 */ /* 0x001e620000000800 */
[----:B------:R-:W-:Y:S01]  /*2cf0*/  IMAD.MOV.U32 R4, RZ, RZ, R3 ;  /* 0x000000ffff047224 */ /* 0x000fe200078e0003 */
[----:B------:R0:W-:Y:S04]  /*2d00*/  STG.E desc[UR12][R8.64+0x8], R15 ;  /* 0x0000080f08007986 */ /* 0x0001e8000c10190c */
[----:B------:R0:W-:Y:S04]  /*2d10*/  STL.64 [R1+0x10], R6 ;  /* 0x0000100601007387 */ /* 0x0001e80000100a00 */
[----:B------:R0:W-:Y:S04]  /*2d20*/  STL [R1+0x4], R10 ;  /* 0x0000040a01007387 */ /* 0x0001e80000100800 */
[----:B------:R0:W-:Y:S01]  /*2d30*/  STL.64 [R1+0x8], R4 ;  /* 0x0000080401007387 */ /* 0x0001e20000100a00 */
[----:B-1----:R-:W-:-:S05]  /*2d40*/  IMAD R0, R11, UR4, R0 ;  /* 0x000000040b007c24 */ /* 0x002fca000f8e0200 */
[----:B------:R-:W-:-:S13]  /*2d50*/  ISETP.GE.AND P0, PT, R0, 0x80, PT ;  /* 0x000000800000780c */ /* 0x000fda0003f06270 */
[----:B0-----:R-:W-:Y:S05]  /*2d60*/  @!P0 BRA `(.L_x_21) ;  /* 0xffffffd000fc8947 */ /* 0x001fea000383ffff */
[----:B------:R-:W-:Y:S05]  /*2d70*/  EXIT ;  /* 0x000000000000794d */ /* 0x000fea0003800000 */
.L_x_22:
        /* <DEDUP_REMOVED lines=16> */
.L_x_160:


//--------------------- .text._Z19seleccionaPoblacionPfS_Pii --------------------------
	.section	.text._Z19seleccionaPoblacionPfS_Pii,"ax",@progbits
	.align	128
        .global         _Z19seleccionaPoblacionPfS_Pii
        .type           _Z19seleccionaPoblacionPfS_Pii,@function
        .size           _Z19seleccionaPoblacionPfS_Pii,(.L_x_161 - _Z19seleccionaPoblacionPfS_Pii)
        .other          _Z19seleccionaPoblacionPfS_Pii,@"STO_CUDA_ENTRY STV_DEFAULT"
_Z19seleccionaPoblacionPfS_Pii:
.text._Z19seleccionaPoblacionPfS_Pii:
        /* <DEDUP_REMOVED lines=13> */
[----:B------:R-:W4:Y:S01]  /*00d0*/  LDCU UR7, c[0x0][0x398] ;  /* 0x00007300ff0777ac */ /* 0x000f220008000800 */
[----:B-1----:R-:W-:Y:S01]  /*00e0*/  UIMAD UR4, UR5, UR4, URZ ;  /* 0x00000004050472a4 */ /* 0x002fe2000f8e02ff */
[----:B--2---:R-:W-:Y:S02]  /*00f0*/  IMAD R13, R13, UR6, RZ ;  /* 0x000000060d0d7c24 */ /* 0x004fe4000f8e02ff */
[----:B0--34-:R-:W-:-:S09]  /*0100*/  IMAD R15, R15, UR5, R2 ;  /* 0x000000050f0f7c24 */ /* 0x019fd2000f8e0202 */
.L_x_26:
[----:B0-----:R-:W0:Y:S01]  /*0110*/  LDCU UR5, c[0x0][0x398] ;  /* 0x00007300ff0577ac */ /* 0x001e220008000800 */
[----:B------:R-:W-:Y:S01]  /*0120*/  BSSY.RECONVERGENT B0, `(.L_x_23) ;  /* 0x0000012000007945 */ /* 0x000fe20003800200 */
[----:B0-----:R-:W-:-:S13]  /*0130*/  ISETP.GE.AND P0, PT, R15, UR5, PT ;  /* 0x000000050f007c0c */ /* 0x001fda000bf06270 */
[----:B-12---:R-:W-:Y:S05]  /*0140*/  @P0 BRA `(.L_x_24) ;  /* 0x00000000003c0947 */ /* 0x006fea0003800000 */
[----:B------:R-:W0:Y:S08]  /*0150*/  LDC.64 R2, c[0x0][0x390] ;  /* 0x0000e400ff027b82 */ /* 0x000e300000000a00 */
[----:B------:R-:W1:Y:S08]  /*0160*/  LDC.64 R8, c[0x0][0x380] ;  /* 0x0000e000ff087b82 */ /* 0x000e700000000a00 */
[----:B------:R-:W2:Y:S01]  /*0170*/  LDC.64 R6, c[0x0][0x388] ;  /* 0x0000e200ff067b82 */ /* 0x000ea20000000a00 */
[----:B0-----:R-:W-:-:S07]  /*0180*/  IMAD.WIDE R10, R0, 0x4, R2 ;  /* 0x00000004000a7825 */ /* 0x001fce00078e0202 */
.L_x_25:
[----:B------:R-:W3:Y:S02]  /*0190*/  LDG.E R2, desc[UR8][R10.64] ;  /* 0x000000080a027981 */ /* 0x000ee4000c1e1900 */
[----:B---3--:R-:W-:-:S13]  /*01a0*/  ISETP.NE.AND P0, PT, R2, 0x1, PT ;  /* 0x000000010200780c */ /* 0x008fda0003f05270 */
[----:B0-----:R-:W-:Y:S05]  /*01b0*/  @P0 BRA `(.L_x_24) ;  /* 0x0000000000200947 */ /* 0x001fea0003800000 */
[----:B------:R-:W-:-:S04]  /*01c0*/  IMAD R5, R0, UR7, R15 ;  /* 0x0000000700057c24 */ /* 0x000fc8000f8e020f */
[----:B--2---:R-:W-:-:S06]  /*01d0*/  IMAD.WIDE R2, R5, 0x4, R6 ;  /* 0x0000000405027825 */ /* 0x004fcc00078e0206 */
[----:B------:R-:W2:Y:S01]  /*01e0*/  LDG.E R3, desc[UR8][R2.64] ;  /* 0x0000000802037981 */ /* 0x000ea2000c1e1900 */
[----:B-1----:R-:W-:Y:S01]  /*01f0*/  IMAD.WIDE R4, R5, 0x4, R8 ;  /* 0x0000000405047825 */ /* 0x002fe200078e0208 */
[----:B------:R-:W-:-:S04]  /*0200*/  IADD3 R15, PT, PT, R15, UR4, RZ ;  /* 0x000000040f0f7c10 */ /* 0x000fc8000fffe0ff */
[----:B------:R-:W-:Y:S01]  /*0210*/  ISETP.GE.AND P0, PT, R15, UR7, PT ;  /* 0x000000070f007c0c */ /* 0x000fe2000bf06270 */
[----:B--2---:R0:W-:-:S12]  /*0220*/  STG.E desc[UR8][R4.64], R3 ;  /* 0x0000000304007986 */ /* 0x0041d8000c101908 */
[----:B------:R-:W-:Y:S05]  /*0230*/  @!P0 BRA `(.L_x_25) ;  /* 0xfffffffc00d48947 */ /* 0x000fea000383ffff */
.L_x_24:
[----:B------:R-:W-:Y:S05]  /*0240*/  BSYNC.RECONVERGENT B0 ;  /* 0x0000000000007941 */ /* 0x000fea0003800200 */
.L_x_23:
[----:B------:R-:W-:-:S04]  /*0250*/  IADD3 R0, PT, PT, R13, R0, RZ ;  /* 0x000000000d007210 */ /* 0x000fc80007ffe0ff */
[----:B------:R-:W-:-:S13]  /*0260*/  ISETP.GE.AND P0, PT, R0, 0x80, PT ;  /* 0x000000800000780c */ /* 0x000fda0003f06270 */
[----:B------:R-:W-:Y:S05]  /*0270*/  @!P0 BRA `(.L_x_26) ;  /* 0xfffffffc00a48947 */ /* 0x000fea000383ffff */
[----:B------:R-:W-:Y:S05]  /*0280*/  EXIT ;  /* 0x000000000000794d */ /* 0x000fea0003800000 */
.L_x_27:
        /* <DEDUP_REMOVED lines=15> */
.L_x_161:


//--------------------- .text._Z16comparaPoblacionPfS_Pi --------------------------
	.section	.text._Z16comparaPoblacionPfS_Pi,"ax",@progbits
	.align	128
        .global         _Z16comparaPoblacionPfS_Pi
        .type           _Z16comparaPoblacionPfS_Pi,@function
        .size           _Z16comparaPoblacionPfS_Pi,(.L_x_162 - _Z16comparaPoblacionPfS_Pi)
        .other          _Z16comparaPoblacionPfS_Pi,@"STO_CUDA_ENTRY STV_DEFAULT"
_Z16comparaPoblacionPfS_Pi:
.text._Z16comparaPoblacionPfS_Pi:
[----:B------:R-:W-:Y:S01]  /*0000*/  LDC R1, c[0x0][0x37c] ;  /* 0x0000df00ff017b82 */ /* 0x000fe20000000800 */
[----:B------:R-:W0:Y:S07]  /*0010*/  S2R R0, SR_TID.X ;  /* 0x0000000000007919 */ /* 0x000e2e0000002100 */
[----:B------:R-:W0:Y:S08]  /*0020*/  S2UR UR4, SR_CTAID.X ;  /* 0x00000000000479c3 */ /* 0x000e300000002500 */
[----:B------:R-:W0:Y:S02]  /*0030*/  LDC R15, c[0x0][0x360] ;  /* 0x0000d800ff0f7b82 */ /* 0x000e240000000800 */
[----:B0-----:R-:W-:-:S05]  /*0040*/  IMAD R0, R15, UR4, R0 ;  /* 0x000000040f007c24 */ /* 0x001fca000f8e0200 */
[----:B------:R-:W-:-:S13]  /*0050*/  ISETP.GT.AND P0, PT, R0, 0x7f, PT ;  /* 0x0000007f0000780c */ /* 0x000fda0003f04270 */
[----:B------:R-:W-:Y:S05]  /*0060*/  @P0 EXIT ;  /* 0x000000000000094d */ /* 0x000fea0003800000 */
[----:B------:R-:W0:Y:S01]  /*0070*/  LDC.64 R8, c[0x0][0x380] ;  /* 0x0000e000ff087b82 */ /* 0x000e220000000a00 */
[----:B------:R-:W1:Y:S01]  /*0080*/  LDCU UR4, c[0x0][0x370] ;  /* 0x00006e00ff0477ac */ /* 0x000e620008000800 */
[----:B------:R-:W2:Y:S06]  /*0090*/  LDCU.64 UR6, c[0x0][0x358] ;  /* 0x00006b00ff0677ac */ /* 0x000eac0008000a00 */
[----:B------:R-:W3:Y:S08]  /*00a0*/  LDC.64 R10, c[0x0][0x388] ;  /* 0x0000e200ff0a7b82 */ /* 0x000ef00000000a00 */
[----:B------:R-:W4:Y:S01]  /*00b0*/  LDC.64 R12, c[0x0][0x390] ;  /* 0x0000e400ff0c7b82 */ /* 0x000f220000000a00 */
[----:B-1----:R-:W-:-:S07]  /*00c0*/  IMAD R15, R15, UR4, RZ ;  /* 0x000000040f0f7c24 */ /* 0x002fce000f8e02ff */
.L_x_28:
[----:B0-----:R-:W-:-:S04]  /*00d0*/  IMAD.WIDE R2, R0, 0x4, R8 ;  /* 0x0000000400027825 */ /* 0x001fc800078e0208 */
[C---:B---3--:R-:W-:Y:S02]  /*00e0*/  IMAD.WIDE R4, R0.reuse, 0x4, R10 ;  /* 0x0000000400047825 */ /* 0x048fe400078e020a */
[----:B--2---:R-:W2:Y:S04]  /*00f0*/  LDG.E R2, desc[UR6][R2.64] ;  /* 0x0000000602027981 */ /* 0x004ea8000c1e1900 */
[----:B------:R-:W2:Y:S01]  /*0100*/  LDG.E R5, desc[UR6][R4.64] ;  /* 0x0000000604057981 */ /* 0x000ea2000c1e1900 */
[----:B----4-:R-:W-:Y:S01]  /*0110*/  IMAD.WIDE R6, R0, 0x4, R12 ;  /* 0x0000000400067825 */ /* 0x010fe200078e020c */
[----:B------:R-:W-:Y:S02]  /*0120*/  IADD3 R0, PT, PT, R15, R0, RZ ;  /* 0x000000000f007210 */ /* 0x000fe40007ffe0ff */
[----:B--2---:R-:W-:-:S13]  /*0130*/  FSETP.GT.AND P0, PT, R2, R5, PT ;  /* 0x000000050200720b */ /* 0x004fda0003f04000 */
[----:B------:R-:W-:-:S05]  /*0140*/  @P0 MOV R17, 0x1 ;  /* 0x0000000100110802 */ /* 0x000fca0000000f00 */
[----:B------:R1:W-:Y:S04]  /*0150*/  @P0 STG.E desc[UR6][R6.64], R17 ;  /* 0x0000001106000986 */ /* 0x0003e8000c101906 */
[----:B------:R1:W-:Y:S01]  /*0160*/  @!P0 STG.E desc[UR6][R6.64], RZ ;  /* 0x000000ff06008986 */ /* 0x0003e2000c101906 */
[----:B------:R-:W-:-:S13]  /*0170*/  ISETP.GE.AND P0, PT, R0, 0x80, PT ;  /* 0x000000800000780c */ /* 0x000fda0003f06270 */
[----:B-1----:R-:W-:Y:S05]  /*0180*/  @!P0 BRA `(.L_x_28) ;  /* 0xfffffffc00d08947 */ /* 0x002fea000383ffff */
[----:B------:R-:W-:Y:S05]  /*0190*/  EXIT ;  /* 0x000000000000794d */ /* 0x000fea0003800000 */
.L_x_29:
        /* <DEDUP_REMOVED lines=14> */
.L_x_162:


//--------------------- .text._Z19inicializaPoblacionPfiiiiiiS_ --------------------------
	.section	.text._Z19inicializaPoblacionPfiiiiiiS_,"ax",@progbits
	.align	128
        .global         _Z19inicializaPoblacionPfiiiiiiS_
        .type           _Z19inicializaPoblacionPfiiiiiiS_,@function
        .size           _Z19inicializaPoblacionPfiiiiiiS_,(.L_x_163 - _Z19inicializaPoblacionPfiiiiiiS_)
        .other          _Z19inicializaPoblacionPfiiiiiiS_,@"STO_CUDA_ENTRY STV_DEFAULT"
_Z19inicializaPoblacionPfiiiiiiS_:
.text._Z19inicializaPoblacionPfiiiiiiS_:
        /* <DEDUP_REMOVED lines=10> */
[----:B------:R-:W1:Y:S01]  /*00a0*/  LDCU.64 UR4, c[0x0][0x390] ;  /* 0x00007200ff0477ac */ /* 0x000e620008000a00 */
[----:B------:R-:W0:Y:S01]  /*00b0*/  LDCU UR9, c[0x0][0x364] ;  /* 0x00006c80ff0977ac */ /* 0x000e220008000800 */
[----:B------:R-:W2:Y:S01]  /*00c0*/  LDCU UR7, c[0x0][0x374] ;  /* 0x00006e80ff0777ac */ /* 0x000ea20008000800 */
[----:B------:R-:W3:Y:S01]  /*00d0*/  LDCU UR10, c[0x0][0x370] ;  /* 0x00006e00ff0a77ac */ /* 0x000ee20008000800 */
[----:B------:R-:W4:Y:S01]  /*00e0*/  LDCU UR8, c[0x0][0x398] ;  /* 0x00007300ff0877ac */ /* 0x000f220008000800 */
[----:B-1----:R-:W-:Y:S01]  /*00f0*/  UIADD3 UR4, UPT, UPT, UR4, UR6, URZ ;  /* 0x0000000604047290 */ /* 0x002fe2000fffe0ff */
[----:B------:R-:W1:Y:S03]  /*0100*/  LDCU.64 UR12, c[0x0][0x358] ;  /* 0x00006b00ff0c77ac */ /* 0x000e660008000a00 */
[----:B------:R-:W-:-:S02]  /*0110*/  UISETP.LT.AND UP0, UPT, UR4, UR6, UPT ;  /* 0x000000060400728c */ /* 0x000fc4000bf01270 */
[----:B------:R-:W-:Y:S01]  /*0120*/  UIADD3 UR5, UPT, UPT, UR4, UR5, URZ ;  /* 0x0000000504057290 */ /* 0x000fe2000fffe0ff */
[----:B---3--:R-:W-:Y:S01]  /*0130*/  IMAD R9, R9, UR10, RZ ;  /* 0x0000000a09097c24 */ /* 0x008fe2000f8e02ff */
[----:B------:R-:W-:Y:S01]  /*0140*/  USEL UR4, UR4, UR6, !UP0 ;  /* 0x0000000604047287 */ /* 0x000fe2000c000000 */
[----:B0-----:R-:W-:Y:S01]  /*0150*/  IMAD R11, R11, UR9, R2 ;  /* 0x000000090b0b7c24 */ /* 0x001fe2000f8e0202 */
[----:B------:R-:W0:Y:S01]  /*0160*/  LDCU UR11, c[0x0][0x388] ;  /* 0x00007100ff0b77ac */ /* 0x000e220008000800 */
[----:B--2---:R-:W-:Y:S02]  /*0170*/  UIMAD UR7, UR9, UR7, URZ ;  /* 0x00000007090772a4 */ /* 0x004fe4000f8e02ff */
[----:B----4-:R-:W-:-:S12]  /*0180*/  UIADD3 UR6, UPT, UPT, UR5, UR8, URZ ;  /* 0x0000000805067290 */ /* 0x010fd8000fffe0ff */
.L_x_35:
[----:B--2---:R-:W2:Y:S01]  /*0190*/  LDCU UR8, c[0x0][0x388] ;  /* 0x00007100ff0877ac */ /* 0x004ea20008000800 */
[----:B---3--:R-:W3:Y:S01]  /*01a0*/  LDC.64 R4, c[0x0][0x3a0] ;  /* 0x0000e800ff047b82 */ /* 0x008ee20000000a00 */
[----:B------:R-:W-:Y:S07]  /*01b0*/  BSSY.RECONVERGENT B0, `(.L_x_30) ;  /* 0x0000019000007945 */ /* 0x000fee0003800200 */
[----:B----4-:R-:W4:Y:S01]  /*01c0*/  LDC.64 R6, c[0x0][0x380] ;  /* 0x0000e000ff067b82 */ /* 0x010f220000000a00 */
[----:B--2---:R-:W-:-:S13]  /*01d0*/  ISETP.GE.AND P0, PT, R11, UR8, PT ;  /* 0x000000080b007c0c */ /* 0x004fda000bf06270 */
[----:B------:R-:W-:Y:S05]  /*01e0*/  @P0 BRA `(.L_x_31) ;  /* 0x0000000000540947 */ /* 0x000fea0003800000 */
.L_x_34:
[----:B0-----:R-:W-:-:S04]  /*01f0*/  IMAD R15, R0, UR11, R11 ;  /* 0x0000000b000f7c24 */ /* 0x001fc8000f8e020b */
[----:B--23--:R-:W-:-:S05]  /*0200*/  IMAD.WIDE R2, R15, 0x4, R4 ;  /* 0x000000040f027825 */ /* 0x00cfca00078e0204 */
[----:B-1----:R0:W5:Y:S01]  /*0210*/  LDG.E R17, desc[UR12][R2.64] ;  /* 0x0000000c02117981 */ /* 0x002162000c1e1900 */
[----:B------:R-:W-:Y:S01]  /*0220*/  ISETP.GE.AND P0, PT, R11, UR4, PT ;  /* 0x000000040b007c0c */ /* 0x000fe2000bf06270 */
[----:B------:R-:W-:Y:S01]  /*0230*/  BSSY.RECONVERGENT B1, `(.L_x_32) ;  /* 0x0000009000017945 */ /* 0x000fe20003800200 */
[----:B------:R-:W-:Y:S02]  /*0240*/  IMAD.MOV.U32 R8, RZ, RZ, -0x3fc00000 ;  /* 0xc0400000ff087424 */ /* 0x000fe400078e00ff */
[----:B------:R-:W-:-:S09]  /*0250*/  IMAD.MOV.U32 R13, RZ, RZ, 0x40400000 ;  /* 0x40400000ff0d7424 */ /* 0x000fd200078e00ff */
[----:B0-----:R-:W-:Y:S05]  /*0260*/  @!P0 BRA `(.L_x_33) ;  /* 0x0000000000148947 */ /* 0x001fea0003800000 */
[----:B------:R-:W-:Y:S01]  /*0270*/  ISETP.GE.AND P0, PT, R11, UR5, PT ;  /* 0x000000050b007c0c */ /* 0x000fe2000bf06270 */
[----:B------:R-:W-:Y:S02]  /*0280*/  HFMA2 R13, -RZ, RZ, 2.8125, 0 ;  /* 0x41a00000ff0d7431 */ /* 0x000fe400000001ff */
[----:B------:R-:W-:-:S10]  /*0290*/  IMAD.MOV.U32 R8, RZ, RZ, RZ ;  /* 0x000000ffff087224 */ /* 0x000fd400078e00ff */
[----:B------:R-:W-:-:S04]  /*02a0*/  @P0 ISETP.GE.AND P1, PT, R11, UR6, PT ;  /* 0x000000060b000c0c */ /* 0x000fc8000bf26270 */
[----:B------:R-:W-:-:S09]  /*02b0*/  @P0 FSEL R13, RZ, 20, P1 ;  /* 0x41a00000ff0d0808 */ /* 0x000fd20000800000 */
.L_x_33:
[----:B------:R-:W-:Y:S05]  /*02c0*/  BSYNC.RECONVERGENT B1 ;  /* 0x0000000000017941 */ /* 0x000fea0003800200 */
.L_x_32:
[----:B------:R-:W-:Y:S01]  /*02d0*/  FADD R13, R13, -R8 ;  /* 0x800000080d0d7221 */ /* 0x000fe20000000000 */
[----:B----4-:R-:W-:Y:S01]  /*02e0*/  IMAD.WIDE R2, R15, 0x4, R6 ;  /* 0x000000040f027825 */ /* 0x010fe200078e0206 */
[----:B------:R-:W-:-:S03]  /*02f0*/  IADD3 R11, PT, PT, R11, UR7, RZ ;  /* 0x000000070b0b7c10 */ /* 0x000fc6000fffe0ff */
[----:B-----5:R-:W-:Y:S01]  /*0300*/  FFMA R13, R17, R13, R8 ;  /* 0x0000000d110d7223 */ /* 0x020fe20000000008 */
[----:B------:R-:W-:-:S04]  /*0310*/  ISETP.GE.AND P0, PT, R11, UR11, PT ;  /* 0x0000000b0b007c0c */ /* 0x000fc8000bf06270 */
[----:B------:R2:W-:Y:S09]  /*0320*/  STG.E desc[UR12][R2.64], R13 ;  /* 0x0000000d02007986 */ /* 0x0005f2000c10190c */
[----:B------:R-:W-:Y:S05]  /*0330*/  @!P0 BRA `(.L_x_34) ;  /* 0xfffffffc00ac8947 */ /* 0x000fea000383ffff */
.L_x_31:
[----:B01----:R-:W-:Y:S05]  /*0340*/  BSYNC.RECONVERGENT B0 ;  /* 0x0000000000007941 */ /* 0x003fea0003800200 */
.L_x_30:
[----:B------:R-:W-:-:S04]  /*0350*/  IADD3 R0, PT, PT, R9, R0, RZ ;  /* 0x0000000009007210 */ /* 0x000fc80007ffe0ff */
[----:B------:R-:W-:-:S13]  /*0360*/  ISETP.GE.AND P0, PT, R0, 0x80, PT ;  /* 0x000000800000780c */ /* 0x000fda0003f06270 */
[----:B------:R-:W-:Y:S05]  /*0370*/  @!P0 BRA `(.L_x_35) ;  /* 0xfffffffc00848947 */ /* 0x000fea000383ffff */
[----:B------:R-:W-:Y:S05]  /*0380*/  EXIT ;  /* 0x000000000000794d */ /* 0x000fea0003800000 */
.L_x_36:
        /* <DEDUP_REMOVED lines=15> */
.L_x_163:


//--------------------- .text._Z15evaluaPoblacionPfS_S_S_iifiS_ --------------------------
	.section	.text._Z15evaluaPoblacionPfS_S_S_iifiS_,"ax",@progbits
	.align	128
        .global         _Z15evaluaPoblacionPfS_S_S_iifiS_
        .type           _Z15evaluaPoblacionPfS_S_S_iifiS_,@function
        .size           _Z15evaluaPoblacionPfS_S_S_iifiS_,(.L_x_158 - _Z15evaluaPoblacionPfS_S_S_iifiS_)
        .other          _Z15evaluaPoblacionPfS_S_S_iifiS_,@"STO_CUDA_ENTRY STV_DEFAULT"
_Z15evaluaPoblacionPfS_S_S_iifiS_:
.text._Z15evaluaPoblacionPfS_S_S_iifiS_:
[----:B------:R-:W-:Y:S01]  /*0000*/  LDC R1, c[0x0][0x37c] ;  /* 0x0000df00ff017b82 */ /* 0x000fe20000000800 */
[----:B------:R-:W0:Y:S01]  /*0010*/  S2R R4, SR_TID.X ;  /* 0x0000000000047919 */ /* 0x000e220000002100 */
[----:B------:R-:W1:Y:S06]  /*0020*/  LDCU UR4, c[0x0][0x360] ;  /* 0x00006c00ff0477ac */ /* 0x000e6c0008000800 */
[----:B------:R-:W0:Y:S08]  /*0030*/  S2UR UR5, SR_CTAID.X ;  /* 0x00000000000579c3 */ /* 0x000e300000002500 */
[----:B------:R-:W0:Y:S02]  /*0040*/  LDC R3, c[0x0][0x360] ;  /* 0x0000d800ff037b82 */ /* 0x000e240000000800 */
[----:B0-----:R-:W-:-:S05]  /*0050*/  IMAD R4, R3, UR5, R4 ;  /* 0x0000000503047c24 */ /* 0x001fca000f8e0204 */
[----:B------:R-:W-:-:S13]  /*0060*/  ISETP.GT.AND P0, PT, R4, 0x7f, PT ;  /* 0x0000007f0400780c */ /* 0x000fda0003f04270 */
[----:B-1----:R-:W-:Y:S05]  /*0070*/  @P0 EXIT ;  /* 0x000000000000094d */ /* 0x002fea0003800000 */
[----:B------:R-:W0:Y:S01]  /*0080*/  LDCU.64 UR12, c[0x0][0x3a0] ;  /* 0x00007400ff0c77ac */ /* 0x000e220008000a00 */
[----:B------:R-:W1:Y:S01]  /*0090*/  LDCU UR6, c[0x0][0x370] ;  /* 0x00006e00ff0677ac */ /* 0x000e620008000800 */
[----:B------:R-:W2:Y:S01]  /*00a0*/  LDCU.64 UR14, c[0x0][0x358] ;  /* 0x00006b00ff0e77ac */ /* 0x000ea20008000a00 */
[----:B0-----:R-:W-:Y:S02]  /*00b0*/  UISETP.GE.AND UP0, UPT, UR12, 0x2, UPT ;  /* 0x000000020c00788c */ /* 0x001fe4000bf06270 */
[----:B------:R-:W-:Y:S02]  /*00c0*/  USHF.L.U32 UR5, UR13, 0x1, URZ ;  /* 0x000000010d057899 */ /* 0x000fe400080006ff */
[----:B-1----:R-:W-:Y:S02]  /*00d0*/  UIMAD UR4, UR4, UR6, URZ ;  /* 0x00000006040472a4 */ /* 0x002fe4000f8e02ff */
[----:B------:R-:W-:Y:S02]  /*00e0*/  UIMAD UR6, UR5, UR13, URZ ;  /* 0x0000000d050672a4 */ /* 0x000fe4000f8e02ff */
[----:B------:R-:W-:-:S02]  /*00f0*/  UIMAD UR16, UR13, UR12, URZ ;  /* 0x0000000c0d1072a4 */ /* 0x000fc4000f8e02ff */
[----:B------:R-:W-:Y:S02]  /*0100*/  UIADD3 UR11, UPT, UPT, UR13, -0x1, URZ ;  /* 0xffffffff0d0b7890 */ /* 0x000fe4000fffe0ff */
[----:B------:R-:W-:Y:S02]  /*0110*/  USHF.R.S32.HI UR10, URZ, 0x1f, UR5 ;  /* 0x0000001fff0a7899 */ /* 0x000fe40008011405 */
[----:B------:R-:W-:Y:S01]  /*0120*/  USHF.R.S32.HI UR9, URZ, 0x1f, UR6 ;  /* 0x0000001fff097899 */ /* 0x000fe20008011406 */
[----:B--2---:R-:W-:Y:S11]  /*0130*/  BRA.U !UP0, `(.L_x_37) ;  /* 0x00000075086c7547 */ /* 0x004ff6000b800000 */
[----:B------:R-:W-:Y:S01]  /*0140*/  BSSY.RECONVERGENT B0, `(.L_x_38) ;  /* 0x0000759000007945 */ /* 0x000fe20003800200 */
[----:B------:R-:W-:Y:S02]  /*0150*/  ULOP3.LUT UR18, UR13, 0x7, URZ, 0xc0, !UPT ;  /* 0x000000070d127892 */ /* 0x000fe4000f8ec0ff */
[----:B------:R-:W-:Y:S02]  /*0160*/  ULOP3.LUT UR19, UR13, 0x3, URZ, 0xc0, !UPT ;  /* 0x000000030d137892 */ /* 0x000fe4000f8ec0ff */
[----:B------:R-:W-:Y:S02]  /*0170*/  ULOP3.LUT UR20, UR13, 0x7ffffff0, URZ, 0xc0, !UPT ;  /* 0x7ffffff00d147892 */ /* 0x000fe4000f8ec0ff */
[----:B------:R-:W-:Y:S02]  /*0180*/  ULOP3.LUT UR17, UR13, 0xf, URZ, 0xc0, !UPT ;  /* 0x0000000f0d117892 */ /* 0x000fe4000f8ec0ff */
[----:B------:R-:W-:Y:S02]  /*0190*/  ULOP3.LUT UR21, UR13, 0x7ffffff8, URZ, 0xc0, !UPT ;  /* 0x7ffffff80d157892 */ /* 0x000fe4000f8ec0ff */
[----:B------:R-:W-:-:S02]  /*01a0*/  ULOP3.LUT UR22, UR13, 0x1, URZ, 0xc0, !UPT ;  /* 0x000000010d167892 */ /* 0x000fc4000f8ec0ff */
[----:B------:R-:W-:Y:S02]  /*01b0*/  ULOP3.LUT UR23, UR13, 0x7ffffffc, URZ, 0xc0, !UPT ;  /* 0x7ffffffc0d177892 */ /* 0x000fe4000f8ec0ff */
[----:B------:R-:W-:Y:S02]  /*01c0*/  UIADD3 UR7, UPT, UPT, UR12, -0x2, URZ ;  /* 0xfffffffe0c077890 */ /* 0x000fe4000fffe0ff */
[----:B------:R-:W-:Y:S02]  /*01d0*/  UIMAD UR24, UR13, UR13, URZ ;  /* 0x0000000d0d1872a4 */ /* 0x000fe4000f8e02ff */
[----:B------:R-:W-:Y:S02]  /*01e0*/  UIMAD UR8, UR13, 0x3, URZ ;  /* 0x000000030d0878a4 */ /* 0x000fe4000f8e02ff */
[----:B------:R-:W-:Y:S02]  /*01f0*/  USHF.L.U64.HI UR9, UR6, 0x2, UR9 ;  /* 0x0000000206097899 */ /* 0x000fe40008010209 */
[----:B------:R-:W-:-:S02]  /*0200*/  USHF.L.U64.HI UR26, UR5, 0x2, UR10 ;  /* 0x00000002051a7899 */ /* 0x000fc4000801020a */
[----:B------:R-:W-:Y:S02]  /*0210*/  UIADD3 UR12, UPT, UPT, UR18, -0x1, URZ ;  /* 0xffffffff120c7890 */ /* 0x000fe4000fffe0ff */
[----:B------:R-:W-:Y:S02]  /*0220*/  UIADD3 UR13, UPT, UPT, UR19, -0x1, URZ ;  /* 0xffffffff130d7890 */ /* 0x000fe4000fffe0ff */
[----:B------:R-:W-:-:S12]  /*0230*/  UIADD3 UR27, UPT, UPT, -UR20, URZ, URZ ;  /* 0x000000ff141b7290 */ /* 0x000fd8000fffe1ff */
.L_x_122:
[----:B------:R-:W0:Y:S01]  /*0240*/  LDC R23, c[0x0][0x3a4] ;  /* 0x0000e900ff177b82 */ /* 0x000e220000000800 */
[----:B------:R-:W1:Y:S01]  /*0250*/  LDCU UR25, c[0x0][0x3ac] ;  /* 0x00007580ff1977ac */ /* 0x000e620008000800 */
[----:B------:R-:W-:Y:S02]  /*0260*/  MOV R27, UR6 ;  /* 0x00000006001b7c02 */ /* 0x000fe40008000f00 */
[----:B------:R-:W-:-:S04]  /*0270*/  MOV R25, UR5 ;  /* 0x0000000500197c02 */ /* 0x000fc80008000f00 */
[----:B------:R-:W2:Y:S01]  /*0280*/  LDC.64 R28, c[0x0][0x380] ;  /* 0x0000e000ff1c7b82 */ /* 0x000ea20000000a00 */
[----:B-1----:R-:W-:Y:S01]  /*0290*/  IMAD R3, R4, UR25, RZ ;  /* 0x0000001904037c24 */ /* 0x002fe2000f8e02ff */
[----:B0-----:R-:W-:-:S03]  /*02a0*/  ISETP.GT.AND P1, PT, R23, RZ, PT ;  /* 0x000000ff1700720c */ /* 0x001fc60003f24270 */
[----:B--2---:R-:W-:-:S03]  /*02b0*/  IMAD.WIDE R28, R3, 0x4, R28 ;  /* 0x00000004031c7825 */ /* 0x004fc600078e021c */
[----:B------:R-:W-:-:S04]  /*02c0*/  LEA R26, P0, R27, R28, 0x2 ;  /* 0x0000001c1b1a7211 */ /* 0x000fc800078010ff */
[----:B------:R-:W-:Y:S02]  /*02d0*/  LEA R24, P2, R25, R26, 0x2 ;  /* 0x0000001a19187211 */ /* 0x000fe400078410ff */
[----:B------:R-:W-:-:S04]  /*02e0*/  IADD3.X R27, PT, PT, R29, UR9, RZ, P0, !PT ;  /* 0x000000091d1b7c10 */ /* 0x000fc800087fe4ff */
[----:B------:R-:W-:Y:S01]  /*02f0*/  IADD3.X R25, PT, PT, R27, UR26, RZ, P2, !PT ;  /* 0x0000001a1b197c10 */ /* 0x000fe200097fe4ff */
[----:B------:R-:W-:Y:S06]  /*0300*/  @!P1 BRA `(.L_x_39) ;  /* 0x0000000c00349947 */ /* 0x000fec0003800000 */
[----:B------:R-:W-:Y:S01]  /*0310*/  UISETP.GE.U32.AND UP0, UPT, UR11, 0xf, UPT ;  /* 0x0000000f0b00788c */ /* 0x000fe2000bf06070 */
[----:B------:R-:W-:-:S08]  /*0320*/  HFMA2 R0, -RZ, RZ, 0, 0 ;  /* 0x00000000ff007431 */ /* 0x000fd000000001ff */
[----:B------:R-:W-:Y:S05]  /*0330*/  BRA.U !UP0, `(.L_x_40) ;  /* 0x0000000508a07547 */ /* 0x000fea000b800000 */
[----:B------:R-:W0:Y:S01]  /*0340*/  LDC R0, c[0x0][0x3a0] ;  /* 0x0000e800ff007b82 */ /* 0x000e220000000800 */
[----:B------:R-:W1:Y:S01]  /*0350*/  LDCU UR25, c[0x0][0x3a0] ;  /* 0x00007400ff1977ac */ /* 0x000e620008000800 */
[----:B------:R-:W-:Y:S02]  /*0360*/  MOV R10, RZ ;  /* 0x000000ff000a7202 */ /* 0x000fe40000000f00 */
[----:B------:R-:W-:Y:S02]  /*0370*/  MOV R2, UR27 ;  /* 0x0000001b00027c02 */ /* 0x000fe40008000f00 */
[----:B-1----:R-:W-:Y:S01]  /*0380*/  MOV R22, UR25 ;  /* 0x0000001900167c02 */ /* 0x002fe20008000f00 */
[C---:B0-----:R-:W-:Y:S01]  /*0390*/  IMAD R11, R0.reuse, 0x6, RZ ;  /* 0x00000006000b7824 */ /* 0x041fe200078e02ff */
[C---:B------:R-:W-:Y:S01]  /*03a0*/  SHF.L.U32 R17, R0.reuse, 0x2, RZ ;  /* 0x0000000200117819 */ /* 0x040fe200000006ff */
[C---:B------:R-:W-:Y:S01]  /*03b0*/  IMAD R3, R0.reuse, 0xc, RZ ;  /* 0x0000000c00037824 */ /* 0x040fe200078e02ff */
[CC--:B------:R-:W-:Y:S01]  /*03c0*/  LEA R9, R0.reuse, R0.reuse, 0x2 ;  /* 0x0000000000097211 */ /* 0x0c0fe200078e10ff */
[C---:B------:R-:W-:Y:S01]  /*03d0*/  IMAD R37, R0.reuse, 0xd, RZ ;  /* 0x0000000d00257824 */ /* 0x040fe200078e02ff */
[CC--:B------:R-:W-:Y:S01]  /*03e0*/  LEA R7, R0.reuse, -R0.reuse, 0x3 ;  /* 0x8000000000077211 */ /* 0x0c0fe200078e18ff */
[C---:B------:R-:W-:Y:S01]  /*03f0*/  IMAD R6, R0.reuse, 0xe, RZ ;  /* 0x0000000e00067824 */ /* 0x040fe200078e02ff */
[C---:B------:R-:W-:Y:S01]  /*0400*/  SHF.L.U32 R5, R0.reuse, 0x1, RZ ;  /* 0x0000000100057819 */ /* 0x040fe200000006ff */
[C---:B------:R-:W-:Y:S01]  /*0410*/  IMAD R16, R0.reuse, 0xa, RZ ;  /* 0x0000000a00107824 */ /* 0x040fe200078e02ff */
[CC--:B------:R-:W-:Y:S01]  /*0420*/  LEA R15, R0.reuse, R0.reuse, 0x1 ;  /* 0x00000000000f7211 */ /* 0x0c0fe200078e08ff */
[C---:B------:R-:W-:Y:S01]  /*0430*/  IMAD R12, R0.reuse, 0xb, RZ ;  /* 0x0000000b000c7824 */ /* 0x040fe200078e02ff */
[----:B------:R-:W-:-:S02]  /*0440*/  LEA R8, R0, -R0, 0x4 ;  /* 0x8000000000087211 */ /* 0x000fc400078e20ff */
[C---:B------:R-:W-:Y:S02]  /*0450*/  SHF.L.U32 R13, R0.reuse, 0x3, RZ ;  /* 0x00000003000d7819 */ /* 0x040fe400000006ff */
[----:B------:R-:W-:-:S07]  /*0460*/  LEA R14, R0, R0, 0x3 ;  /* 0x00000000000e7211 */ /* 0x000fce00078e18ff */
.L_x_41:
[----:B0-----:R-:W0:Y:S02]  /*0470*/  LDC.64 R18, c[0x0][0x388] ;  /* 0x0000e200ff127b82 */ /* 0x001e240000000a00 */
[----:B0-----:R-:W-:-:S05]  /*0480*/  IMAD.WIDE.U32 R32, R10, 0x4, R18 ;  /* 0x000000040a207825 */ /* 0x001fca00078e0012 */
[----:B------:R-:W2:Y:S01]  /*0490*/  LDG.E R36, desc[UR14][R32.64] ;  /* 0x0000000e20247981 */ /* 0x000ea2000c1e1900 */
[----:B------:R-:W-:-:S04]  /*04a0*/  IMAD.WIDE.U32 R30, R10, 0x4, R24 ;  /* 0x000000040a1e7825 */ /* 0x000fc800078e0018 */
[C---:B------:R-:W-:Y:S01]  /*04b0*/  IMAD.WIDE.U32 R20, R22.reuse, 0x4, R18 ;  /* 0x0000000416147825 */ /* 0x040fe200078e0012 */
[----:B--2---:R0:W-:Y:S04]  /*04c0*/  STG.E desc[UR14][R30.64], R36 ;  /* 0x000000241e007986 */ /* 0x0041e8000c10190e */
[----:B------:R1:W2:Y:S01]  /*04d0*/  LDG.E R35, desc[UR14][R20.64] ;  /* 0x0000000e14237981 */ /* 0x0002a2000c1e1900 */
[----:B------:R-:W-:-:S04]  /*04e0*/  IMAD.WIDE.U32 R32, R22, 0x4, R24 ;  /* 0x0000000416207825 */ /* 0x000fc800078e0018 */
[C---:B-1----:R-:W-:Y:S01]  /*04f0*/  IMAD.WIDE.U32 R20, R5.reuse, 0x4, R18 ;  /* 0x0000000405147825 */ /* 0x042fe200078e0012 */
[----:B--2---:R1:W-:Y:S04]  /*0500*/  STG.E desc[UR14][R32.64], R35 ;  /* 0x0000002320007986 */ /* 0x0043e8000c10190e */
[----:B0-----:R-:W2:Y:S01]  /*0510*/  LDG.E R36, desc[UR14][R20.64] ;  /* 0x0000000e14247981 */ /* 0x001ea2000c1e1900 */
[----:B------:R-:W-:-:S04]  /*0520*/  IMAD.WIDE.U32 R30, R5, 0x4, R24 ;  /* 0x00000004051e7825 */ /* 0x000fc800078e0018 */
[C---:B-1----:R-:W-:Y:S01]  /*0530*/  IMAD.WIDE.U32 R34, R15.reuse, 0x4, R18 ;  /* 0x000000040f227825 */ /* 0x042fe200078e0012 */
[----:B--2---:R0:W-:Y:S05]  /*0540*/  STG.E desc[UR14][R30.64], R36 ;  /* 0x000000241e007986 */ /* 0x0041ea000c10190e */
[----:B------:R-:W2:Y:S01]  /*0550*/  LDG.E R34, desc[UR14][R34.64] ;  /* 0x0000000e22227981 */ /* 0x000ea2000c1e1900 */
[----:B------:R-:W-:-:S04]  /*0560*/  IMAD.WIDE.U32 R32, R15, 0x4, R24 ;  /* 0x000000040f207825 */ /* 0x000fc800078e0018 */
[C---:B0-----:R-:W-:Y:S01]  /*0570*/  IMAD.WIDE.U32 R30, R17.reuse, 0x4, R18 ;  /* 0x00000004111e7825 */ /* 0x041fe200078e0012 */
[----:B--2---:R0:W-:Y:S04]  /*0580*/  STG.E desc[UR14][R32.64], R34 ;  /* 0x0000002220007986 */ /* 0x0041e8000c10190e */
[----:B------:R-:W2:Y:S01]  /*0590*/  LDG.E R36, desc[UR14][R30.64] ;  /* 0x0000000e1e247981 */ /* 0x000ea2000c1e1900 */
[----:B------:R-:W-:-:S04]  /*05a0*/  IMAD.WIDE.U32 R20, R17, 0x4, R24 ;  /* 0x0000000411147825 */ /* 0x000fc800078e0018 */
[--C-:B0-----:R-:W-:Y:S01]  /*05b0*/  IMAD.WIDE.U32 R32, R9, 0x4, R18.reuse ;  /* 0x0000000409207825 */ /* 0x101fe200078e0012 */
[----:B--2---:R0:W-:Y:S05]  /*05c0*/  STG.E desc[UR14][R20.64], R36 ;  /* 0x0000002414007986 */ /* 0x0041ea000c10190e */
[----:B------:R-:W2:Y:S01]  /*05d0*/  LDG.E R33, desc[UR14][R32.64] ;  /* 0x0000000e20217981 */ /* 0x000ea2000c1e1900 */
[----:B------:R-:W-:-:S04]  /*05e0*/  IMAD.WIDE.U32 R30, R11, 0x4, R18 ;  /* 0x000000040b1e7825 */ /* 0x000fc800078e0012 */
[----:B0-----:R-:W-:-:S05]  /*05f0*/  IMAD.WIDE.U32 R20, R9, 0x4, R24 ;  /* 0x0000000409147825 */ /* 0x001fca00078e0018 */
[----:B--2---:R0:W-:Y:S04]  /*0600*/  STG.E desc[UR14][R20.64], R33 ;  /* 0x0000002114007986 */ /* 0x0041e8000c10190e */
[----:B------:R-:W2:Y:S01]  /*0610*/  LDG.E R36, desc[UR14][R30.64] ;  /* 0x0000000e1e247981 */ /* 0x000ea2000c1e1900 */
[----:B------:R-:W-:-:S04]  /*0620*/  IMAD.WIDE.U32 R34, R11, 0x4, R24 ;  /* 0x000000040b227825 */ /* 0x000fc800078e0018 */
[C---:B0-----:R-:W-:Y:S01]  /*0630*/  IMAD.WIDE.U32 R32, R7.reuse, 0x4, R18 ;  /* 0x0000000407207825 */ /* 0x041fe200078e0012 */
[----:B--2---:R0:W-:Y:S05]  /*0640*/  STG.E desc[UR14][R34.64], R36 ;  /* 0x0000002422007986 */ /* 0x0041ea000c10190e */
[----:B------:R-:W2:Y:S01]  /*0650*/  LDG.E R32, desc[UR14][R32.64] ;  /* 0x0000000e20207981 */ /* 0x000ea2000c1e1900 */
[----:B------:R-:W-:-:S04]  /*0660*/  IMAD.WIDE.U32 R30, R7, 0x4, R24 ;  /* 0x00000004071e7825 */ /* 0x000fc800078e0018 */
[C---:B------:R-:W-:Y:S01]  /*0670*/  IMAD.WIDE.U32 R20, R13.reuse, 0x4, R18 ;  /* 0x000000040d147825 */ /* 0x040fe200078e0012 */
[----:B--2---:R-:W-:Y:S04]  /*0680*/  STG.E desc[UR14][R30.64], R32 ;  /* 0x000000201e007986 */ /* 0x004fe8000c10190e */
[----:B0-----:R0:W2:Y:S01]  /*0690*/  LDG.E R36, desc[UR14][R20.64] ;  /* 0x0000000e14247981 */ /* 0x0010a2000c1e1900 */
[----:B------:R-:W-:-:S04]  /*06a0*/  IMAD.WIDE.U32 R34, R13, 0x4, R24 ;  /* 0x000000040d227825 */ /* 0x000fc800078e0018 */
[C---:B0-----:R-:W-:Y:S01]  /*06b0*/  IMAD.WIDE.U32 R20, R14.reuse, 0x4, R18 ;  /* 0x000000040e147825 */ /* 0x041fe200078e0012 */
[----:B--2---:R0:W-:Y:S04]  /*06c0*/  STG.E desc[UR14][R34.64], R36 ;  /* 0x0000002422007986 */ /* 0x0041e8000c10190e */
[----:B0-----:R-:W2:Y:S01]  /*06d0*/  LDG.E R36, desc[UR14][R20.64] ;  /* 0x0000000e14247981 */ /* 0x001ea2000c1e1900 */
[----:B------:R-:W-:-:S04]  /*06e0*/  IMAD.WIDE.U32 R30, R14, 0x4, R24 ;  /* 0x000000040e1e7825 */ /* 0x000fc800078e0018 */
[C---:B------:R-:W-:Y:S01]  /*06f0*/  IMAD.WIDE.U32 R32, R16.reuse, 0x4, R18 ;  /* 0x0000000410207825 */ /* 0x040fe200078e0012 */
[----:B--2---:R0:W-:Y:S04]  /*0700*/  STG.E desc[UR14][R30.64], R36 ;  /* 0x000000241e007986 */ /* 0x0041e8000c10190e */
[----:B0-----:R0:W2:Y:S01]  /*0710*/  LDG.E R36, desc[UR14][R32.64] ;  /* 0x0000000e20247981 */ /* 0x0010a2000c1e1900 */
[----:B------:R-:W-:-:S04]  /*0720*/  IMAD.WIDE.U32 R34, R16, 0x4, R24 ;  /* 0x0000000410227825 */ /* 0x000fc800078e0018 */
[C---:B0-----:R-:W-:Y:S01]  /*0730*/  IMAD.WIDE.U32 R32, R12.reuse, 0x4, R18 ;  /* 0x000000040c207825 */ /* 0x041fe200078e0012 */
[----:B--2---:R0:W-:Y:S05]  /*0740*/  STG.E desc[UR14][R34.64], R36 ;  /* 0x0000002422007986 */ /* 0x0041ea000c10190e */
[----:B------:R-:W2:Y:S01]  /*0750*/  LDG.E R33, desc[UR14][R32.64] ;  /* 0x0000000e20217981 */ /* 0x000ea2000c1e1900 */
[----:B------:R-:W-:-:S04]  /*0760*/  IMAD.WIDE.U32 R30, R12, 0x4, R24 ;  /* 0x000000040c1e7825 */ /* 0x000fc800078e0018 */
[--C-:B------:R-:W-:Y:S01]  /*0770*/  IMAD.WIDE.U32 R20, R3, 0x4, R18.reuse ;  /* 0x0000000403147825 */ /* 0x100fe200078e0012 */
[----:B--2---:R1:W-:Y:S04]  /*0780*/  STG.E desc[UR14][R30.64], R33 ;  /* 0x000000211e007986 */ /* 0x0043e8000c10190e */
[----:B0-----:R0:W2:Y:S01]  /*0790*/  LDG.E R36, desc[UR14][R20.64] ;  /* 0x0000000e14247981 */ /* 0x0010a2000c1e1900 */
[----:B-1----:R-:W-:-:S04]  /*07a0*/  IMAD.WIDE.U32 R30, R37, 0x4, R18 ;  /* 0x00000004251e7825 */ /* 0x002fc800078e0012 */
[----:B0-----:R-:W-:-:S05]  /*07b0*/  IMAD.WIDE.U32 R20, R3, 0x4, R24 ;  /* 0x0000000403147825 */ /* 0x001fca00078e0018 */
[----:B--2---:R-:W-:Y:S04]  /*07c0*/  STG.E desc[UR14][R20.64], R36 ;  /* 0x0000002414007986 */ /* 0x004fe8000c10190e */
[----:B------:R-:W2:Y:S01]  /*07d0*/  LDG.E R31, desc[UR14][R30.64] ;  /* 0x0000000e1e1f7981 */ /* 0x000ea2000c1e1900 */
[----:B------:R-:W-:-:S04]  /*07e0*/  IMAD.WIDE.U32 R32, R37, 0x4, R24 ;  /* 0x0000000425207825 */ /* 0x000fc800078e0018 */
[--C-:B------:R-:W-:Y:S01]  /*07f0*/  IMAD.WIDE.U32 R34, R6, 0x4, R18.reuse ;  /* 0x0000000406227825 */ /* 0x100fe200078e0012 */
[----:B--2---:R0:W-:Y:S04]  /*0800*/  STG.E desc[UR14][R32.64], R31 ;  /* 0x0000001f20007986 */ /* 0x0041e8000c10190e */
[----:B0-----:R0:W2:Y:S01]  /*0810*/  LDG.E R32, desc[UR14][R34.64] ;  /* 0x0000000e22207981 */ /* 0x0010a2000c1e1900 */
[----:B------:R-:W-:-:S04]  /*0820*/  IMAD.WIDE.U32 R18, R8, 0x4, R18 ;  /* 0x0000000408127825 */ /* 0x000fc800078e0012 */
[----:B0-----:R-:W-:-:S05]  /*0830*/  IMAD.WIDE.U32 R34, R6, 0x4, R24 ;  /* 0x0000000406227825 */ /* 0x001fca00078e0018 */
[----:B--2---:R0:W-:Y:S04]  /*0840*/  STG.E desc[UR14][R34.64], R32 ;  /* 0x0000002022007986 */ /* 0x0041e8000c10190e */
[----:B------:R1:W2:Y:S01]  /*0850*/  LDG.E R21, desc[UR14][R18.64] ;  /* 0x0000000e12157981 */ /* 0x0002a2000c1e1900 */
[----:B------:R-:W-:Y:S02]  /*0860*/  IADD3 R2, PT, PT, R2, 0x10, RZ ;  /* 0x0000001002027810 */ /* 0x000fe40007ffe0ff */
[----:B------:R-:W-:Y:S02]  /*0870*/  LEA R22, R0, R22, 0x4 ;  /* 0x0000001600167211 */ /* 0x000fe400078e20ff */
[----:B------:R-:W-:Y:S02]  /*0880*/  ISETP.NE.AND P0, PT, R2, RZ, PT ;  /* 0x000000ff0200720c */ /* 0x000fe40003f05270 */
[----:B------:R-:W-:-:S02]  /*0890*/  LEA R5, R0, R5, 0x4 ;  /* 0x0000000500057211 */ /* 0x000fc400078e20ff */
[----:B------:R-:W-:Y:S01]  /*08a0*/  LEA R15, R0, R15, 0x4 ;  /* 0x0000000f000f7211 */ /* 0x000fe200078e20ff */
[----:B-1----:R-:W-:Y:S01]  /*08b0*/  IMAD.WIDE.U32 R18, R8, 0x4, R24 ;  /* 0x0000000408127825 */ /* 0x002fe200078e0018 */
[C---:B------:R-:W-:Y:S02]  /*08c0*/  LEA R17, R0.reuse, R17, 0x4 ;  /* 0x0000001100117211 */ /* 0x040fe400078e20ff */
[C---:B------:R-:W-:Y:S02]  /*08d0*/  LEA R9, R0.reuse, R9, 0x4 ;  /* 0x0000000900097211 */ /* 0x040fe400078e20ff */
[C---:B------:R-:W-:Y:S02]  /*08e0*/  LEA R11, R0.reuse, R11, 0x4 ;  /* 0x0000000b000b7211 */ /* 0x040fe400078e20ff */
[C---:B------:R-:W-:Y:S02]  /*08f0*/  LEA R7, R0.reuse, R7, 0x4 ;  /* 0x0000000700077211 */ /* 0x040fe400078e20ff */
[----:B------:R-:W-:-:S02]  /*0900*/  LEA R13, R0, R13, 0x4 ;  /* 0x0000000d000d7211 */ /* 0x000fc400078e20ff */
[C---:B------:R-:W-:Y:S02]  /*0910*/  LEA R14, R0.reuse, R14, 0x4 ;  /* 0x0000000e000e7211 */ /* 0x040fe400078e20ff */
[C---:B------:R-:W-:Y:S02]  /*0920*/  LEA R16, R0.reuse, R16, 0x4 ;  /* 0x0000001000107211 */ /* 0x040fe400078e20ff */
[C---:B------:R-:W-:Y:S02]  /*0930*/  LEA R12, R0.reuse, R12, 0x4 ;  /* 0x0000000c000c7211 */ /* 0x040fe400078e20ff */
[C---:B------:R-:W-:Y:S02]  /*0940*/  LEA R3, R0.reuse, R3, 0x4 ;  /* 0x0000000300037211 */ /* 0x040fe400078e20ff */
[C---:B------:R-:W-:Y:S02]  /*0950*/  LEA R37, R0.reuse, R37, 0x4 ;  /* 0x0000002500257211 */ /* 0x040fe400078e20ff */
[----:B------:R-:W-:-:S02]  /*0960*/  LEA R6, R0, R6, 0x4 ;  /* 0x0000000600067211 */ /* 0x000fc400078e20ff */
[C---:B------:R-:W-:Y:S02]  /*0970*/  LEA R8, R0.reuse, R8, 0x4 ;  /* 0x0000000800087211 */ /* 0x040fe400078e20ff */
[----:B------:R-:W-:Y:S01]  /*0980*/  LEA R10, R0, R10, 0x4 ;  /* 0x0000000a000a7211 */ /* 0x000fe200078e20ff */
[----:B--2---:R0:W-:Y:S01]  /*0990*/  STG.E desc[UR14][R18.64], R21 ;  /* 0x0000001512007986 */ /* 0x0041e2000c10190e */
[----:B------:R-:W-:Y:S05]  /*09a0*/  @P0 BRA `(.L_x_41) ;  /* 0xfffffff800b00947 */ /* 0x000fea000383ffff */
[----:B------:R-:W-:-:S07]  /*09b0*/  MOV R0, UR20 ;  /* 0x0000001400007c02 */ /* 0x000fce0008000f00 */
.L_x_40:
[----:B------:R-:W-:-:S09]  /*09c0*/  UISETP.NE.AND UP0, UPT, UR17, URZ, UPT ;  /* 0x000000ff1100728c */ /* 0x000fd2000bf05270 */
[----:B------:R-:W-:Y:S05]  /*09d0*/  BRA.U !UP0, `(.L_x_39) ;  /* 0x0000000508807547 */ /* 0x000fea000b800000 */
[----:B------:R-:W-:Y:S02]  /*09e0*/  UIADD3 UR25, UPT, UPT, UR17, -0x1, URZ ;  /* 0xffffffff11197890 */ /* 0x000fe4000fffe0ff */
[----:B------:R-:W-:Y:S02]  /*09f0*/  UISETP.NE.AND UP1, UPT, UR18, URZ, UPT ;  /* 0x000000ff1200728c */ /* 0x000fe4000bf25270 */
[----:B------:R-:W-:-:S09]  /*0a00*/  UISETP.GE.U32.AND UP0, UPT, UR25, 0x7, UPT ;  /* 0x000000071900788c */ /* 0x000fd2000bf06070 */
[----:B------:R-:W-:Y:S05]  /*0a10*/  BRA.U !UP0, `(.L_x_42) ;  /* 0x0000000108ac7547 */ /* 0x000fea000b800000 */
[----:B------:R-:W1:Y:S01]  /*0a20*/  LDC.64 R2, c[0x0][0x388] ;  /* 0x0000e200ff027b82 */ /* 0x000e620000000a00 */
[----:B------:R-:W2:Y:S02]  /*0a30*/  LDCU UR25, c[0x0][0x3a0] ;  /* 0x00007400ff1977ac */ /* 0x000ea40008000800 */
[----:B--2---:R-:W-:-:S04]  /*0a40*/  IMAD R9, R0, UR25, RZ ;  /* 0x0000001900097c24 */ /* 0x004fc8000f8e02ff */
[----:B-1----:R-:W-:-:S05]  /*0a50*/  IMAD.WIDE.U32 R6, R9, 0x4, R2 ;  /* 0x0000000409067825 */ /* 0x002fca00078e0002 */
[----:B------:R-:W2:Y:S01]  /*0a60*/  LDG.E R5, desc[UR14][R6.64] ;  /* 0x0000000e06057981 */ /* 0x000ea2000c1e1900 */
[C---:B------:R-:W-:Y:S01]  /*0a70*/  IADD3 R13, PT, PT, R9.reuse, UR25, RZ ;  /* 0x00000019090d7c10 */ /* 0x040fe2000fffe0ff */
[----:B------:R-:W-:-:S04]  /*0a80*/  IMAD.WIDE.U32 R8, R9, 0x4, R24 ;  /* 0x0000000409087825 */ /* 0x000fc800078e0018 */
[C---:B------:R-:W-:Y:S01]  /*0a90*/  IMAD.WIDE.U32 R10, R13.reuse, 0x4, R2 ;  /* 0x000000040d0a7825 */ /* 0x040fe200078e0002 */
[C---:B------:R-:W-:Y:S01]  /*0aa0*/  IADD3 R17, PT, PT, R13.reuse, UR25, RZ ;  /* 0x000000190d117c10 */ /* 0x040fe2000fffe0ff */
[----:B--2---:R1:W-:Y:S04]  /*0ab0*/  STG.E desc[UR14][R8.64], R5 ;  /* 0x0000000508007986 */ /* 0x0043e8000c10190e */
[----:B0-----:R-:W2:Y:S01]  /*0ac0*/  LDG.E R19, desc[UR14][R10.64] ;  /* 0x0000000e0a137981 */ /* 0x001ea2000c1e1900 */
[----:B------:R-:W-:-:S04]  /*0ad0*/  IMAD.WIDE.U32 R12, R13, 0x4, R24 ;  /* 0x000000040d0c7825 */ /* 0x000fc800078e0018 */
[C---:B------:R-:W-:Y:S01]  /*0ae0*/  IMAD.WIDE.U32 R14, R17.reuse, 0x4, R2 ;  /* 0x00000004110e7825 */ /* 0x040fe200078e0002 */
[C---:B------:R-:W-:Y:S01]  /*0af0*/  IADD3 R31, PT, PT, R17.reuse, UR25, RZ ;  /* 0x00000019111f7c10 */ /* 0x040fe2000fffe0ff */
[----:B--2---:R0:W-:Y:S04]  /*0b00*/  STG.E desc[UR14][R12.64], R19 ;  /* 0x000000130c007986 */ /* 0x0041e8000c10190e */
[----:B------:R-:W2:Y:S01]  /*0b10*/  LDG.E R21, desc[UR14][R14.64] ;  /* 0x0000000e0e157981 */ /* 0x000ea2000c1e1900 */
[----:B------:R-:W-:-:S04]  /*0b20*/  IMAD.WIDE.U32 R6, R17, 0x4, R24 ;  /* 0x0000000411067825 */ /* 0x000fc800078e0018 */
[C---:B------:R-:W-:Y:S01]  /*0b30*/  IMAD.WIDE.U32 R16, R31.reuse, 0x4, R2 ;  /* 0x000000041f107825 */ /* 0x040fe200078e0002 */
[C---:B------:R-:W-:Y:S01]  /*0b40*/  IADD3 R33, PT, PT, R31.reuse, UR25, RZ ;  /* 0x000000191f217c10 */ /* 0x040fe2000fffe0ff */
[----:B--2---:R2:W-:Y:S04]  /*0b50*/  STG.E desc[UR14][R6.64], R21 ;  /* 0x0000001506007986 */ /* 0x0045e8000c10190e */
[----:B-1----:R-:W3:Y:S01]  /*0b60*/  LDG.E R5, desc[UR14][R16.64] ;  /* 0x0000000e10057981 */ /* 0x002ee2000c1e1900 */
[----:B------:R-:W-:-:S04]  /*0b70*/  IMAD.WIDE.U32 R8, R31, 0x4, R24 ;  /* 0x000000041f087825 */ /* 0x000fc800078e0018 */
[C---:B------:R-:W-:Y:S01]  /*0b80*/  IMAD.WIDE.U32 R10, R33.reuse, 0x4, R2 ;  /* 0x00000004210a7825 */ /* 0x040fe200078e0002 */
[C---:B0-----:R-:W-:Y:S01]  /*0b90*/  IADD3 R19, PT, PT, R33.reuse, UR25, RZ ;  /* 0x0000001921137c10 */ /* 0x041fe2000fffe0ff */
[----:B---3--:R0:W-:Y:S04]  /*0ba0*/  STG.E desc[UR14][R8.64], R5 ;  /* 0x0000000508007986 */ /* 0x0081e8000c10190e */
[----:B------:R-:W3:Y:S01]  /*0bb0*/  LDG.E R11, desc[UR14][R10.64] ;  /* 0x0000000e0a0b7981 */ /* 0x000ee2000c1e1900 */
[----:B------:R-:W-:-:S04]  /*0bc0*/  IMAD.WIDE.U32 R12, R33, 0x4, R24 ;  /* 0x00000004210c7825 */ /* 0x000fc800078e0018 */
[C---:B------:R-:W-:Y:S01]  /*0bd0*/  IMAD.WIDE.U32 R14, R19.reuse, 0x4, R2 ;  /* 0x00000004130e7825 */ /* 0x040fe200078e0002 */
[C---:B--2---:R-:W-:Y:S01]  /*0be0*/  IADD3 R21, PT, PT, R19.reuse, UR25, RZ ;  /* 0x0000001913157c10 */ /* 0x044fe2000fffe0ff */
[----:B---3--:R1:W-:Y:S04]  /*0bf0*/  STG.E desc[UR14][R12.64], R11 ;  /* 0x0000000b0c007986 */ /* 0x0083e8000c10190e */
[----:B------:R-:W2:Y:S01]  /*0c00*/  LDG.E R15, desc[UR14][R14.64] ;  /* 0x0000000e0e0f7981 */ /* 0x000ea2000c1e1900 */
[----:B------:R-:W-:-:S04]  /*0c10*/  IMAD.WIDE.U32 R6, R19, 0x4, R24 ;  /* 0x0000000413067825 */ /* 0x000fc800078e0018 */
[C---:B------:R-:W-:Y:S01]  /*0c20*/  IMAD.WIDE.U32 R16, R21.reuse, 0x4, R2 ;  /* 0x0000000415107825 */ /* 0x040fe200078e0002 */
[C---:B0-----:R-:W-:Y:S01]  /*0c30*/  IADD3 R5, PT, PT, R21.reuse, UR25, RZ ;  /* 0x0000001915057c10 */ /* 0x041fe2000fffe0ff */
[----:B--2---:R2:W-:Y:S04]  /*0c40*/  STG.E desc[UR14][R6.64], R15 ;  /* 0x0000000f06007986 */ /* 0x0045e8000c10190e */
[----:B------:R-:W3:Y:S01]  /*0c50*/  LDG.E R17, desc[UR14][R16.64] ;  /* 0x0000000e10117981 */ /* 0x000ee2000c1e1900 */
[----:B------:R-:W-:-:S04]  /*0c60*/  IMAD.WIDE.U32 R8, R21, 0x4, R24 ;  /* 0x0000000415087825 */ /* 0x000fc800078e0018 */
[C---:B------:R-:W-:Y:S01]  /*0c70*/  IMAD.WIDE.U32 R2, R5.reuse, 0x4, R2 ;  /* 0x0000000405027825 */ /* 0x040fe200078e0002 */
[----:B---3--:R2:W-:Y:S05]  /*0c80*/  STG.E desc[UR14][R8.64], R17 ;  /* 0x0000001108007986 */ /* 0x0085ea000c10190e */
[----:B------:R-:W3:Y:S01]  /*0c90*/  LDG.E R3, desc[UR14][R2.64] ;  /* 0x0000000e02037981 */ /* 0x000ee2000c1e1900 */
[----:B-1----:R-:W-:Y:S01]  /*0ca0*/  IMAD.WIDE.U32 R10, R5, 0x4, R24 ;  /* 0x00000004050a7825 */ /* 0x002fe200078e0018 */
[----:B------:R-:W-:-:S04]  /*0cb0*/  IADD3 R0, PT, PT, R0, 0x8, RZ ;  /* 0x0000000800007810 */ /* 0x000fc80007ffe0ff */
[----:B---3--:R2:W-:Y:S03]  /*0cc0*/  STG.E desc[UR14][R10.64], R3 ;  /* 0x000000030a007986 */ /* 0x0085e6000c10190e */
.L_x_42:
[----:B------:R-:W-:Y:S05]  /*0cd0*/  BRA.U !UP1, `(.L_x_39) ;  /* 0x0000000109c07547 */ /* 0x000fea000b800000 */
[----:B------:R-:W-:Y:S02]  /*0ce0*/  UISETP.GE.U32.AND UP0, UPT, UR12, 0x3, UPT ;  /* 0x000000030c00788c */ /* 0x000fe4000bf06070 */
[----:B------:R-:W-:-:S07]  /*0cf0*/  UISETP.NE.AND UP1, UPT, UR19, URZ, UPT ;  /* 0x000000ff1300728c */ /* 0x000fce000bf25270 */
[----:B------:R-:W-:Y:S05]  /*0d00*/  BRA.U !UP0, `(.L_x_43) ;  /* 0x00000001085c7547 */ /* 0x000fea000b800000 */
[----:B--2---:R-:W1:Y:S01]  /*0d10*/  LDC.64 R2, c[0x0][0x388] ;  /* 0x0000e200ff027b82 */ /* 0x004e620000000a00 */
        /* <DEDUP_REMOVED lines=9> */
[----:B------:R-:W2:Y:S01]  /*0db0*/  LDG.E R11, desc[UR14][R10.64] ;  /* 0x0000000e0a0b7981 */ /* 0x000ea2000c1e1900 */
[----:B------:R-:W-:-:S04]  /*0dc0*/  IMAD.WIDE.U32 R12, R13, 0x4, R24 ;  /* 0x000000040d0c7825 */ /* 0x000fc800078e0018 */
[C---:B------:R-:W-:Y:S01]  /*0dd0*/  IMAD.WIDE.U32 R14, R17.reuse, 0x4, R2 ;  /* 0x00000004110e7825 */ /* 0x040fe200078e0002 */
[C---:B0-----:R-:W-:Y:S01]  /*0de0*/  IADD3 R19, PT, PT, R17.reuse, UR25, RZ ;  /* 0x0000001911137c10 */ /* 0x041fe2000fffe0ff */
[----:B--2---:R3:W-:Y:S04]  /*0df0*/  STG.E desc[UR14][R12.64], R11 ;  /* 0x0000000b0c007986 */ /* 0x0047e8000c10190e */
[----:B------:R-:W2:Y:S01]  /*0e00*/  LDG.E R15, desc[UR14][R14.64] ;  /* 0x0000000e0e0f7981 */ /* 0x000ea2000c1e1900 */
[----:B------:R-:W-:-:S04]  /*0e10*/  IMAD.WIDE.U32 R6, R17, 0x4, R24 ;  /* 0x0000000411067825 */ /* 0x000fc800078e0018 */
[C---:B------:R-:W-:Y:S01]  /*0e20*/  IMAD.WIDE.U32 R2, R19.reuse, 0x4, R2 ;  /* 0x0000000413027825 */ /* 0x040fe200078e0002 */
[----:B--2---:R3:W-:Y:S05]  /*0e30*/  STG.E desc[UR14][R6.64], R15 ;  /* 0x0000000f06007986 */ /* 0x0047ea000c10190e */
[----:B------:R-:W2:Y:S01]  /*0e40*/  LDG.E R3, desc[UR14][R2.64] ;  /* 0x0000000e02037981 */ /* 0x000ea2000c1e1900 */
[----:B-1----:R-:W-:Y:S01]  /*0e50*/  IMAD.WIDE.U32 R8, R19, 0x4, R24 ;  /* 0x0000000413087825 */ /* 0x002fe200078e0018 */
[----:B------:R-:W-:-:S04]  /*0e60*/  IADD3 R0, PT, PT, R0, 0x4, RZ ;  /* 0x0000000400007810 */ /* 0x000fc80007ffe0ff */
[----:B--2---:R3:W-:Y:S03]  /*0e70*/  STG.E desc[UR14][R8.64], R3 ;  /* 0x0000000308007986 */ /* 0x0047e6000c10190e */
.L_x_43:
[----:B------:R-:W-:Y:S05]  /*0e80*/  BRA.U !UP1, `(.L_x_39) ;  /* 0x0000000109547547 */ /* 0x000fea000b800000 */
[----:B--23--:R-:W1:Y:S01]  /*0e90*/  LDC.64 R8, c[0x0][0x388] ;  /* 0x0000e200ff087b82 */ /* 0x00ce620000000a00 */
[----:B------:R-:W2:Y:S02]  /*0ea0*/  LDCU UR25, c[0x0][0x3a0] ;  /* 0x00007400ff1977ac */ /* 0x000ea40008000800 */
[----:B--2---:R-:W-:-:S04]  /*0eb0*/  IMAD R5, R0, UR25, RZ ;  /* 0x0000001900057c24 */ /* 0x004fc8000f8e02ff */
[----:B-1----:R-:W-:-:S06]  /*0ec0*/  IMAD.WIDE.U32 R2, R5, 0x4, R8 ;  /* 0x0000000405027825 */ /* 0x002fcc00078e0008 */
[----:B------:R-:W2:Y:S01]  /*0ed0*/  LDG.E R3, desc[UR14][R2.64] ;  /* 0x0000000e02037981 */ /* 0x000ea2000c1e1900 */
[----:B------:R-:W-:Y:S01]  /*0ee0*/  IMAD.WIDE.U32 R6, R5, 0x4, R24 ;  /* 0x0000000405067825 */ /* 0x000fe200078e0018 */
[----:B------:R-:W-:-:S04]  /*0ef0*/  UISETP.NE.AND UP0, UPT, UR19, 0x1, UPT ;  /* 0x000000011300788c */ /* 0x000fc8000bf05270 */
[----:B--2---:R1:W-:Y:S05]  /*0f00*/  STG.E desc[UR14][R6.64], R3 ;  /* 0x0000000306007986 */ /* 0x0043ea000c10190e */
[----:B------:R-:W-:Y:S05]  /*0f10*/  BRA.U !UP0, `(.L_x_39) ;  /* 0x0000000108307547 */ /* 0x000fea000b800000 */
[----:B------:R-:W-:-:S05]  /*0f20*/  IADD3 R5, PT, PT, R5, UR25, RZ ;  /* 0x0000001905057c10 */ /* 0x000fca000fffe0ff */
[----:B-1----:R-:W-:-:S06]  /*0f30*/  IMAD.WIDE.U32 R2, R5, 0x4, R8 ;  /* 0x0000000405027825 */ /* 0x002fcc00078e0008 */
[----:B------:R-:W2:Y:S01]  /*0f40*/  LDG.E R3, desc[UR14][R2.64] ;  /* 0x0000000e02037981 */ /* 0x000ea2000c1e1900 */
[----:B------:R-:W-:Y:S01]  /*0f50*/  IMAD.WIDE.U32 R6, R5, 0x4, R24 ;  /* 0x0000000405067825 */ /* 0x000fe200078e0018 */
[----:B------:R-:W-:-:S04]  /*0f60*/  UISETP.NE.AND UP0, UPT, UR19, 0x2, UPT ;  /* 0x000000021300788c */ /* 0x000fc8000bf05270 */
[----:B--2---:R4:W-:Y:S05]  /*0f70*/  STG.E desc[UR14][R6.64], R3 ;  /* 0x0000000306007986 */ /* 0x0049ea000c10190e */
[----:B------:R-:W-:Y:S05]  /*0f80*/  BRA.U !UP0, `(.L_x_39) ;  /* 0x0000000108147547 */ /* 0x000fea000b800000 */
[----:B----4-:R-:W-:-:S05]  /*0f90*/  IADD3 R7, PT, PT, R5, UR25, RZ ;  /* 0x0000001905077c10 */ /* 0x010fca000fffe0ff */
[----:B------:R-:W-:-:S06]  /*0fa0*/  IMAD.WIDE.U32 R2, R7, 0x4, R8 ;  /* 0x0000000407027825 */ /* 0x000fcc00078e0008 */
[----:B------:R-:W2:Y:S01]  /*0fb0*/  LDG.E R3, desc[UR14][R2.64] ;  /* 0x0000000e02037981 */ /* 0x000ea2000c1e1900 */
[----:B------:R-:W-:-:S05]  /*0fc0*/  IMAD.WIDE.U32 R6, R7, 0x4, R24 ;  /* 0x0000000407067825 */ /* 0x000fca00078e0018 */
[----:B--2---:R1:W-:Y:S02]  /*0fd0*/  STG.E desc[UR14][R6.64], R3 ;  /* 0x0000000306007986 */ /* 0x0043e4000c10190e */
.L_x_39:
[----:B0-----:R-:W-:Y:S01]  /*0fe0*/  MOV R21, UR24 ;  /* 0x0000001800157c02 */ /* 0x001fe20008000f00 */
[----:B------:R-:W-:Y:S01]  /*0ff0*/  IMAD.WIDE R22, R23, 0x4, R26 ;  /* 0x0000000417167825 */ /* 0x000fe200078e021a */
[----:B------:R-:W-:-:S03]  /*1000*/  MOV R5, RZ ;  /* 0x000000ff00057202 */ /* 0x000fc60000000f00 */
[----:B------:R-:W-:-:S07]  /*1010*/  IMAD.WIDE.U32 R20, R21, 0x4, R28 ;  /* 0x0000000415147825 */ /* 0x000fce00078e001c */
.L_x_114:
[----:B0---4-:R-:W-:Y:S05]  /*1020*/  @!P1 BRA `(.L_x_44) ;  /* 0x0000005c00e89947 */ /* 0x011fea0003800000 */
[----:B------:R-:W-:Y:S01]  /*1030*/  UISETP.GE.U32.AND UP0, UPT, UR11, 0xf, UPT ;  /* 0x0000000f0b00788c */ /* 0x000fe2000bf06070 */
[----:B------:R-:W-:-:S08]  /*1040*/  HFMA2 R0, -RZ, RZ, 0, 0 ;  /* 0x00000000ff007431 */ /* 0x000fd000000001ff */
[----:B------:R-:W-:Y:S05]  /*1050*/  BRA.U !UP0, `(.L_x_45) ;  /* 0x0000000508207547 */ /* 0x000fea000b800000 */
[----:B------:R-:W-:-:S07]  /*1060*/  MOV R0, RZ ;  /* 0x000000ff00007202 */ /* 0x000fce0000000f00 */
.L_x_46:
[----:B0-----:R-:W0:Y:S01]  /*1070*/  LDCU UR25, c[0x0][0x3a0] ;  /* 0x00007400ff1977ac */ /* 0x001e220008000800 */
[----:B-1234-:R-:W1:Y:S01]  /*1080*/  LDC.64 R2, c[0x0][0x390] ;  /* 0x0000e400ff027b82 */ /* 0x01ee620000000a00 */
[----:B0-----:R-:W-:-:S04]  /*1090*/  IMAD R9, R0, UR25, R5 ;  /* 0x0000001900097c24 */ /* 0x001fc8000f8e0205 */
[----:B------:R-:W-:-:S05]  /*10a0*/  IMAD.WIDE.U32 R6, R9, 0x4, R24 ;  /* 0x0000000409067825 */ /* 0x000fca00078e0018 */
[----:B------:R-:W2:Y:S01]  /*10b0*/  LDG.E R13, desc[UR14][R6.64] ;  /* 0x0000000e060d7981 */ /* 0x000ea2000c1e1900 */
[----:B------:R-:W-:Y:S01]  /*10c0*/  IADD3 R11, PT, PT, R9, UR25, RZ ;  /* 0x00000019090b7c10 */ /* 0x000fe2000fffe0ff */
[----:B-1----:R-:W-:-:S04]  /*10d0*/  IMAD.WIDE.U32 R2, R0, 0x4, R2 ;  /* 0x0000000400027825 */ /* 0x002fc800078e0002 */
[C-C-:B------:R-:W-:Y:S01]  /*10e0*/  IMAD.WIDE.U32 R8, R11.reuse, 0x4, R24.reuse ;  /* 0x000000040b087825 */ /* 0x140fe200078e0018 */
[----:B------:R-:W-:Y:S01]  /*10f0*/  IADD3 R15, PT, PT, R11, UR25, RZ ;  /* 0x000000190b0f7c10 */ /* 0x000fe2000fffe0ff */
[----:B--2---:R0:W-:Y:S04]  /*1100*/  STG.E desc[UR14][R2.64], R13 ;  /* 0x0000000d02007986 */ /* 0x0041e8000c10190e */
[----:B------:R-:W2:Y:S01]  /*1110*/  LDG.E R9, desc[UR14][R8.64] ;  /* 0x0000000e08097981 */ /* 0x000ea2000c1e1900 */
[C-C-:B------:R-:W-:Y:S01]  /*1120*/  IMAD.WIDE.U32 R10, R15.reuse, 0x4, R24.reuse ;  /* 0x000000040f0a7825 */ /* 0x140fe200078e0018 */
[----:B------:R-:W-:Y:S02]  /*1130*/  IADD3 R15, PT, PT, R15, UR25, RZ ;  /* 0x000000190f0f7c10 */ /* 0x000fe4000fffe0ff */
[----:B--2---:R1:W-:Y:S04]  /*1140*/  STG.E desc[UR14][R2.64+0x4], R9 ;  /* 0x0000040902007986 */ /* 0x0043e8000c10190e */
[----:B------:R-:W2:Y:S01]  /*1150*/  LDG.E R11, desc[UR14][R10.64] ;  /* 0x0000000e0a0b7981 */ /* 0x000ea2000c1e1900 */
[C---:B------:R-:W-:Y:S01]  /*1160*/  IMAD.WIDE.U32 R6, R15.reuse, 0x4, R24 ;  /* 0x000000040f067825 */ /* 0x040fe200078e0018 */
[----:B------:R-:W-:-:S02]  /*1170*/  IADD3 R15, PT, PT, R15, UR25, RZ ;  /* 0x000000190f0f7c10 */ /* 0x000fc4000fffe0ff */
[----:B--2---:R2:W-:Y:S04]  /*1180*/  STG.E desc[UR14][R2.64+0x8], R11 ;  /* 0x0000080b02007986 */ /* 0x0045e8000c10190e */
[----:B------:R-:W3:Y:S01]  /*1190*/  LDG.E R7, desc[UR14][R6.64] ;  /* 0x0000000e06077981 */ /* 0x000ee2000c1e1900 */
[C-C-:B0-----:R-:W-:Y:S01]  /*11a0*/  IMAD.WIDE.U32 R12, R15.reuse, 0x4, R24.reuse ;  /* 0x000000040f0c7825 */ /* 0x141fe200078e0018 */
[----:B------:R-:W-:Y:S02]  /*11b0*/  IADD3 R15, PT, PT, R15, UR25, RZ ;  /* 0x000000190f0f7c10 */ /* 0x000fe4000fffe0ff */
[----:B---3--:R0:W-:Y:S04]  /*11c0*/  STG.E desc[UR14][R2.64+0xc], R7 ;  /* 0x00000c0702007986 */ /* 0x0081e8000c10190e */
[----:B------:R-:W3:Y:S01]  /*11d0*/  LDG.E R13, desc[UR14][R12.64] ;  /* 0x0000000e0c0d7981 */ /* 0x000ee2000c1e1900 */
[C---:B-1----:R-:W-:Y:S01]  /*11e0*/  IMAD.WIDE.U32 R8, R15.reuse, 0x4, R24 ;  /* 0x000000040f087825 */ /* 0x042fe200078e0018 */
[----:B------:R-:W-:-:S02]  /*11f0*/  IADD3 R15, PT, PT, R15, UR25, RZ ;  /* 0x000000190f0f7c10 */ /* 0x000fc4000fffe0ff */
[----:B---3--:R1:W-:Y:S04]  /*1200*/  STG.E desc[UR14][R2.64+0x10], R13 ;  /* 0x0000100d02007986 */ /* 0x0083e8000c10190e */
[----:B------:R-:W3:Y:S01]  /*1210*/  LDG.E R9, desc[UR14][R8.64] ;  /* 0x0000000e08097981 */ /* 0x000ee2000c1e1900 */
[C-C-:B--2---:R-:W-:Y:S01]  /*1220*/  IMAD.WIDE.U32 R10, R15.reuse, 0x4, R24.reuse ;  /* 0x000000040f0a7825 */ /* 0x144fe200078e0018 */
[----:B------:R-:W-:Y:S02]  /*1230*/  IADD3 R15, PT, PT, R15, UR25, RZ ;  /* 0x000000190f0f7c10 */ /* 0x000fe4000fffe0ff */
[----:B---3--:R2:W-:Y:S04]  /*1240*/  STG.E desc[UR14][R2.64+0x14], R9 ;  /* 0x0000140902007986 */ /* 0x0085e8000c10190e */
[----:B------:R-:W3:Y:S01]  /*1250*/  LDG.E R11, desc[UR14][R10.64] ;  /* 0x0000000e0a0b7981 */ /* 0x000ee2000c1e1900 */
[C---:B0-----:R-:W-:Y:S01]  /*1260*/  IMAD.WIDE.U32 R6, R15.reuse, 0x4, R24 ;  /* 0x000000040f067825 */ /* 0x041fe200078e0018 */
[----:B------:R-:W-:-:S02]  /*1270*/  IADD3 R15, PT, PT, R15, UR25, RZ ;  /* 0x000000190f0f7c10 */ /* 0x000fc4000fffe0ff */
[----:B---3--:R0:W-:Y:S04]  /*1280*/  STG.E desc[UR14][R2.64+0x18], R11 ;  /* 0x0000180b02007986 */ /* 0x0081e8000c10190e */
[----:B------:R-:W3:Y:S01]  /*1290*/  LDG.E R7, desc[UR14][R6.64] ;  /* 0x0000000e06077981 */ /* 0x000ee2000c1e1900 */
[C-C-:B-1----:R-:W-:Y:S01]  /*12a0*/  IMAD.WIDE.U32 R12, R15.reuse, 0x4, R24.reuse ;  /* 0x000000040f0c7825 */ /* 0x142fe200078e0018 */
[----:B------:R-:W-:Y:S02]  /*12b0*/  IADD3 R15, PT, PT, R15, UR25, RZ ;  /* 0x000000190f0f7c10 */ /* 0x000fe4000fffe0ff */
[----:B---3--:R1:W-:Y:S04]  /*12c0*/  STG.E desc[UR14][R2.64+0x1c], R7 ;  /* 0x00001c0702007986 */ /* 0x0083e8000c10190e */
[----:B------:R-:W3:Y:S01]  /*12d0*/  LDG.E R13, desc[UR14][R12.64] ;  /* 0x0000000e0c0d7981 */ /* 0x000ee2000c1e1900 */
[C---:B--2---:R-:W-:Y:S01]  /*12e0*/  IMAD.WIDE.U32 R8, R15.reuse, 0x4, R24 ;  /* 0x000000040f087825 */ /* 0x044fe200078e0018 */
[----:B------:R-:W-:-:S02]  /*12f0*/  IADD3 R15, PT, PT, R15, UR25, RZ ;  /* 0x000000190f0f7c10 */ /* 0x000fc4000fffe0ff */
[----:B---3--:R2:W-:Y:S04]  /*1300*/  STG.E desc[UR14][R2.64+0x20], R13 ;  /* 0x0000200d02007986 */ /* 0x0085e8000c10190e */
        /* <DEDUP_REMOVED lines=21> */
[----:B--2---:R-:W-:-:S03]  /*1460*/  IMAD.WIDE.U32 R6, R15, 0x4, R24 ;  /* 0x000000040f067825 */ /* 0x004fc600078e0018 */
[----:B---3--:R0:W-:Y:S04]  /*1470*/  STG.E desc[UR14][R2.64+0x38], R11 ;  /* 0x0000380b02007986 */ /* 0x0081e8000c10190e */
[----:B------:R-:W2:Y:S01]  /*1480*/  LDG.E R7, desc[UR14][R6.64] ;  /* 0x0000000e06077981 */ /* 0x000ea2000c1e1900 */
[----:B------:R-:W-:-:S04]  /*1490*/  IADD3 R0, PT, PT, R0, 0x10, RZ ;  /* 0x0000001000007810 */ /* 0x000fc80007ffe0ff */
[----:B------:R-:W-:Y:S01]  /*14a0*/  ISETP.NE.AND P0, PT, R0, UR20, PT ;  /* 0x0000001400007c0c */ /* 0x000fe2000bf05270 */
[----:B--2---:R0:W-:-:S12]  /*14b0*/  STG.E desc[UR14][R2.64+0x3c], R7 ;  /* 0x00003c0702007986 */ /* 0x0041d8000c10190e */
[----:B------:R-:W-:Y:S05]  /*14c0*/  @P0 BRA `(.L_x_46) ;  /* 0xfffffff800e80947 */ /* 0x000fea000383ffff */
[----:B------:R-:W-:-:S07]  /*14d0*/  MOV R0, UR20 ;  /* 0x0000001400007c02 */ /* 0x000fce0008000f00 */
.L_x_45:
[----:B------:R-:W-:-:S09]  /*14e0*/  UISETP.NE.AND UP0, UPT, UR17, URZ, UPT ;  /* 0x000000ff1100728c */ /* 0x000fd2000bf05270 */
[----:B------:R-:W-:Y:S05]  /*14f0*/  BRA.U !UP0, `(.L_x_47) ;  /* 0x0000000508507547 */ /* 0x000fea000b800000 */
[----:B------:R-:W-:Y:S02]  /*1500*/  UIADD3 UR25, UPT, UPT, UR17, -0x1, URZ ;  /* 0xffffffff11197890 */ /* 0x000fe4000fffe0ff */
[----:B------:R-:W-:Y:S02]  /*1510*/  UISETP.NE.AND UP1, UPT, UR18, URZ, UPT ;  /* 0x000000ff1200728c */ /* 0x000fe4000bf25270 */
[----:B------:R-:W-:-:S09]  /*1520*/  UISETP.GE.U32.AND UP0, UPT, UR25, 0x7, UPT ;  /* 0x000000071900788c */ /* 0x000fd2000bf06070 */
[----:B------:R-:W-:Y:S05]  /*1530*/  BRA.U !UP0, `(.L_x_48) ;  /* 0x0000000108907547 */ /* 0x000fea000b800000 */
[----:B------:R-:W5:Y:S01]  /*1540*/  LDCU UR25, c[0x0][0x3a0] ;  /* 0x00007400ff1977ac */ /* 0x000f620008000800 */
[----:B01234-:R-:W0:Y:S01]  /*1550*/  LDC.64 R2, c[0x0][0x390] ;  /* 0x0000e400ff027b82 */ /* 0x01fe220000000a00 */
[----:B-----5:R-:W-:-:S04]  /*1560*/  IMAD R9, R0, UR25, R5 ;  /* 0x0000001900097c24 */ /* 0x020fc8000f8e0205 */
[----:B------:R-:W-:-:S05]  /*1570*/  IMAD.WIDE.U32 R6, R9, 0x4, R24 ;  /* 0x0000000409067825 */ /* 0x000fca00078e0018 */
[----:B------:R-:W2:Y:S01]  /*1580*/  LDG.E R13, desc[UR14][R6.64] ;  /* 0x0000000e060d7981 */ /* 0x000ea2000c1e1900 */
[----:B------:R-:W-:Y:S01]  /*1590*/  IADD3 R11, PT, PT, R9, UR25, RZ ;  /* 0x00000019090b7c10 */ /* 0x000fe2000fffe0ff */
[----:B0-----:R-:W-:-:S04]  /*15a0*/  IMAD.WIDE.U32 R2, R0, 0x4, R2 ;  /* 0x0000000400027825 */ /* 0x001fc800078e0002 */
        /* <DEDUP_REMOVED lines=23> */
[----:B------:R-:W2:Y:S01]  /*1720*/  LDG.E R11, desc[UR14][R10.64] ;  /* 0x0000000e0a0b7981 */ /* 0x000ea2000c1e1900 */
[----:B0-----:R-:W-:-:S03]  /*1730*/  IMAD.WIDE.U32 R6, R15, 0x4, R24 ;  /* 0x000000040f067825 */ /* 0x001fc600078e0018 */
[----:B--2---:R1:W-:Y:S04]  /*1740*/  STG.E desc[UR14][R2.64+0x18], R11 ;  /* 0x0000180b02007986 */ /* 0x0043e8000c10190e */
[----:B------:R-:W2:Y:S01]  /*1750*/  LDG.E R7, desc[UR14][R6.64] ;  /* 0x0000000e06077981 */ /* 0x000ea2000c1e1900 */
[----:B------:R-:W-:-:S03]  /*1760*/  IADD3 R0, PT, PT, R0, 0x8, RZ ;  /* 0x0000000800007810 */ /* 0x000fc60007ffe0ff */
[----:B--2---:R1:W-:Y:S04]  /*1770*/  STG.E desc[UR14][R2.64+0x1c], R7 ;  /* 0x00001c0702007986 */ /* 0x0043e8000c10190e */
.L_x_48:
[----:B------:R-:W-:Y:S05]  /*1780*/  BRA.U !UP1, `(.L_x_47) ;  /* 0x0000000109ac7547 */ /* 0x000fea000b800000 */
[----:B------:R-:W-:Y:S02]  /*1790*/  UISETP.GE.U32.AND UP0, UPT, UR12, 0x3, UPT ;  /* 0x000000030c00788c */ /* 0x000fe4000bf06070 */
[----:B------:R-:W-:-:S07]  /*17a0*/  UISETP.NE.AND UP1, UPT, UR19, URZ, UPT ;  /* 0x000000ff1300728c */ /* 0x000fce000bf25270 */
        /* <DEDUP_REMOVED lines=16> */
[----:B------:R-:W-:-:S03]  /*18b0*/  IMAD.WIDE.U32 R6, R7, 0x4, R24 ;  /* 0x0000000407067825 */ /* 0x000fc600078e0018 */
[----:B--2---:R0:W-:Y:S04]  /*18c0*/  STG.E desc[UR14][R2.64+0x8], R11 ;  /* 0x0000080b02007986 */ /* 0x0041e8000c10190e */
[----:B------:R-:W2:Y:S01]  /*18d0*/  LDG.E R7, desc[UR14][R6.64] ;  /* 0x0000000e06077981 */ /* 0x000ea2000c1e1900 */
[----:B------:R-:W-:-:S03]  /*18e0*/  IADD3 R0, PT, PT, R0, 0x4, RZ ;  /* 0x0000000400007810 */ /* 0x000fc60007ffe0ff */
[----:B--2---:R0:W-:Y:S04]  /*18f0*/  STG.E desc[UR14][R2.64+0xc], R7 ;  /* 0x00000c0702007986 */ /* 0x0041e8000c10190e */
.L_x_49:
[----:B------:R-:W-:Y:S05]  /*1900*/  BRA.U !UP1, `(.L_x_47) ;  /* 0x00000001094c7547 */ /* 0x000fea000b800000 */
[----:B------:R-:W5:Y:S01]  /*1910*/  LDCU UR25, c[0x0][0x3a0] ;  /* 0x00007400ff1977ac */ /* 0x000f620008000800 */
[----:B01234-:R-:W0:Y:S01]  /*1920*/  LDC.64 R6, c[0x0][0x390] ;  /* 0x0000e400ff067b82 */ /* 0x01fe220000000a00 */
[----:B-----5:R-:W-:-:S04]  /*1930*/  IMAD R9, R0, UR25, R5 ;  /* 0x0000001900097c24 */ /* 0x020fc8000f8e0205 */
[----:B------:R-:W-:-:S06]  /*1940*/  IMAD.WIDE.U32 R2, R9, 0x4, R24 ;  /* 0x0000000409027825 */ /* 0x000fcc00078e0018 */
[----:B------:R-:W2:Y:S01]  /*1950*/  LDG.E R3, desc[UR14][R2.64] ;  /* 0x0000000e02037981 */ /* 0x000ea2000c1e1900 */
[----:B0-----:R-:W-:Y:S01]  /*1960*/  IMAD.WIDE.U32 R6, R0, 0x4, R6 ;  /* 0x0000000400067825 */ /* 0x001fe200078e0006 */
[----:B------:R-:W-:-:S04]  /*1970*/  UISETP.NE.AND UP0, UPT, UR19, 0x1, UPT ;  /* 0x000000011300788c */ /* 0x000fc8000bf05270 */
[----:B--2---:R0:W-:Y:S05]  /*1980*/  STG.E desc[UR14][R6.64], R3 ;  /* 0x0000000306007986 */ /* 0x0041ea000c10190e */
[----:B------:R-:W-:Y:S05]  /*1990*/  BRA.U !UP0, `(.L_x_47) ;  /* 0x0000000108287547 */ /* 0x000fea000b800000 */
[----:B------:R-:W-:-:S05]  /*19a0*/  IADD3 R9, PT, PT, R9, UR25, RZ ;  /* 0x0000001909097c10 */ /* 0x000fca000fffe0ff */
[----:B0-----:R-:W-:-:S06]  /*19b0*/  IMAD.WIDE.U32 R2, R9, 0x4, R24 ;  /* 0x0000000409027825 */ /* 0x001fcc00078e0018 */
[----:B------:R-:W2:Y:S01]  /*19c0*/  LDG.E R3, desc[UR14][R2.64] ;  /* 0x0000000e02037981 */ /* 0x000ea2000c1e1900 */
[----:B------:R-:W-:-:S03]  /*19d0*/  UISETP.NE.AND UP0, UPT, UR19, 0x2, UPT ;  /* 0x000000021300788c */ /* 0x000fc6000bf05270 */
[----:B--2---:R0:W-:Y:S06]  /*19e0*/  STG.E desc[UR14][R6.64+0x4], R3 ;  /* 0x0000040306007986 */ /* 0x0041ec000c10190e */
[----:B------:R-:W-:Y:S05]  /*19f0*/  BRA.U !UP0, `(.L_x_47) ;  /* 0x0000000108107547 */ /* 0x000fea000b800000 */
[----:B0-----:R-:W-:-:S05]  /*1a00*/  IADD3 R3, PT, PT, R9, UR25, RZ ;  /* 0x0000001909037c10 */ /* 0x001fca000fffe0ff */
[----:B------:R-:W-:-:S06]  /*1a10*/  IMAD.WIDE.U32 R2, R3, 0x4, R24 ;  /* 0x0000000403027825 */ /* 0x000fcc00078e0018 */
[----:B------:R-:W2:Y:S04]  /*1a20*/  LDG.E R3, desc[UR14][R2.64] ;  /* 0x0000000e02037981 */ /* 0x000ea8000c1e1900 */
[----:B--2---:R0:W-:Y:S02]  /*1a30*/  STG.E desc[UR14][R6.64+0x8], R3 ;  /* 0x0000080306007986 */ /* 0x0041e4000c10190e */
.L_x_47:
[----:B0123--:R-:W-:-:S07]  /*1a40*/  MOV R11, RZ ;  /* 0x000000ff000b7202 */ /* 0x00ffce0000000f00 */
.L_x_59:
[----:B0-----:R-:W-:Y:S01]  /*1a50*/  HFMA2 R9, -RZ, RZ, 1.875, 0 ;  /* 0x3f800000ff097431 */ /* 0x001fe200000001ff */
[----:B------:R-:W-:Y:S01]  /*1a60*/  MOV R13, RZ ;  /* 0x000000ff000d7202 */ /* 0x000fe20000000f00 */
[----:B------:R-:W-:-:S07]  /*1a70*/  HFMA2 R8, -RZ, RZ, 1.875, 0 ;  /* 0x3f800000ff087431 */ /* 0x000fce00000001ff */
.L_x_58:
[----:B----4-:R-:W0:Y:S08]  /*1a80*/  LDC.64 R2, c[0x0][0x390] ;  /* 0x0000e400ff027b82 */ /* 0x010e300000000a00 */
[----:B------:R-:W1:Y:S01]  /*1a90*/  LDC R0, c[0x0][0x3a4] ;  /* 0x0000e900ff007b82 */ /* 0x000e620000000800 */
[----:B0-----:R-:W-:-:S05]  /*1aa0*/  IMAD.WIDE.U32 R16, R13, 0x4, R2 ;  /* 0x000000040d107825 */ /* 0x001fca00078e0002 */
[----:B------:R-:W2:Y:S01]  /*1ab0*/  LDG.E R10, desc[UR14][R16.64] ;  /* 0x0000000e100a7981 */ /* 0x000ea2000c1e1900 */
[----:B-1----:R-:W-:-:S04]  /*1ac0*/  IMAD R7, R11, R0, R13 ;  /* 0x000000000b077224 */ /* 0x002fc800078e020d */
[----:B------:R-:W-:-:S06]  /*1ad0*/  IMAD.WIDE.U32 R14, R7, 0x4, R28 ;  /* 0x00000004070e7825 */ /* 0x000fcc00078e001c */
[----:B------:R0:W3:Y:S01]  /*1ae0*/  LDG.E R15, desc[UR14][R14.64] ;  /* 0x0000000e0e0f7981 */ /* 0x0000e2000c1e1900 */
[----:B------:R-:W-:Y:S01]  /*1af0*/  IADD3 R13, PT, PT, R13, 0x1, RZ ;  /* 0x000000010d0d7810 */ /* 0x000fe20007ffe0ff */
[----:B------:R-:W-:Y:S03]  /*1b00*/  BSSY.RECONVERGENT B1, `(.L_x_50) ;  /* 0x000005d000017945 */ /* 0x000fe60003800200 */
[----:B------:R-:W-:Y:S01]  /*1b10*/  ISETP.NE.AND P3, PT, R13, R0, PT ;  /* 0x000000000d00720c */ /* 0x000fe20003f65270 */
[C---:B--2---:R-:W-:Y:S01]  /*1b20*/  FMUL R19, |R10|.reuse, 16777216 ;  /* 0x4b8000000a137820 */ /* 0x044fe20000400200 */
[----:B------:R-:W-:-:S04]  /*1b30*/  FSETP.GEU.AND P0, PT, |R10|, 1.175494350822287508e-38, PT ;  /* 0x008000000a00780b */ /* 0x000fc80003f0e200 */
[----:B------:R-:W-:Y:S02]  /*1b40*/  FSEL R19, R19, |R10|, !P0 ;  /* 0x4000000a13137208 */ /* 0x000fe40004000000 */
[----:B------:R-:W-:Y:S02]  /*1b50*/  FSEL R12, RZ, -24, P0 ;  /* 0xc1c00000ff0c7808 */ /* 0x000fe40000000000 */
[----:B------:R-:W-:-:S04]  /*1b60*/  IADD3 R6, PT, PT, R19, -0x3f3504f3, RZ ;  /* 0xc0cafb0d13067810 */ /* 0x000fc80007ffe0ff */
[----:B------:R-:W-:-:S04]  /*1b70*/  LOP3.LUT R18, R6, 0xff800000, RZ, 0xc0, !PT ;  /* 0xff80000006127812 */ /* 0x000fc800078ec0ff */
[-C--:B------:R-:W-:Y:S02]  /*1b80*/  IADD3 R19, PT, PT, R19, -R18.reuse, RZ ;  /* 0x8000001213137210 */ /* 0x080fe40007ffe0ff */
[----:B------:R-:W-:-:S03]  /*1b90*/  I2FP.F32.S32 R17, R18 ;  /* 0x0000001200117245 */ /* 0x000fc60000201400 */
[C---:B------:R-:W-:Y:S01]  /*1ba0*/  FADD R6, R19.reuse, 1 ;  /* 0x3f80000013067421 */ /* 0x040fe20000000000 */
[----:B------:R-:W-:Y:S01]  /*1bb0*/  FADD R19, R19, -1 ;  /* 0xbf80000013137421 */ /* 0x000fe20000000000 */
[----:B------:R-:W-:-:S03]  /*1bc0*/  FFMA R17, R17, 1.1920928955078125e-07, R12 ;  /* 0x3400000011117823 */ /* 0x000fc6000000000c */
[----:B------:R-:W-:Y:S01]  /*1bd0*/  FADD R31, R19, R19 ;  /* 0x00000013131f7221 */ /* 0x000fe20000000000 */
[----:B------:R-:W0:Y:S03]  /*1be0*/  MUFU.RCP R6, R6 ;  /* 0x0000000600067308 */ /* 0x000e260000001000 */
[----:B0-----:R-:W-:Y:S01]  /*1bf0*/  FMUL R14, R6, R31 ;  /* 0x0000001f060e7220 */ /* 0x001fe20000400000 */
[----:B------:R-:W-:-:S03]  /*1c00*/  MOV R31, 0x3a2c32e4 ;  /* 0x3a2c32e4001f7802 */ /* 0x000fc60000000f00 */
[----:B------:R-:W-:Y:S01]  /*1c10*/  FADD R12, R19, -R14 ;  /* 0x8000000e130c7221 */ /* 0x000fe20000000000 */
[----:B------:R-:W-:-:S03]  /*1c20*/  FMUL R16, R14, R14 ;  /* 0x0000000e0e107220 */ /* 0x000fc60000400000 */
[----:B------:R-:W-:Y:S01]  /*1c30*/  FADD R18, R12, R12 ;  /* 0x0000000c0c127221 */ /* 0x000fe20000000000 */
[----:B------:R-:W-:Y:S01]  /*1c40*/  FFMA R12, R14, 1.4426950216293334961, R17 ;  /* 0x3fb8aa3b0e0c7823 */ /* 0x000fe20000000011 */
[C---:B------:R-:W-:Y:S02]  /*1c50*/  FFMA R31, R16.reuse, R31, 0.0032181653659790754318 ;  /* 0x3b52e7db101f7423 */ /* 0x040fe4000000001f */
[----:B------:R-:W-:Y:S01]  /*1c60*/  FFMA R19, R19, -R14, R18 ;  /* 0x8000000e13137223 */ /* 0x000fe20000000012 */
[----:B------:R-:W-:Y:S01]  /*1c70*/  FADD R17, R17, -R12 ;  /* 0x8000000c11117221 */ /* 0x000fe20000000000 */
[----:B------:R-:W-:Y:S02]  /*1c80*/  FFMA R31, R16, R31, 0.018033718690276145935 ;  /* 0x3c93bb73101f7423 */ /* 0x000fe4000000001f */
[----:B------:R-:W-:Y:S01]  /*1c90*/  FMUL R19, R6, R19 ;  /* 0x0000001306137220 */ /* 0x000fe20000400000 */
[----:B------:R-:W-:Y:S01]  /*1ca0*/  FFMA R6, R14, 1.4426950216293334961, R17 ;  /* 0x3fb8aa3b0e067823 */ /* 0x000fe20000000011 */
[----:B------:R-:W-:-:S03]  /*1cb0*/  FFMA R31, R16, R31, 0.12022458761930465698 ;  /* 0x3df6384f101f7423 */ /* 0x000fc6000000001f */
[----:B------:R-:W-:Y:S01]  /*1cc0*/  FFMA R17, R19, 1.4426950216293334961, R6 ;  /* 0x3fb8aa3b13117823 */ /* 0x000fe20000000006 */
[----:B------:R-:W-:-:S03]  /*1cd0*/  FMUL R31, R16, R31 ;  /* 0x0000001f101f7220 */ /* 0x000fc60000400000 */
[----:B------:R-:W-:Y:S01]  /*1ce0*/  FFMA R6, R14, 1.9251366722983220825e-08, R17 ;  /* 0x32a55e340e067823 */ /* 0x000fe20000000011 */
[----:B------:R-:W-:-:S04]  /*1cf0*/  FMUL R16, R31, 3 ;  /* 0x404000001f107820 */ /* 0x000fc80000400000 */
[----:B------:R-:W-:Y:S01]  /*1d00*/  FFMA R6, R19, R16, R6 ;  /* 0x0000001013067223 */ /* 0x000fe20000000006 */
[----:B------:R-:W-:-:S03]  /*1d10*/  MOV R16, 0x391fcb8e ;  /* 0x391fcb8e00107802 */ /* 0x000fc60000000f00 */
[----:B------:R-:W-:-:S04]  /*1d20*/  FFMA R31, R14, R31, R6 ;  /* 0x0000001f0e1f7223 */ /* 0x000fc80000000006 */
[----:B------:R-:W-:-:S04]  /*1d30*/  FADD R14, R12, R31 ;  /* 0x0000001f0c0e7221 */ /* 0x000fc80000000000 */
[----:B---3--:R-:W-:Y:S01]  /*1d40*/  FMUL R6, R15, R14 ;  /* 0x0000000e0f067220 */ /* 0x008fe20000400000 */
[----:B------:R-:W-:-:S03]  /*1d50*/  FADD R12, -R12, R14 ;  /* 0x0000000e0c0c7221 */ /* 0x000fc60000000100 */
[----:B------:R-:W0:Y:S01]  /*1d60*/  FRND R17, R6 ;  /* 0x0000000600117307 */ /* 0x000e220000201000 */
[----:B------:R-:W-:Y:S01]  /*1d70*/  FADD R12, R31, -R12 ;  /* 0x8000000c1f0c7221 */ /* 0x000fe20000000000 */
[C---:B------:R-:W-:Y:S01]  /*1d80*/  FFMA R19, R15.reuse, R14, -R6 ;  /* 0x0000000e0f137223 */ /* 0x040fe20000000806 */
[C---:B------:R-:W-:Y:S02]  /*1d90*/  FSETP.GT.AND P2, PT, |R6|.reuse, 152, PT ;  /* 0x431800000600780b */ /* 0x040fe40003f44200 */
[C---:B------:R-:W-:Y:S01]  /*1da0*/  FSETP.GEU.AND P5, PT, R6.reuse, RZ, PT ;  /* 0x000000ff0600720b */ /* 0x040fe20003fae000 */
[----:B------:R-:W-:Y:S01]  /*1db0*/  FFMA R19, R15, R12, R19 ;  /* 0x0000000c0f137223 */ /* 0x000fe20000000013 */
[----:B0-----:R-:W-:Y:S01]  /*1dc0*/  FADD R18, R6, -R17 ;  /* 0x8000001106127221 */ /* 0x001fe20000000000 */
[----:B------:R-:W-:Y:S01]  /*1dd0*/  FSETP.GT.AND P0, PT, R17, RZ, PT ;  /* 0x000000ff1100720b */ /* 0x000fe20003f04000 */
[----:B------:R-:W-:Y:S02]  /*1de0*/  FMUL R17, R15, 0.5 ;  /* 0x3f0000000f117820 */ /* 0x000fe40000400000 */
[----:B------:R-:W-:Y:S01]  /*1df0*/  FADD R31, R19, R18 ;  /* 0x00000012131f7221 */ /* 0x000fe20000000000 */
[----:B------:R-:W-:Y:S01]  /*1e00*/  SEL R33, RZ, 0x83000000, P0 ;  /* 0x83000000ff217807 */ /* 0x000fe20000000000 */
[----:B------:R0:W1:Y:S01]  /*1e10*/  FRND.TRUNC R19, R17 ;  /* 0x0000001100137307 */ /* 0x000062000020d000 */
[----:B------:R-:W-:Y:S01]  /*1e20*/  FSETP.NEU.AND P0, PT, R10, 1, PT ;  /* 0x3f8000000a00780b */ /* 0x000fe20003f0d000 */
[----:B------:R-:W-:-:S03]  /*1e30*/  FFMA R18, R31, R16, 0.0013391353422775864601 ;  /* 0x3aaf85ed1f127423 */ /* 0x000fc60000000010 */
[----:B------:R-:W-:Y:S01]  /*1e40*/  FSETP.EQ.OR P4, PT, R15, RZ, !P0 ;  /* 0x000000ff0f00720b */ /* 0x000fe20004782400 */
[C---:B------:R-:W-:Y:S02]  /*1e50*/  FFMA R30, R31.reuse, R18, 0.0096188392490148544312 ;  /* 0x3c1d98561f1e7423 */ /* 0x040fe40000000012 */
[----:B------:R1:W2:Y:S01]  /*1e60*/  F2I.NTZ R18, R6 ;  /* 0x0000000600127305 */ /* 0x0002a20000203100 */
[----:B0-----:R-:W-:Y:S01]  /*1e70*/  MOV R17, 0x3f800000 ;  /* 0x3f80000000117802 */ /* 0x001fe20000000f00 */
[----:B------:R-:W-:-:S04]  /*1e80*/  FFMA R30, R31, R30, 0.055503588169813156128 ;  /* 0x3d6357bb1f1e7423 */ /* 0x000fc8000000001e */
[----:B------:R-:W-:Y:S01]  /*1e90*/  FFMA R30, R31, R30, 0.24022644758224487305 ;  /* 0x3e75fdec1f1e7423 */ /* 0x000fe2000000001e */
[----:B-1----:R-:W-:-:S03]  /*1ea0*/  FADD R6, R19, R19 ;  /* 0x0000001313067221 */ /* 0x002fc60000000000 */
[----:B------:R-:W-:-:S04]  /*1eb0*/  FFMA R30, R31, R30, 0.69314718246459960938 ;  /* 0x3f3172181f1e7423 */ /* 0x000fc8000000001e */
[----:B------:R-:W-:Y:S01]  /*1ec0*/  FFMA R30, R31, R30, 1 ;  /* 0x3f8000001f1e7423 */ /* 0x000fe2000000001e */
[----:B------:R-:W-:Y:S02]  /*1ed0*/  IADD3 R31, PT, PT, R33, 0x7f000000, RZ ;  /* 0x7f000000211f7810 */ /* 0x000fe40007ffe0ff */
[----:B--2---:R-:W-:-:S03]  /*1ee0*/  LEA R33, R18, -R33, 0x17 ;  /* 0x8000002112217211 */ /* 0x004fc600078eb8ff */
[----:B------:R-:W-:-:S04]  /*1ef0*/  FMUL R30, R30, R31 ;  /* 0x0000001f1e1e7220 */ /* 0x000fc80000400000 */
[----:B------:R-:W-:Y:S01]  /*1f00*/  FMUL R30, R30, R33 ;  /* 0x000000211e1e7220 */ /* 0x000fe20000400000 */
[----:B------:R-:W-:Y:S01]  /*1f10*/  @P2 FSEL R30, RZ, +INF , !P5 ;  /* 0x7f800000ff1e2808 */ /* 0x000fe20006800000 */
[----:B------:R-:W-:Y:S06]  /*1f20*/  @P4 BRA `(.L_x_51) ;  /* 0x0000000000684947 */ /* 0x000fec0003800000 */
[----:B------:R-:W-:-:S04]  /*1f30*/  FSETP.NAN.AND P2, PT, |R15|, |R15|, PT ;  /* 0x4000000f0f00720b */ /* 0x000fc80003f48200 */
[----:B------:R-:W-:-:S13]  /*1f40*/  FSETP.NAN.OR P2, PT, |R10|, |R10|, P2 ;  /* 0x4000000a0a00720b */ /* 0x000fda0001748600 */
[----:B------:R-:W-:Y:S05]  /*1f50*/  @P2 BRA `(.L_x_52) ;  /* 0x0000000000582947 */ /* 0x000fea0003800000 */
[----:B------:R-:W-:Y:S01]  /*1f60*/  FSETP.NEU.AND P2, PT, |R10|, +INF , PT ;  /* 0x7f8000000a00780b */ /* 0x000fe20003f4d200 */
[----:B------:R-:W-:-:S03]  /*1f70*/  FADD R18, R15, -R6 ;  /* 0x800000060f127221 */ /* 0x000fc60000000000 */
[----:B------:R-:W-:-:S13]  /*1f80*/  FSETP.EQ.OR P2, PT, R10, RZ, !P2 ;  /* 0x000000ff0a00720b */ /* 0x000fda0005742400 */
[----:B------:R-:W-:Y:S05]  /*1f90*/  @P2 BRA `(.L_x_53) ;  /* 0x0000000000302947 */ /* 0x000fea0003800000 */
[----:B------:R-:W-:Y:S02]  /*1fa0*/  FSETP.NEU.AND P2, PT, |R15|, +INF , PT ;  /* 0x7f8000000f00780b */ /* 0x000fe40003f4d200 */
[----:B------:R-:W-:-:S13]  /*1fb0*/  FSETP.EQ.AND P4, PT, R10, -1, PT ;  /* 0xbf8000000a00780b */ /* 0x000fda0003f82000 */
[----:B------:R-:W-:Y:S05]  /*1fc0*/  @!P2 BRA P4, `(.L_x_51) ;  /* 0x000000000040a947 */ /* 0x000fea0002000000 */
[----:B------:R-:W-:Y:S02]  /*1fd0*/  FSETP.GEU.AND P2, PT, R10, RZ, PT ;  /* 0x000000ff0a00720b */ /* 0x000fe40003f4e000 */
[----:B------:R-:W-:-:S11]  /*1fe0*/  MOV R17, R30 ;  /* 0x0000001e00117202 */ /* 0x000fd60000000f00 */
[----:B------:R-:W-:Y:S05]  /*1ff0*/  @P2 BRA `(.L_x_51) ;  /* 0x0000000000342947 */ /* 0x000fea0003800000 */
[----:B------:R-:W0:Y:S01]  /*2000*/  FRND.FLOOR R6, R15 ;  /* 0x0000000f00067307 */ /* 0x000e220000205000 */
[----:B------:R-:W-:-:S04]  /*2010*/  FSETP.NEU.AND P2, PT, |R18|, 1, PT ;  /* 0x3f8000001200780b */ /* 0x000fc80003f4d200 */
[----:B------:R-:W-:Y:S02]  /*2020*/  FSEL R17, R30, -R30, P2 ;  /* 0x8000001e1e117208 */ /* 0x000fe40001000000 */
[----:B0-----:R-:W-:-:S04]  /*2030*/  FSETP.NEU.AND P4, PT, R15, R6, PT ;  /* 0x000000060f00720b */ /* 0x001fc80003f8d000 */
[----:B------:R-:W-:Y:S01]  /*2040*/  FSEL R17, R17, +QNAN , !P4 ;  /* 0x7fffffff11117808 */ /* 0x000fe20006000000 */
[----:B------:R-:W-:Y:S08]  /*2050*/  BRA `(.L_x_51) ;  /* 0x00000000001c7947 */ /* 0x000ff00003800000 */
.L_x_53:
[----:B------:R-:W-:Y:S01]  /*2060*/  FSETP.GEU.AND P2, PT, R15, RZ, PT ;  /* 0x000000ff0f00720b */ /* 0x000fe20003f4e000 */
[----:B------:R-:W-:Y:S01]  /*2070*/  FADD R17, R10, R10 ;  /* 0x0000000a0a117221 */ /* 0x000fe20000000000 */
[----:B------:R-:W-:-:S11]  /*2080*/  FSETP.NEU.AND P4, PT, |R18|, 1, PT ;  /* 0x3f8000001200780b */ /* 0x000fd60003f8d200 */
[----:B------:R-:W-:-:S04]  /*2090*/  @!P2 LOP3.LUT R17, R17, 0x7f800000, RZ, 0x3c, !PT ;  /* 0x7f8000001111a812 */ /* 0x000fc800078e3cff */
[----:B------:R-:W-:Y:S01]  /*20a0*/  @P4 LOP3.LUT R17, R17, 0x7fffffff, RZ, 0xc0, !PT ;  /* 0x7fffffff11114812 */ /* 0x000fe200078ec0ff */
[----:B------:R-:W-:Y:S06]  /*20b0*/  BRA `(.L_x_51) ;  /* 0x0000000000047947 */ /* 0x000fec0003800000 */
.L_x_52:
[----:B------:R-:W-:-:S07]  /*20c0*/  FADD R17, R10, R15 ;  /* 0x0000000f0a117221 */ /* 0x000fce0000000000 */
.L_x_51:
[----:B------:R-:W-:Y:S05]  /*20d0*/  BSYNC.RECONVERGENT B1 ;  /* 0x0000000000017941 */ /* 0x000fea0003800200 */
.L_x_50:
[----:B------:R-:W-:-:S06]  /*20e0*/  IMAD.WIDE.U32 R6, R7, 0x4, R20 ;  /* 0x0000000407067825 */ /* 0x000fcc00078e0014 */
[----:B------:R-:W2:Y:S01]  /*20f0*/  LDG.E R7, desc[UR14][R6.64] ;  /* 0x0000000e06077981 */ /* 0x000ea2000c1e1900 */
[----:B------:R-:W-:Y:S01]  /*2100*/  BSSY.RECONVERGENT B1, `(.L_x_54) ;  /* 0x0000038000017945 */ /* 0x000fe20003800200 */
[----:B------:R-:W-:Y:S01]  /*2110*/  FMUL R8, R17, R8 ;  /* 0x0000000811087220 */ /* 0x000fe20000400000 */
[CC--:B--2---:R-:W-:Y:S01]  /*2120*/  FMUL R15, R14.reuse, R7.reuse ;  /* 0x000000070e0f7220 */ /* 0x0c4fe20000400000 */
[C---:B------:R-:W-:Y:S01]  /*2130*/  FMUL R6, R7.reuse, 0.5 ;  /* 0x3f00000007067820 */ /* 0x040fe20000400000 */
[----:B------:R-:W-:Y:S02]  /*2140*/  FSETP.EQ.OR P0, PT, R7, RZ, !P0 ;  /* 0x000000ff0700720b */ /* 0x000fe40004702400 */
[----:B------:R-:W0:Y:S01]  /*2150*/  FRND R18, R15 ;  /* 0x0000000f00127307 */ /* 0x000e220000201000 */
[----:B------:R-:W-:Y:S01]  /*2160*/  FFMA R19, R14, R7, -R15 ;  /* 0x000000070e137223 */ /* 0x000fe2000000080f */
[----:B------:R-:W-:-:S03]  /*2170*/  FSETP.GEU.AND P4, PT, R15, RZ, PT ;  /* 0x000000ff0f00720b */ /* 0x000fc60003f8e000 */
[----:B------:R-:W-:-:S03]  /*2180*/  FFMA R19, R12, R7, R19 ;  /* 0x000000070c137223 */ /* 0x000fc60000000013 */
[----:B------:R-:W1:Y:S01]  /*2190*/  FRND.TRUNC R6, R6 ;  /* 0x0000000600067307 */ /* 0x000e62000020d000 */
[----:B0-----:R-:W-:Y:S01]  /*21a0*/  FADD R12, R15, -R18 ;  /* 0x800000120f0c7221 */ /* 0x001fe20000000000 */
[----:B------:R-:W-:-:S03]  /*21b0*/  FSETP.GT.AND P2, PT, R18, RZ, PT ;  /* 0x000000ff1200720b */ /* 0x000fc60003f44000 */
[----:B------:R-:W-:Y:S01]  /*21c0*/  FADD R19, R19, R12 ;  /* 0x0000000c13137221 */ /* 0x000fe20000000000 */
[----:B------:R-:W-:Y:S02]  /*21d0*/  SEL R31, RZ, 0x83000000, P2 ;  /* 0x83000000ff1f7807 */ /* 0x000fe40001000000 */
[----:B------:R-:W0:Y:S01]  /*21e0*/  F2I.NTZ R12, R15 ;  /* 0x0000000f000c7305 */ /* 0x000e220000203100 */
[----:B------:R-:W-:Y:S01]  /*21f0*/  FSETP.GT.AND P2, PT, |R15|, 152, PT ;  /* 0x431800000f00780b */ /* 0x000fe20003f44200 */
[----:B------:R-:W-:Y:S01]  /*2200*/  FFMA R16, R19, R16, 0.0013391353422775864601 ;  /* 0x3aaf85ed13107423 */ /* 0x000fe20000000010 */
[----:B-1----:R-:W-:-:S03]  /*2210*/  FADD R6, R6, R6 ;  /* 0x0000000606067221 */ /* 0x002fc60000000000 */
[----:B------:R-:W-:-:S04]  /*2220*/  FFMA R16, R19, R16, 0.0096188392490148544312 ;  /* 0x3c1d985613107423 */ /* 0x000fc80000000010 */
[----:B------:R-:W-:-:S04]  /*2230*/  FFMA R16, R19, R16, 0.055503588169813156128 ;  /* 0x3d6357bb13107423 */ /* 0x000fc80000000010 */
[----:B------:R-:W-:-:S04]  /*2240*/  FFMA R16, R19, R16, 0.24022644758224487305 ;  /* 0x3e75fdec13107423 */ /* 0x000fc80000000010 */
[----:B------:R-:W-:-:S04]  /*2250*/  FFMA R16, R19, R16, 0.69314718246459960938 ;  /* 0x3f31721813107423 */ /* 0x000fc80000000010 */
[----:B------:R-:W-:Y:S01]  /*2260*/  FFMA R16, R19, R16, 1 ;  /* 0x3f80000013107423 */ /* 0x000fe20000000010 */
[----:B------:R-:W-:Y:S02]  /*2270*/  IADD3 R19, PT, PT, R31, 0x7f000000, RZ ;  /* 0x7f0000001f137810 */ /* 0x000fe40007ffe0ff */
[----:B0-----:R-:W-:Y:S01]  /*2280*/  LEA R31, R12, -R31, 0x17 ;  /* 0x8000001f0c1f7211 */ /* 0x001fe200078eb8ff */
[----:B------:R-:W-:Y:S02]  /*2290*/  HFMA2 R12, -RZ, RZ, 1.875, 0 ;  /* 0x3f800000ff0c7431 */ /* 0x000fe400000001ff */
        /* <DEDUP_REMOVED lines=23> */
.L_x_57:
[----:B------:R-:W-:Y:S01]  /*2410*/  FSETP.GEU.AND P0, PT, R7, RZ, PT ;  /* 0x000000ff0700720b */ /* 0x000fe20003f0e000 */
[----:B------:R-:W-:Y:S01]  /*2420*/  FADD R12, R10, R10 ;  /* 0x0000000a0a0c7221 */ /* 0x000fe20000000000 */
[----:B------:R-:W-:-:S11]  /*2430*/  FSETP.NEU.AND P2, PT, |R14|, 1, PT ;  /* 0x3f8000000e00780b */ /* 0x000fd60003f4d200 */
[----:B------:R-:W-:-:S04]  /*2440*/  @!P0 LOP3.LUT R12, R12, 0x7f800000, RZ, 0x3c, !PT ;  /* 0x7f8000000c0c8812 */ /* 0x000fc800078e3cff */
[----:B------:R-:W-:Y:S01]  /*2450*/  @P2 LOP3.LUT R12, R12, 0x7fffffff, RZ, 0xc0, !PT ;  /* 0x7fffffff0c0c2812 */ /* 0x000fe200078ec0ff */
[----:B------:R-:W-:Y:S06]  /*2460*/  BRA `(.L_x_55) ;  /* 0x0000000000047947 */ /* 0x000fec0003800000 */
.L_x_56:
[----:B------:R-:W-:-:S07]  /*2470*/  FADD R12, R10, R7 ;  /* 0x000000070a0c7221 */ /* 0x000fce0000000000 */
.L_x_55:
[----:B------:R-:W-:Y:S05]  /*2480*/  BSYNC.RECONVERGENT B1 ;  /* 0x0000000000017941 */ /* 0x000fea0003800200 */
.L_x_54:
[----:B------:R-:W-:Y:S01]  /*2490*/  FMUL R9, R12, R9 ;  /* 0x000000090c097220 */ /* 0x000fe20000400000 */
[----:B------:R-:W-:Y:S06]  /*24a0*/  @P3 BRA `(.L_x_58) ;  /* 0xfffffff400743947 */ /* 0x000fec000383ffff */
[C---:B------:R-:W-:Y:S01]  /*24b0*/  IMAD.WIDE.U32 R14, R11.reuse, 0x4, R22 ;  /* 0x000000040b0e7825 */ /* 0x040fe200078e0016 */
[----:B------:R-:W0:Y:S01]  /*24c0*/  LDC.64 R6, c[0x0][0x398] ;  /* 0x0000e600ff067b82 */ /* 0x000e220000000a00 */
[----:B------:R-:W1:Y:S02]  /*24d0*/  LDCU UR25, c[0x0][0x3a8] ;  /* 0x00007500ff1977ac */ /* 0x000e640008000800 */
[----:B------:R-:W-:Y:S02]  /*24e0*/  IMAD.WIDE.U32 R12, R11, 0x4, R26 ;  /* 0x000000040b0c7825 */ /* 0x000fe400078e001a */
[----:B------:R-:W2:Y:S04]  /*24f0*/  LDG.E R14, desc[UR14][R14.64] ;  /* 0x0000000e0e0e7981 */ /* 0x000ea8000c1e1900 */
[----:B------:R-:W3:Y:S01]  /*2500*/  LDG.E R13, desc[UR14][R12.64] ;  /* 0x0000000e0c0d7981 */ /* 0x000ee2000c1e1900 */
[----:B--2---:R-:W-:-:S04]  /*2510*/  FMUL R9, R9, R14 ;  /* 0x0000000e09097220 */ /* 0x004fc80000400000 */
[----:B---3--:R-:W-:-:S05]  /*2520*/  FFMA R9, R8, R13, -R9 ;  /* 0x0000000d08097223 */ /* 0x008fca0000000809 */
[----:B------:R-:W-:-:S04]  /*2530*/  FSETP.NE.AND P0, PT, |R9|, +INF , PT ;  /* 0x7f8000000900780b */ /* 0x000fc80003f05200 */
[----:B------:R-:W-:Y:S01]  /*2540*/  FSEL R10, R9, RZ, P0 ;  /* 0x000000ff090a7208 */ /* 0x000fe20000000000 */
[C---:B0-----:R-:W-:Y:S01]  /*2550*/  IMAD.WIDE.U32 R8, R11.reuse, 0x4, R6 ;  /* 0x000000040b087825 */ /* 0x041fe200078e0006 */
[----:B------:R-:W-:-:S03]  /*2560*/  IADD3 R11, PT, PT, R11, 0x1, RZ ;  /* 0x000000010b0b7810 */ /* 0x000fc60007ffe0ff */
[----:B-1----:R-:W-:Y:S01]  /*2570*/  FMUL R17, R10, UR25 ;  /* 0x000000190a117c20 */ /* 0x002fe20008400000 */
[----:B------:R-:W-:-:S04]  /*2580*/  ISETP.NE.AND P0, PT, R11, R0, PT ;  /* 0x000000000b00720c */ /* 0x000fc80003f05270 */
[----:B------:R0:W-:Y:S09]  /*2590*/  STG.E desc[UR14][R8.64], R17 ;  /* 0x0000001108007986 */ /* 0x0001f2000c10190e */
[----:B------:R-:W-:Y:S05]  /*25a0*/  @P0 BRA `(.L_x_59) ;  /* 0xfffffff400280947 */ /* 0x000fea000383ffff */
[----:B------:R-:W-:Y:S01]  /*25b0*/  MOV R0, UR11 ;  /* 0x0000000b00007c02 */ /* 0x000fe20008000f00 */
[----:B0-----:R-:W-:-:S03]  /*25c0*/  HFMA2 R9, -RZ, RZ, 0, 0 ;  /* 0x00000000ff097431 */ /* 0x001fc600000001ff */
[----:B------:R-:W-:-:S13]  /*25d0*/  ISETP.GE.U32.AND P3, PT, R0, 0x7, PT ;  /* 0x000000070000780c */ /* 0x000fda0003f66070 */
[----:B------:R-:W-:Y:S05]  /*25e0*/  @!P3 BRA `(.L_x_60) ;  /* 0x0000000000e4b947 */ /* 0x000fea0003800000 */
[----:B------:R-:W-:Y:S01]  /*25f0*/  MOV R13, RZ ;  /* 0x000000ff000d7202 */ /* 0x000fe20000000f00 */
[----:B------:R-:W0:Y:S01]  /*2600*/  LDCU UR25, c[0x0][0x3a0] ;  /* 0x00007400ff1977ac */ /* 0x000e220008000800 */
[----:B------:R-:W-:-:S05]  /*2610*/  NOP ;  /* 0x0000000000007918 */ /* 0x000fca0000000000 */
.L_x_61:
[C---:B01----:R-:W-:Y:S02]  /*2620*/  IMAD R11, R13.reuse, UR25, R5 ;  /* 0x000000190d0b7c24 */ /* 0x043fe4000f8e0205 */
[----:B------:R-:W-:-:S04]  /*2630*/  IMAD.WIDE.U32 R8, R13, 0x4, R6 ;  /* 0x000000040d087825 */ /* 0x000fc800078e0006 */
[C---:B------:R-:W-:Y:S01]  /*2640*/  IMAD.WIDE.U32 R14, R11.reuse, 0x4, R24 ;  /* 0x000000040b0e7825 */ /* 0x040fe200078e0018 */
[----:B------:R-:W2:Y:S05]  /*2650*/  LDG.E R17, desc[UR14][R8.64] ;  /* 0x0000000e08117981 */ /* 0x000eaa000c1e1900 */
[----:B------:R-:W2:Y:S01]  /*2660*/  LDG.E R14, desc[UR14][R14.64] ;  /* 0x0000000e0e0e7981 */ /* 0x000ea2000c1e1900 */
[----:B------:R-:W-:Y:S01]  /*2670*/  IADD3 R19, PT, PT, R11, UR25, RZ ;  /* 0x000000190b137c10 */ /* 0x000fe2000fffe0ff */
[----:B------:R-:W-:-:S04]  /*2680*/  IMAD.WIDE.U32 R10, R13, 0x4, R2 ;  /* 0x000000040d0a7825 */ /* 0x000fc800078e0002 */
[----:B--2---:R-:W-:Y:S01]  /*2690*/  FFMA R31, R17, 0.5, R14 ;  /* 0x3f000000111f7823 */ /* 0x004fe2000000000e */
[----:B------:R-:W-:-:S04]  /*26a0*/  IMAD.WIDE.U32 R16, R19, 0x4, R24 ;  /* 0x0000000413107825 */ /* 0x000fc800078e0018 */
[----:B------:R0:W-:Y:S04]  /*26b0*/  STG.E desc[UR14][R10.64], R31 ;  /* 0x0000001f0a007986 */ /* 0x0001e8000c10190e */
[----:B------:R-:W2:Y:S04]  /*26c0*/  LDG.E R16, desc[UR14][R16.64] ;  /* 0x0000000e10107981 */ /* 0x000ea8000c1e1900 */
[----:B------:R-:W2:Y:S01]  /*26d0*/  LDG.E R33, desc[UR14][R8.64+0x4] ;  /* 0x0000040e08217981 */ /* 0x000ea2000c1e1900 */
[----:B------:R-:W-:-:S05]  /*26e0*/  IADD3 R35, PT, PT, R19, UR25, RZ ;  /* 0x0000001913237c10 */ /* 0x000fca000fffe0ff */
[----:B------:R-:W-:-:S04]  /*26f0*/  IMAD.WIDE.U32 R18, R35, 0x4, R24 ;  /* 0x0000000423127825 */ /* 0x000fc800078e0018 */
[----:B--2---:R-:W-:-:S05]  /*2700*/  FFMA R33, R33, 0.5, R16 ;  /* 0x3f00000021217823 */ /* 0x004fca0000000010 */
[----:B------:R1:W-:Y:S04]  /*2710*/  STG.E desc[UR14][R10.64+0x4], R33 ;  /* 0x000004210a007986 */ /* 0x0003e8000c10190e */
[----:B------:R-:W2:Y:S04]  /*2720*/  LDG.E R18, desc[UR14][R18.64] ;  /* 0x0000000e12127981 */ /* 0x000ea8000c1e1900 */
[----:B------:R-:W2:Y:S01]  /*2730*/  LDG.E R15, desc[UR14][R8.64+0x8] ;  /* 0x0000080e080f7981 */ /* 0x000ea2000c1e1900 */
[----:B------:R-:W-:Y:S01]  /*2740*/  IADD3 R37, PT, PT, R35, UR25, RZ ;  /* 0x0000001923257c10 */ /* 0x000fe2000fffe0ff */
[----:B--2---:R-:W-:-:S04]  /*2750*/  FFMA R35, R15, 0.5, R18 ;  /* 0x3f0000000f237823 */ /* 0x004fc80000000012 */
[C---:B------:R-:W-:Y:S01]  /*2760*/  IMAD.WIDE.U32 R14, R37.reuse, 0x4, R24 ;  /* 0x00000004250e7825 */ /* 0x040fe200078e0018 */
[----:B------:R2:W-:Y:S05]  /*2770*/  STG.E desc[UR14][R10.64+0x8], R35 ;  /* 0x000008230a007986 */ /* 0x0005ea000c10190e */
[----:B------:R-:W0:Y:S04]  /*2780*/  LDG.E R14, desc[UR14][R14.64] ;  /* 0x0000000e0e0e7981 */ /* 0x000e28000c1e1900 */
[----:B------:R-:W0:Y:S01]  /*2790*/  LDG.E R17, desc[UR14][R8.64+0xc] ;  /* 0x00000c0e08117981 */ /* 0x000e22000c1e1900 */
[----:B------:R-:W-:Y:S01]  /*27a0*/  IADD3 R37, PT, PT, R37, UR25, RZ ;  /* 0x0000001925257c10 */ /* 0x000fe2000fffe0ff */
[----:B0-----:R-:W-:-:S04]  /*27b0*/  FFMA R31, R17, 0.5, R14 ;  /* 0x3f000000111f7823 */ /* 0x001fc8000000000e */
[C---:B------:R-:W-:Y:S01]  /*27c0*/  IMAD.WIDE.U32 R16, R37.reuse, 0x4, R24 ;  /* 0x0000000425107825 */ /* 0x040fe200078e0018 */
[----:B------:R0:W-:Y:S05]  /*27d0*/  STG.E desc[UR14][R10.64+0xc], R31 ;  /* 0x00000c1f0a007986 */ /* 0x0001ea000c10190e */
[----:B------:R-:W1:Y:S04]  /*27e0*/  LDG.E R16, desc[UR14][R16.64] ;  /* 0x0000000e10107981 */ /* 0x000e68000c1e1900 */
[----:B------:R-:W1:Y:S01]  /*27f0*/  LDG.E R19, desc[UR14][R8.64+0x10] ;  /* 0x0000100e08137981 */ /* 0x000e62000c1e1900 */
[----:B------:R-:W-:Y:S01]  /*2800*/  IADD3 R37, PT, PT, R37, UR25, RZ ;  /* 0x0000001925257c10 */ /* 0x000fe2000fffe0ff */
[----:B-1----:R-:W-:-:S04]  /*2810*/  FFMA R33, R19, 0.5, R16 ;  /* 0x3f00000013217823 */ /* 0x002fc80000000010 */
[C---:B------:R-:W-:Y:S01]  /*2820*/  IMAD.WIDE.U32 R18, R37.reuse, 0x4, R24 ;  /* 0x0000000425127825 */ /* 0x040fe200078e0018 */
[----:B------:R1:W-:Y:S05]  /*2830*/  STG.E desc[UR14][R10.64+0x10], R33 ;  /* 0x000010210a007986 */ /* 0x0003ea000c10190e */
        /* <DEDUP_REMOVED lines=10> */
[----:B------:R-:W-:Y:S01]  /*28e0*/  IMAD.WIDE.U32 R16, R37, 0x4, R24 ;  /* 0x0000000425107825 */ /* 0x000fe200078e0018 */
[----:B------:R1:W-:Y:S04]  /*28f0*/  STG.E desc[UR14][R10.64+0x18], R31 ;  /* 0x0000181f0a007986 */ /* 0x0003e8000c10190e */
[----:B------:R-:W2:Y:S04]  /*2900*/  LDG.E R19, desc[UR14][R8.64+0x1c] ;  /* 0x00001c0e08137981 */ /* 0x000ea8000c1e1900 */
[----:B------:R-:W2:Y:S01]  /*2910*/  LDG.E R16, desc[UR14][R16.64] ;  /* 0x0000000e10107981 */ /* 0x000ea2000c1e1900 */
[----:B------:R-:W-:-:S04]  /*2920*/  IADD3 R13, PT, PT, R13, 0x8, RZ ;  /* 0x000000080d0d7810 */ /* 0x000fc80007ffe0ff */
[----:B------:R-:W-:Y:S01]  /*2930*/  ISETP.NE.AND P0, PT, R13, UR21, PT ;  /* 0x000000150d007c0c */ /* 0x000fe2000bf05270 */
[----:B--2---:R-:W-:-:S05]  /*2940*/  FFMA R19, R19, 0.5, R16 ;  /* 0x3f00000013137823 */ /* 0x004fca0000000010 */
[----:B------:R1:W-:Y:S07]  /*2950*/  STG.E desc[UR14][R10.64+0x1c], R19 ;  /* 0x00001c130a007986 */ /* 0x0003ee000c10190e */
[----:B------:R-:W-:Y:S05]  /*2960*/  @P0 BRA `(.L_x_61) ;  /* 0xfffffffc002c0947 */ /* 0x000fea000383ffff */
[----:B------:R-:W-:-:S07]  /*2970*/  MOV R9, UR21 ;  /* 0x0000001500097c02 */ /* 0x000fce0008000f00 */
.L_x_60:
[----:B------:R-:W-:-:S13]  /*2980*/  ISETP.NE.AND P4, PT, RZ, UR18, PT ;  /* 0x00000012ff007c0c */ /* 0x000fda000bf85270 */
[----:B------:R-:W-:Y:S05]  /*2990*/  @!P4 BRA `(.L_x_62) ;  /* 0x0000000000ecc947 */ /* 0x000fea0003800000 */
[----:B------:R-:W-:Y:S02]  /*29a0*/  UISETP.GE.U32.AND UP0, UPT, UR12, 0x3, UPT ;  /* 0x000000030c00788c */ /* 0x000fe4000bf06070 */
[----:B------:R-:W-:-:S07]  /*29b0*/  UISETP.NE.AND UP1, UPT, UR19, URZ, UPT ;  /* 0x000000ff1300728c */ /* 0x000fce000bf25270 */
[----:B------:R-:W-:Y:S05]  /*29c0*/  BRA.U !UP0, `(.L_x_63) ;  /* 0x0000000108707547 */ /* 0x000fea000b800000 */
[----:B------:R-:W0:Y:S01]  /*29d0*/  LDCU UR25, c[0x0][0x3a0] ;  /* 0x00007400ff1977ac */ /* 0x000e220008000800 */
[----:B-1----:R-:W-:-:S05]  /*29e0*/  IMAD.WIDE.U32 R10, R9, 0x4, R6 ;  /* 0x00000004090a7825 */ /* 0x002fca00078e0006 */
[----:B------:R-:W2:Y:S01]  /*29f0*/  LDG.E R17, desc[UR14][R10.64] ;  /* 0x0000000e0a117981 */ /* 0x000ea2000c1e1900 */
[----:B0-----:R-:W-:-:S04]  /*2a00*/  IMAD R13, R9, UR25, R5 ;  /* 0x00000019090d7c24 */ /* 0x001fc8000f8e0205 */
[----:B------:R-:W-:-:S06]  /*2a10*/  IMAD.WIDE.U32 R14, R13, 0x4, R24 ;  /* 0x000000040d0e7825 */ /* 0x000fcc00078e0018 */
        /* <DEDUP_REMOVED lines=16> */
[----:B------:R-:W-:Y:S01]  /*2b20*/  IMAD.WIDE.U32 R14, R37, 0x4, R24 ;  /* 0x00000004250e7825 */ /* 0x000fe200078e0018 */
[----:B------:R0:W-:Y:S04]  /*2b30*/  STG.E desc[UR14][R12.64+0x8], R35 ;  /* 0x000008230c007986 */ /* 0x0001e8000c10190e */
[----:B------:R-:W2:Y:S04]  /*2b40*/  LDG.E R17, desc[UR14][R10.64+0xc] ;  /* 0x00000c0e0a117981 */ /* 0x000ea8000c1e1900 */
[----:B------:R-:W2:Y:S01]  /*2b50*/  LDG.E R14, desc[UR14][R14.64] ;  /* 0x0000000e0e0e7981 */ /* 0x000ea2000c1e1900 */
[----:B------:R-:W-:Y:S01]  /*2b60*/  IADD3 R9, PT, PT, R9, 0x4, RZ ;  /* 0x0000000409097810 */ /* 0x000fe20007ffe0ff */
[----:B--2---:R-:W-:-:S05]  /*2b70*/  FFMA R17, R17, 0.5, R14 ;  /* 0x3f00000011117823 */ /* 0x004fca000000000e */
[----:B------:R0:W-:Y:S02]  /*2b80*/  STG.E desc[UR14][R12.64+0xc], R17 ;  /* 0x00000c110c007986 */ /* 0x0001e4000c10190e */
.L_x_63:
[----:B------:R-:W-:Y:S05]  /*2b90*/  BRA.U !UP1, `(.L_x_62) ;  /* 0x00000001096c7547 */ /* 0x000fea000b800000 */
[----:B------:R-:W-:-:S13]  /*2ba0*/  ISETP.NE.AND P0, PT, RZ, UR13, PT ;  /* 0x0000000dff007c0c */ /* 0x000fda000bf05270 */
[----:B------:R-:W1:Y:S01]  /*2bb0*/  @P0 LDC R0, c[0x0][0x3a0] ;  /* 0x0000e800ff000b82 */ /* 0x000e620000000800 */
[----:B0-----:R-:W-:-:S05]  /*2bc0*/  @P0 IMAD.WIDE.U32 R12, R9, 0x4, R6 ;  /* 0x00000004090c0825 */ /* 0x001fca00078e0006 */
[----:B------:R-:W2:Y:S01]  /*2bd0*/  @P0 LDG.E R17, desc[UR14][R12.64] ;  /* 0x0000000e0c110981 */ /* 0x000ea2000c1e1900 */
[----:B-1----:R-:W-:-:S04]  /*2be0*/  @P0 IMAD R11, R9, R0, R5 ;  /* 0x00000000090b0224 */ /* 0x002fc800078e0205 */
[----:B------:R-:W-:-:S06]  /*2bf0*/  @P0 IMAD.WIDE.U32 R14, R11, 0x4, R24 ;  /* 0x000000040b0e0825 */ /* 0x000fcc00078e0018 */
[----:B------:R-:W2:Y:S01]  /*2c00*/  @P0 LDG.E R14, desc[UR14][R14.64] ;  /* 0x0000000e0e0e0981 */ /* 0x000ea2000c1e1900 */
[----:B------:R-:W-:Y:S01]  /*2c10*/  @P0 IADD3 R31, PT, PT, R11, R0, RZ ;  /* 0x000000000b1f0210 */ /* 0x000fe20007ffe0ff */
[----:B------:R-:W-:Y:S01]  /*2c20*/  @P0 IMAD.WIDE.U32 R10, R9, 0x4, R2 ;  /* 0x00000004090a0825 */ /* 0x000fe200078e0002 */
[----:B------:R-:W-:-:S13]  /*2c30*/  ISETP.NE.AND P2, PT, RZ, UR22, PT ;  /* 0x00000016ff007c0c */ /* 0x000fda000bf45270 */
[----:B------:R-:W0:Y:S01]  /*2c40*/  @P2 LDC R0, c[0x0][0x3a0] ;  /* 0x0000e800ff002b82 */ /* 0x000e220000000800 */
[----:B--2---:R-:W-:Y:S01]  /*2c50*/  @P0 FFMA R19, R17, 0.5, R14 ;  /* 0x3f00000011130823 */ /* 0x004fe2000000000e */
[----:B------:R-:W-:-:S04]  /*2c60*/  @P0 IMAD.WIDE.U32 R16, R31, 0x4, R24 ;  /* 0x000000041f100825 */ /* 0x000fc800078e0018 */
[----:B------:R2:W-:Y:S04]  /*2c70*/  @P0 STG.E desc[UR14][R10.64], R19 ;  /* 0x000000130a000986 */ /* 0x0005e8000c10190e */
[----:B------:R-:W3:Y:S04]  /*2c80*/  @P0 LDG.E R31, desc[UR14][R12.64+0x4] ;  /* 0x0000040e0c1f0981 */ /* 0x000ee8000c1e1900 */
[----:B------:R-:W3:Y:S01]  /*2c90*/  @P0 LDG.E R16, desc[UR14][R16.64] ;  /* 0x0000000e10100981 */ /* 0x000ee2000c1e1900 */
[----:B------:R-:W-:-:S05]  /*2ca0*/  @P0 IADD3 R9, PT, PT, R9, 0x2, RZ ;  /* 0x0000000209090810 */ /* 0x000fca0007ffe0ff */
[C---:B0-----:R-:W-:Y:S02]  /*2cb0*/  @P2 IMAD R33, R9.reuse, R0, R5 ;  /* 0x0000000009212224 */ /* 0x041fe400078e0205 */
[----:B------:R-:W-:-:S04]  /*2cc0*/  @P2 IMAD.WIDE.U32 R14, R9, 0x4, R6 ;  /* 0x00000004090e2825 */ /* 0x000fc800078e0006 */
[----:B------:R-:W-:-:S04]  /*2cd0*/  @P2 IMAD.WIDE.U32 R6, R33, 0x4, R24 ;  /* 0x0000000421062825 */ /* 0x000fc800078e0018 */
[----:B---3--:R-:W-:-:S05]  /*2ce0*/  @P0 FFMA R31, R31, 0.5, R16 ;  /* 0x3f0000001f1f0823 */ /* 0x008fca0000000010 */
[----:B------:R2:W-:Y:S04]  /*2cf0*/  @P0 STG.E desc[UR14][R10.64+0x4], R31 ;  /* 0x0000041f0a000986 */ /* 0x0005e8000c10190e */
[----:B------:R-:W3:Y:S04]  /*2d00*/  @P2 LDG.E R15, desc[UR14][R14.64] ;  /* 0x0000000e0e0f2981 */ /* 0x000ee8000c1e1900 */
[----:B------:R-:W3:Y:S01]  /*2d10*/  @P2 LDG.E R6, desc[UR14][R6.64] ;  /* 0x0000000e06062981 */ /* 0x000ee2000c1e1900 */
[----:B------:R-:W-:-:S04]  /*2d20*/  @P2 IMAD.WIDE.U32 R2, R9, 0x4, R2 ;  /* 0x0000000409022825 */ /* 0x000fc800078e0002 */
[----:B---3--:R-:W-:-:S05]  /*2d30*/  @P2 FFMA R9, R15, 0.5, R6 ;  /* 0x3f0000000f092823 */ /* 0x008fca0000000006 */
[----:B------:R2:W-:Y:S02]  /*2d40*/  @P2 STG.E desc[UR14][R2.64], R9 ;  /* 0x0000000902002986 */ /* 0x0005e4000c10190e */
.L_x_62:
[----:B--2---:R-:W-:-:S07]  /*2d50*/  MOV R9, RZ ;  /* 0x000000ff00097202 */ /* 0x004fce0000000f00 */
.L_x_73:
[----:B------:R-:W-:Y:S01]  /*2d60*/  HFMA2 R8, -RZ, RZ, 1.875, 0 ;  /* 0x3f800000ff087431 */ /* 0x000fe200000001ff */
[----:B-12---:R-:W-:Y:S01]  /*2d70*/  MOV R11, RZ ;  /* 0x000000ff000b7202 */ /* 0x006fe20000000f00 */
[----:B------:R-:W-:-:S07]  /*2d80*/  HFMA2 R10, -RZ, RZ, 1.875, 0 ;  /* 0x3f800000ff0a7431 */ /* 0x000fce00000001ff */
.L_x_72:
[----:B------:R-:W1:Y:S08]  /*2d90*/  LDC.64 R2, c[0x0][0x390] ;  /* 0x0000e400ff027b82 */ /* 0x000e700000000a00 */
[----:B------:R-:W2:Y:S01]  /*2da0*/  LDC R0, c[0x0][0x3a4] ;  /* 0x0000e900ff007b82 */ /* 0x000ea20000000800 */
[----:B-1----:R-:W-:-:S05]  /*2db0*/  IMAD.WIDE.U32 R14, R11, 0x4, R2 ;  /* 0x000000040b0e7825 */ /* 0x002fca00078e0002 */
[----:B0-----:R-:W3:Y:S01]  /*2dc0*/  LDG.E R12, desc[UR14][R14.64] ;  /* 0x0000000e0e0c7981 */ /* 0x001ee2000c1e1900 */
[----:B--2---:R-:W-:-:S04]  /*2dd0*/  IMAD R7, R9, R0, R11 ;  /* 0x0000000009077224 */ /* 0x004fc800078e020b */
[----:B------:R-:W-:-:S05]  /*2de0*/  IMAD.WIDE.U32 R16, R7, 0x4, R28 ;  /* 0x0000000407107825 */ /* 0x000fca00078e001c */
[----:B------:R0:W2:Y:S01]  /*2df0*/  LDG.E R13, desc[UR14][R16.64] ;  /* 0x0000000e100d7981 */ /* 0x0000a2000c1e1900 */
[----:B------:R-:W-:Y:S01]  /*2e00*/  IADD3 R11, PT, PT, R11, 0x1, RZ ;  /* 0x000000010b0b7810 */ /* 0x000fe20007ffe0ff */
[----:B------:R-:W-:Y:S03]  /*2e10*/  BSSY.RECONVERGENT B1, `(.L_x_64) ;  /* 0x000005d000017945 */ /* 0x000fe60003800200 */
[----:B------:R-:W-:Y:S01]  /*2e20*/  ISETP.NE.AND P5, PT, R11, R0, PT ;  /* 0x000000000b00720c */ /* 0x000fe20003fa5270 */
[C---:B---3--:R-:W-:Y:S01]  /*2e30*/  FMUL R19, |R12|.reuse, 16777216 ;  /* 0x4b8000000c137820 */ /* 0x048fe20000400200 */
[----:B------:R-:W-:-:S04]  /*2e40*/  FSETP.GEU.AND P0, PT, |R12|, 1.175494350822287508e-38, PT ;  /* 0x008000000c00780b */ /* 0x000fc80003f0e200 */
[----:B------:R-:W-:Y:S02]  /*2e50*/  FSEL R19, R19, |R12|, !P0 ;  /* 0x4000000c13137208 */ /* 0x000fe40004000000 */
[----:B------:R-:W-:Y:S02]  /*2e60*/  FSEL R14, RZ, -24, P0 ;  /* 0xc1c00000ff0e7808 */ /* 0x000fe40000000000 */
[----:B------:R-:W-:-:S04]  /*2e70*/  IADD3 R6, PT, PT, R19, -0x3f3504f3, RZ ;  /* 0xc0cafb0d13067810 */ /* 0x000fc80007ffe0ff */
[----:B------:R-:W-:-:S04]  /*2e80*/  LOP3.LUT R18, R6, 0xff800000, RZ, 0xc0, !PT ;  /* 0xff80000006127812 */ /* 0x000fc800078ec0ff */
[-C--:B------:R-:W-:Y:S02]  /*2e90*/  IADD3 R19, PT, PT, R19, -R18.reuse, RZ ;  /* 0x8000001213137210 */ /* 0x080fe40007ffe0ff */
[----:B0-----:R-:W-:-:S03]  /*2ea0*/  I2FP.F32.S32 R17, R18 ;  /* 0x0000001200117245 */ /* 0x001fc60000201400 */
[C---:B------:R-:W-:Y:S01]  /*2eb0*/  FADD R6, R19.reuse, 1 ;  /* 0x3f80000013067421 */ /* 0x040fe20000000000 */
[----:B------:R-:W-:Y:S01]  /*2ec0*/  FADD R30, R19, -1 ;  /* 0xbf800000131e7421 */ /* 0x000fe20000000000 */
[----:B------:R-:W-:Y:S01]  /*2ed0*/  FFMA R18, R17, 1.1920928955078125e-07, R14 ;  /* 0x3400000011127823 */ /* 0x000fe2000000000e */
[----:B------:R-:W-:Y:S02]  /*2ee0*/  MOV R19, 0x3a2c32e4 ;  /* 0x3a2c32e400137802 */ /* 0x000fe40000000f00 */
[----:B------:R-:W-:Y:S01]  /*2ef0*/  FADD R15, R30, R30 ;  /* 0x0000001e1e0f7221 */ /* 0x000fe20000000000 */
[----:B------:R-:W0:Y:S03]  /*2f00*/  MUFU.RCP R6, R6 ;  /* 0x0000000600067308 */ /* 0x000e260000001000 */
[----:B0-----:R-:W-:-:S04]  /*2f10*/  FMUL R15, R6, R15 ;  /* 0x0000000f060f7220 */ /* 0x001fc80000400000 */
[----:B------:R-:W-:Y:S01]  /*2f20*/  FADD R14, R30, -R15 ;  /* 0x8000000f1e0e7221 */ /* 0x000fe20000000000 */
[----:B------:R-:W-:-:S03]  /*2f30*/  FMUL R16, R15, R15 ;  /* 0x0000000f0f107220 */ /* 0x000fc60000400000 */
[----:B------:R-:W-:Y:S01]  /*2f40*/  FADD R17, R14, R14 ;  /* 0x0000000e0e117221 */ /* 0x000fe20000000000 */
[C---:B------:R-:W-:Y:S01]  /*2f50*/  FFMA R14, R15.reuse, 1.4426950216293334961, R18 ;  /* 0x3fb8aa3b0f0e7823 */ /* 0x040fe20000000012 */
[----:B------:R-:W-:Y:S02]  /*2f60*/  FFMA R19, R16, R19, 0.0032181653659790754318 ;  /* 0x3b52e7db10137423 */ /* 0x000fe40000000013 */
        /* <DEDUP_REMOVED lines=10> */
[----:B------:R-:W-:-:S04]  /*3010*/  FFMA R17, R17, R6, R18 ;  /* 0x0000000611117223 */ /* 0x000fc80000000012 */
[----:B------:R-:W-:-:S04]  /*3020*/  FFMA R15, R15, R16, R17 ;  /* 0x000000100f0f7223 */ /* 0x000fc80000000011 */
[----:B------:R-:W-:-:S04]  /*3030*/  FADD R16, R14, R15 ;  /* 0x0000000f0e107221 */ /* 0x000fc80000000000 */
[----:B--2---:R-:W-:Y:S01]  /*3040*/  FMUL R6, R13, R16 ;  /* 0x000000100d067220 */ /* 0x004fe20000400000 */
[----:B------:R-:W-:-:S03]  /*3050*/  FADD R14, -R14, R16 ;  /* 0x000000100e0e7221 */ /* 0x000fc60000000100 */
[----:B------:R-:W0:Y:S01]  /*3060*/  FRND R17, R6 ;  /* 0x0000000600117307 */ /* 0x000e220000201000 */
[----:B------:R-:W-:Y:S01]  /*3070*/  FADD R14, R15, -R14 ;  /* 0x8000000e0f0e7221 */ /* 0x000fe20000000000 */
[C---:B------:R-:W-:Y:S01]  /*3080*/  FFMA R15, R13.reuse, R16, -R6 ;  /* 0x000000100d0f7223 */ /* 0x040fe20000000806 */
[C---:B------:R-:W-:Y:S02]  /*3090*/  FSETP.GT.AND P2, PT, |R6|.reuse, 152, PT ;  /* 0x431800000600780b */ /* 0x040fe40003f44200 */
[C---:B------:R-:W-:Y:S01]  /*30a0*/  FSETP.GEU.AND P6, PT, R6.reuse, RZ, PT ;  /* 0x000000ff0600720b */ /* 0x040fe20003fce000 */
[----:B------:R-:W-:Y:S01]  /*30b0*/  FFMA R18, R13, R14, R15 ;  /* 0x0000000e0d127223 */ /* 0x000fe2000000000f */
[----:B------:R-:W-:Y:S01]  /*30c0*/  MOV R15, 0x391fcb8e ;  /* 0x391fcb8e000f7802 */ /* 0x000fe20000000f00 */
[----:B------:R-:W1:Y:S01]  /*30d0*/  F2I.NTZ R30, R6 ;  /* 0x00000006001e7305 */ /* 0x000e620000203100 */
[----:B0-----:R-:W-:Y:S01]  /*30e0*/  FADD R19, R6, -R17 ;  /* 0x8000001106137221 */ /* 0x001fe20000000000 */
[----:B------:R-:W-:-:S03]  /*30f0*/  FSETP.GT.AND P0, PT, R17, RZ, PT ;  /* 0x000000ff1100720b */ /* 0x000fc60003f04000 */
[----:B------:R-:W-:Y:S01]  /*3100*/  FADD R18, R18, R19 ;  /* 0x0000001312127221 */ /* 0x000fe20000000000 */
[----:B------:R-:W-:Y:S02]  /*3110*/  SEL R17, RZ, 0x83000000, P0 ;  /* 0x83000000ff117807 */ /* 0x000fe40000000000 */
[----:B------:R-:W-:Y:S01]  /*3120*/  FSETP.NEU.AND P0, PT, R12, 1, PT ;  /* 0x3f8000000c00780b */ /* 0x000fe20003f0d000 */
[----:B------:R-:W-:Y:S01]  /*3130*/  FFMA R19, R18, R15, 0.0013391353422775864601 ;  /* 0x3aaf85ed12137423 */ /* 0x000fe2000000000f */
[----:B------:R-:W-:Y:S02]  /*3140*/  IADD3 R32, PT, PT, R17, 0x7f000000, RZ ;  /* 0x7f00000011207810 */ /* 0x000fe40007ffe0ff */
[----:B-1----:R-:W-:Y:S01]  /*3150*/  LEA R30, R30, -R17, 0x17 ;  /* 0x800000111e1e7211 */ /* 0x002fe200078eb8ff */
[----:B------:R-:W-:Y:S01]  /*3160*/  FFMA R19, R18, R19, 0.0096188392490148544312 ;  /* 0x3c1d985612137423 */ /* 0x000fe20000000013 */
[----:B------:R-:W-:-:S03]  /*3170*/  MOV R17, 0x3f800000 ;  /* 0x3f80000000117802 */ /* 0x000fc60000000f00 */
[----:B------:R-:W-:-:S04]  /*3180*/  FFMA R19, R18, R19, 0.055503588169813156128 ;  /* 0x3d6357bb12137423 */ /* 0x000fc80000000013 */
[----:B------:R-:W-:-:S04]  /*3190*/  FFMA R19, R18, R19, 0.24022644758224487305 ;  /* 0x3e75fdec12137423 */ /* 0x000fc80000000013 */
[----:B------:R-:W-:-:S04]  /*31a0*/  FFMA R19, R18, R19, 0.69314718246459960938 ;  /* 0x3f31721812137423 */ /* 0x000fc80000000013 */
[----:B------:R-:W-:Y:S01]  /*31b0*/  FFMA R19, R18, R19, 1 ;  /* 0x3f80000012137423 */ /* 0x000fe20000000013 */
[----:B------:R-:W-:-:S03]  /*31c0*/  FMUL R18, R13, 0.5 ;  /* 0x3f0000000d127820 */ /* 0x000fc60000400000 */
[----:B------:R-:W-:-:S03]  /*31d0*/  FMUL R19, R19, R32 ;  /* 0x0000002013137220 */ /* 0x000fc60000400000 */
[----:B------:R-:W0:Y:S01]  /*31e0*/  FRND.TRUNC R18, R18 ;  /* 0x0000001200127307 */ /* 0x000e22000020d000 */
[----:B------:R-:W-:Y:S01]  /*31f0*/  FMUL R19, R19, R30 ;  /* 0x0000001e13137220 */ /* 0x000fe20000400000 */
[----:B------:R-:W-:Y:S02]  /*3200*/  @P2 FSEL R19, RZ, +INF , !P6 ;  /* 0x7f800000ff132808 */ /* 0x000fe40007000000 */
[----:B------:R-:W-:Y:S01]  /*3210*/  FSETP.EQ.OR P2, PT, R13, RZ, !P0 ;  /* 0x000000ff0d00720b */ /* 0x000fe20004742400 */
[----:B0-----:R-:W-:-:S12]  /*3220*/  FADD R6, R18, R18 ;  /* 0x0000001212067221 */ /* 0x001fd80000000000 */
[----:B------:R-:W-:Y:S05]  /*3230*/  @P2 BRA `(.L_x_65) ;  /* 0x0000000000682947 */ /* 0x000fea0003800000 */
        /* <DEDUP_REMOVED lines=19> */
.L_x_67:
[----:B------:R-:W-:Y:S01]  /*3370*/  FSETP.GEU.AND P2, PT, R13, RZ, PT ;  /* 0x000000ff0d00720b */ /* 0x000fe20003f4e000 */
[----:B------:R-:W-:Y:S01]  /*3380*/  FADD R17, R12, R12 ;  /* 0x0000000c0c117221 */ /* 0x000fe20000000000 */
[----:B------:R-:W-:-:S11]  /*3390*/  FSETP.NEU.AND P6, PT, |R18|, 1, PT ;  /* 0x3f8000001200780b */ /* 0x000fd60003fcd200 */
[----:B------:R-:W-:-:S04]  /*33a0*/  @!P2 LOP3.LUT R17, R17, 0x7f800000, RZ, 0x3c, !PT ;  /* 0x7f8000001111a812 */ /* 0x000fc800078e3cff */
[----:B------:R-:W-:Y:S01]  /*33b0*/  @P6 LOP3.LUT R17, R17, 0x7fffffff, RZ, 0xc0, !PT ;  /* 0x7fffffff11116812 */ /* 0x000fe200078ec0ff */
[----:B------:R-:W-:Y:S06]  /*33c0*/  BRA `(.L_x_65) ;  /* 0x0000000000047947 */ /* 0x000fec0003800000 */
.L_x_66:
[----:B------:R-:W-:-:S07]  /*33d0*/  FADD R17, R12, R13 ;  /* 0x0000000d0c117221 */ /* 0x000fce0000000000 */
.L_x_65:
[----:B------:R-:W-:Y:S05]  /*33e0*/  BSYNC.RECONVERGENT B1 ;  /* 0x0000000000017941 */ /* 0x000fea0003800200 */
.L_x_64:
        /* <DEDUP_REMOVED lines=9> */
[----:B------:R-:W-:-:S03]  /*3480*/  FSETP.GT.AND P6, PT, |R13|, 152, PT ;  /* 0x431800000d00780b */ /* 0x000fc60003fc4200 */
[----:B------:R-:W-:-:S03]  /*3490*/  FFMA R19, R14, R7, R19 ;  /* 0x000000070e137223 */ /* 0x000fc60000000013 */
[----:B------:R1:W-:Y:S01]  /*34a0*/  F2I.NTZ R16, R13 ;  /* 0x0000000d00107305 */ /* 0x0003e20000203100 */
[----:B0-----:R-:W-:Y:S01]  /*34b0*/  FADD R14, R13, -R18 ;  /* 0x800000120d0e7221 */ /* 0x001fe20000000000 */
[----:B------:R-:W-:-:S06]  /*34c0*/  FSETP.GT.AND P2, PT, R18, RZ, PT ;  /* 0x000000ff1200720b */ /* 0x000fcc0003f44000 */
[----:B------:R-:W0:Y:S01]  /*34d0*/  FRND.TRUNC R6, R6 ;  /* 0x0000000600067307 */ /* 0x000e22000020d000 */
[----:B------:R-:W-:Y:S01]  /*34e0*/  FADD R14, R19, R14 ;  /* 0x0000000e130e7221 */ /* 0x000fe20000000000 */
[----:B------:R-:W-:Y:S02]  /*34f0*/  SEL R19, RZ, 0x83000000, P2 ;  /* 0x83000000ff137807 */ /* 0x000fe40001000000 */
[----:B------:R-:W-:Y:S01]  /*3500*/  FSETP.GEU.AND P2, PT, R13, RZ, PT ;  /* 0x000000ff0d00720b */ /* 0x000fe20003f4e000 */
[----:B------:R-:W-:Y:S01]  /*3510*/  FFMA R15, R14, R15, 0.0013391353422775864601 ;  /* 0x3aaf85ed0e0f7423 */ /* 0x000fe2000000000f */
[----:B-1----:R-:W-:-:S03]  /*3520*/  HFMA2 R13, -RZ, RZ, 1.875, 0 ;  /* 0x3f800000ff0d7431 */ /* 0x002fc600000001ff */
[----:B------:R-:W-:-:S04]  /*3530*/  FFMA R15, R14, R15, 0.0096188392490148544312 ;  /* 0x3c1d98560e0f7423 */ /* 0x000fc8000000000f */
[----:B------:R-:W-:Y:S01]  /*3540*/  FFMA R15, R14, R15, 0.055503588169813156128 ;  /* 0x3d6357bb0e0f7423 */ /* 0x000fe2000000000f */
[----:B0-----:R-:W-:-:S03]  /*3550*/  FADD R6, R6, R6 ;  /* 0x0000000606067221 */ /* 0x001fc60000000000 */
[----:B------:R-:W-:-:S04]  /*3560*/  FFMA R15, R14, R15, 0.24022644758224487305 ;  /* 0x3e75fdec0e0f7423 */ /* 0x000fc8000000000f */
[----:B------:R-:W-:-:S04]  /*3570*/  FFMA R15, R14, R15, 0.69314718246459960938 ;  /* 0x3f3172180e0f7423 */ /* 0x000fc8000000000f */
[----:B------:R-:W-:Y:S01]  /*3580*/  FFMA R15, R14, R15, 1 ;  /* 0x3f8000000e0f7423 */ /* 0x000fe2000000000f */
[----:B------:R-:W-:Y:S02]  /*3590*/  IADD3 R14, PT, PT, R19, 0x7f000000, RZ ;  /* 0x7f000000130e7810 */ /* 0x000fe40007ffe0ff */
[----:B------:R-:W-:-:S03]  /*35a0*/  LEA R19, R16, -R19, 0x17 ;  /* 0x8000001310137211 */ /* 0x000fc600078eb8ff */
        /* <DEDUP_REMOVED lines=23> */
.L_x_71:
[----:B------:R-:W-:Y:S01]  /*3720*/  FSETP.GEU.AND P0, PT, R7, RZ, PT ;  /* 0x000000ff0700720b */ /* 0x000fe20003f0e000 */
[----:B------:R-:W-:Y:S01]  /*3730*/  FADD R13, R12, R12 ;  /* 0x0000000c0c0d7221 */ /* 0x000fe20000000000 */
[----:B------:R-:W-:-:S11]  /*3740*/  FSETP.NEU.AND P2, PT, |R14|, 1, PT ;  /* 0x3f8000000e00780b */ /* 0x000fd60003f4d200 */
[----:B------:R-:W-:-:S04]  /*3750*/  @!P0 LOP3.LUT R13, R13, 0x7f800000, RZ, 0x3c, !PT ;  /* 0x7f8000000d0d8812 */ /* 0x000fc800078e3cff */
[----:B------:R-:W-:Y:S01]  /*3760*/  @P2 LOP3.LUT R13, R13, 0x7fffffff, RZ, 0xc0, !PT ;  /* 0x7fffffff0d0d2812 */ /* 0x000fe200078ec0ff */
[----:B------:R-:W-:Y:S06]  /*3770*/  BRA `(.L_x_69) ;  /* 0x0000000000047947 */ /* 0x000fec0003800000 */
.L_x_70:
[----:B------:R-:W-:-:S07]  /*3780*/  FADD R13, R12, R7 ;  /* 0x000000070c0d7221 */ /* 0x000fce0000000000 */
.L_x_69:
[----:B------:R-:W-:Y:S05]  /*3790*/  BSYNC.RECONVERGENT B1 ;  /* 0x0000000000017941 */ /* 0x000fea0003800200 */
.L_x_68:
[----:B------:R-:W-:Y:S01]  /*37a0*/  FMUL R8, R13, R8 ;  /* 0x000000080d087220 */ /* 0x000fe20000400000 */
[----:B------:R-:W-:Y:S06]  /*37b0*/  @P5 BRA `(.L_x_72) ;  /* 0xfffffff400745947 */ /* 0x000fec000383ffff */
[C---:B------:R-:W-:Y:S01]  /*37c0*/  IMAD.WIDE.U32 R14, R9.reuse, 0x4, R22 ;  /* 0x00000004090e7825 */ /* 0x040fe200078e0016 */
[----:B------:R-:W0:Y:S01]  /*37d0*/  LDC.64 R6, c[0x0][0x398] ;  /* 0x0000e600ff067b82 */ /* 0x000e220000000a00 */
[----:B------:R-:W1:Y:S02]  /*37e0*/  LDCU UR25, c[0x0][0x3a8] ;  /* 0x00007500ff1977ac */ /* 0x000e640008000800 */
[C---:B------:R-:W-:Y:S02]  /*37f0*/  IMAD.WIDE.U32 R12, R9.reuse, 0x4, R26 ;  /* 0x00000004090c7825 */ /* 0x040fe400078e001a */
[----:B------:R-:W2:Y:S04]  /*3800*/  LDG.E R15, desc[UR14][R14.64] ;  /* 0x0000000e0e0f7981 */ /* 0x000ea8000c1e1900 */
[----:B------:R-:W3:Y:S01]  /*3810*/  LDG.E R13, desc[UR14][R12.64] ;  /* 0x0000000e0c0d7981 */ /* 0x000ee2000c1e1900 */
[----:B------:R-:W-:-:S02]  /*3820*/  IADD3 R17, PT, PT, R9, R0, RZ ;  /* 0x0000000009117210 */ /* 0x000fc40007ffe0ff */
[----:B------:R-:W-:Y:S01]  /*3830*/  IADD3 R9, PT, PT, R9, 0x1, RZ ;  /* 0x0000000109097810 */ /* 0x000fe20007ffe0ff */
[----:B--2---:R-:W-:-:S04]  /*3840*/  FMUL R11, R8, R15 ;  /* 0x0000000f080b7220 */ /* 0x004fc80000400000 */
[----:B---3--:R-:W-:-:S05]  /*3850*/  FFMA R11, R10, R13, -R11 ;  /* 0x0000000d0a0b7223 */ /* 0x008fca000000080b */
[----:B------:R-:W-:-:S04]  /*3860*/  FSETP.NE.AND P0, PT, |R11|, +INF , PT ;  /* 0x7f8000000b00780b */ /* 0x000fc80003f05200 */
[----:B------:R-:W-:Y:S01]  /*3870*/  FSEL R8, R11, RZ, P0 ;  /* 0x000000ff0b087208 */ /* 0x000fe20000000000 */
[----:B0-----:R-:W-:Y:S01]  /*3880*/  IMAD.WIDE.U32 R10, R17, 0x4, R6 ;  /* 0x00000004110a7825 */ /* 0x001fe200078e0006 */
[----:B------:R-:W-:-:S03]  /*3890*/  ISETP.NE.AND P0, PT, R9, R0, PT ;  /* 0x000000000900720c */ /* 0x000fc60003f05270 */
[----:B-1----:R-:W-:-:S05]  /*38a0*/  FMUL R17, R8, UR25 ;  /* 0x0000001908117c20 */ /* 0x002fca0008400000 */
[----:B------:R2:W-:Y:S05]  /*38b0*/  STG.E desc[UR14][R10.64], R17 ;  /* 0x000000110a007986 */ /* 0x0005ea000c10190e */
[----:B------:R-:W-:Y:S05]  /*38c0*/  @P0 BRA `(.L_x_73) ;  /* 0xfffffff400240947 */ /* 0x000fea000383ffff */
[----:B------:R-:W-:Y:S01]  /*38d0*/  HFMA2 R9, -RZ, RZ, 0, 0 ;  /* 0x00000000ff097431 */ /* 0x000fe200000001ff */
[----:B------:R-:W-:Y:S06]  /*38e0*/  @!P3 BRA `(.L_x_74) ;  /* 0x0000000000e8b947 */ /* 0x000fec0003800000 */
[----:B------:R-:W-:Y:S01]  /*38f0*/  MOV R13, RZ ;  /* 0x000000ff000d7202 */ /* 0x000fe20000000f00 */
[----:B------:R-:W0:Y:S01]  /*3900*/  LDCU UR25, c[0x0][0x3a0] ;  /* 0x00007400ff1977ac */ /* 0x000e220008000800 */
[----:B------:R-:W-:-:S05]  /*3910*/  NOP ;  /* 0x0000000000007918 */ /* 0x000fca0000000000 */
.L_x_75:
[C---:B012---:R-:W-:Y:S01]  /*3920*/  IMAD R11, R13.reuse, UR25, R5 ;  /* 0x000000190d0b7c24 */ /* 0x047fe2000f8e0205 */
[----:B------:R-:W-:-:S03]  /*3930*/  IADD3 R9, PT, PT, R13, R0, RZ ;  /* 0x000000000d097210 */ /* 0x000fc60007ffe0ff */
[----:B------:R-:W-:-:S04]  /*3940*/  IMAD.WIDE.U32 R14, R11, 0x4, R24 ;  /* 0x000000040b0e7825 */ /* 0x000fc800078e0018 */
[----:B------:R-:W-:Y:S02]  /*3950*/  IMAD.WIDE.U32 R8, R9, 0x4, R6 ;  /* 0x0000000409087825 */ /* 0x000fe400078e0006 */
[----:B------:R-:W2:Y:S04]  /*3960*/  LDG.E R14, desc[UR14][R14.64] ;  /* 0x0000000e0e0e7981 */ /* 0x000ea8000c1e1900 */
        /* <DEDUP_REMOVED lines=14> */
[----:B------:R-:W-:-:S05]  /*3a50*/  IADD3 R31, PT, PT, R31, UR25, RZ ;  /* 0x000000191f1f7c10 */ /* 0x000fca000fffe0ff */
[----:B0-----:R-:W-:-:S04]  /*3a60*/  IMAD.WIDE.U32 R18, R31, 0x4, R24 ;  /* 0x000000041f127825 */ /* 0x001fc800078e0018 */
        /* <DEDUP_REMOVED lines=34> */
.L_x_74:
[----:B------:R-:W-:Y:S05]  /*3c90*/  @!P4 BRA `(.L_x_76) ;  /* 0x000000040028c947 */ /* 0x000fea0003800000 */
[----:B------:R-:W-:Y:S02]  /*3ca0*/  UISETP.GE.U32.AND UP0, UPT, UR12, 0x3, UPT ;  /* 0x000000030c00788c */ /* 0x000fe4000bf06070 */
[----:B------:R-:W-:-:S07]  /*3cb0*/  UISETP.NE.AND UP1, UPT, UR19, URZ, UPT ;  /* 0x000000ff1300728c */ /* 0x000fce000bf25270 */
[----:B------:R-:W-:Y:S05]  /*3cc0*/  BRA.U !UP0, `(.L_x_77) ;  /* 0x0000000108887547 */ /* 0x000fea000b800000 */
[----:B------:R-:W0:Y:S01]  /*3cd0*/  LDCU UR25, c[0x0][0x3a0] ;  /* 0x00007400ff1977ac */ /* 0x000e220008000800 */
[----:B--2---:R-:W-:Y:S01]  /*3ce0*/  IADD3 R17, PT, PT, R9, R0, RZ ;  /* 0x0000000009117210 */ /* 0x004fe20007ffe0ff */
[----:B-1----:R-:W1:Y:S04]  /*3cf0*/  LDC.64 R10, c[0x0][0x398] ;  /* 0x0000e600ff0a7b82 */ /* 0x002e680000000a00 */
[----:B------:R-:W-:-:S06]  /*3d00*/  IMAD.WIDE.U32 R16, R17, 0x4, R6 ;  /* 0x0000000411107825 */ /* 0x000fcc00078e0006 */
[----:B------:R-:W2:Y:S01]  /*3d10*/  LDG.E R17, desc[UR14][R16.64] ;  /* 0x0000000e10117981 */ /* 0x000ea2000c1e1900 */
[----:B0-----:R-:W-:-:S04]  /*3d20*/  IMAD R13, R9, UR25, R5 ;  /* 0x00000019090d7c24 */ /* 0x001fc8000f8e0205 */
[----:B------:R-:W-:-:S06]  /*3d30*/  IMAD.WIDE.U32 R14, R13, 0x4, R24 ;  /* 0x000000040d0e7825 */ /* 0x000fcc00078e0018 */
[----:B------:R-:W2:Y:S01]  /*3d40*/  LDG.E R14, desc[UR14][R14.64] ;  /* 0x0000000e0e0e7981 */ /* 0x000ea2000c1e1900 */
[----:B------:R-:W-:Y:S02]  /*3d50*/  IADD3 R8, P0, PT, R9, R0, RZ ;  /* 0x0000000009087210 */ /* 0x000fe40007f1e0ff */
[----:B------:R-:W-:Y:S02]  /*3d60*/  IADD3 R33, PT, PT, R13, UR25, RZ ;  /* 0x000000190d217c10 */ /* 0x000fe4000fffe0ff */
[----:B------:R-:W-:Y:S02]  /*3d70*/  IADD3.X R12, PT, PT, RZ, RZ, RZ, P0, !PT ;  /* 0x000000ffff0c7210 */ /* 0x000fe400007fe4ff */
[----:B-1----:R-:W-:Y:S01]  /*3d80*/  LEA R10, P0, R8, R10, 0x2 ;  /* 0x0000000a080a7211 */ /* 0x002fe200078010ff */
[----:B------:R-:W-:-:S03]  /*3d90*/  IMAD.WIDE.U32 R18, R33, 0x4, R24 ;  /* 0x0000000421127825 */ /* 0x000fc600078e0018 */
[----:B------:R-:W-:Y:S01]  /*3da0*/  LEA.HI.X R11, R8, R11, R12, 0x2, P0 ;  /* 0x0000000b080b7211 */ /* 0x000fe200000f140c */
        /* <DEDUP_REMOVED lines=17> */
[----:B------:R-:W-:Y:S01]  /*3ec0*/  IADD3 R9, PT, PT, R9, 0x4, RZ ;  /* 0x0000000409097810 */ /* 0x000fe20007ffe0ff */
[----:B--2---:R-:W-:-:S05]  /*3ed0*/  FFMA R19, R19, 0.5, R16 ;  /* 0x3f00000013137823 */ /* 0x004fca0000000010 */
[----:B------:R0:W-:Y:S02]  /*3ee0*/  STG.E desc[UR14][R12.64+0xc], R19 ;  /* 0x00000c130c007986 */ /* 0x0001e4000c10190e */
.L_x_77:
[----:B------:R-:W-:Y:S05]  /*3ef0*/  BRA.U !UP1, `(.L_x_76) ;  /* 0x0000000109907547 */ /* 0x000fea000b800000 */
[----:B------:R-:W-:Y:S02]  /*3f00*/  UISETP.NE.AND UP0, UPT, UR13, URZ, UPT ;  /* 0x000000ff0d00728c */ /* 0x000fe4000bf05270 */
        /* <DEDUP_REMOVED lines=24> */
.L_x_78:
[----:B------:R-:W-:Y:S05]  /*4090*/  BRA.U !UP1, `(.L_x_76) ;  /* 0x0000000109287547 */ /* 0x000fea000b800000 */
[----:B------:R-:W0:Y:S01]  /*40a0*/  LDCU UR25, c[0x0][0x3a0] ;  /* 0x00007400ff1977ac */ /* 0x000e220008000800 */
[----:B-12---:R-:W-:-:S05]  /*40b0*/  IADD3 R11, PT, PT, R9, R0, RZ ;  /* 0x00000000090b7210 */ /* 0x006fca0007ffe0ff */
[----:B------:R-:W-:-:S06]  /*40c0*/  IMAD.WIDE.U32 R10, R11, 0x4, R6 ;  /* 0x000000040b0a7825 */ /* 0x000fcc00078e0006 */
[----:B------:R-:W2:Y:S01]  /*40d0*/  LDG.E R11, desc[UR14][R10.64] ;  /* 0x0000000e0a0b7981 */ /* 0x000ea2000c1e1900 */
[----:B0--3--:R-:W-:-:S04]  /*40e0*/  IMAD R13, R9, UR25, R5 ;  /* 0x00000019090d7c24 */ /* 0x009fc8000f8e0205 */
[----:B------:R-:W-:-:S06]  /*40f0*/  IMAD.WIDE.U32 R6, R13, 0x4, R24 ;  /* 0x000000040d067825 */ /* 0x000fcc00078e0018 */
[----:B------:R-:W2:Y:S01]  /*4100*/  LDG.E R6, desc[UR14][R6.64] ;  /* 0x0000000e06067981 */ /* 0x000ea2000c1e1900 */
[----:B------:R-:W-:-:S04]  /*4110*/  IMAD.WIDE.U32 R2, R9, 0x4, R2 ;  /* 0x0000000409027825 */ /* 0x000fc800078e0002 */
[----:B--2---:R-:W-:-:S05]  /*4120*/  FFMA R9, R11, 0.5, R6 ;  /* 0x3f0000000b097823 */ /* 0x004fca0000000006 */
[----:B------:R4:W-:Y:S02]  /*4130*/  STG.E desc[UR14][R2.64], R9 ;  /* 0x0000000902007986 */ /* 0x0009e4000c10190e */
.L_x_76:
[----:B-12---:R-:W-:-:S07]  /*4140*/  MOV R11, RZ ;  /* 0x000000ff000b7202 */ /* 0x006fce0000000f00 */
.L_x_88:
[----:B-1--4-:R-:W-:Y:S01]  /*4150*/  HFMA2 R9, -RZ, RZ, 1.875, 0 ;  /* 0x3f800000ff097431 */ /* 0x012fe200000001ff */
[----:B0--3--:R-:W-:Y:S01]  /*4160*/  MOV R13, RZ ;  /* 0x000000ff000d7202 */ /* 0x009fe20000000f00 */
[----:B------:R-:W-:-:S07]  /*4170*/  HFMA2 R8, -RZ, RZ, 1.875, 0 ;  /* 0x3f800000ff087431 */ /* 0x000fce00000001ff */
.L_x_87:
[----:B------:R-:W0:Y:S08]  /*4180*/  LDC.64 R2, c[0x0][0x390] ;  /* 0x0000e400ff027b82 */ /* 0x000e300000000a00 */
        /* <DEDUP_REMOVED lines=93> */
.L_x_82:
[----:B------:R-:W-:Y:S01]  /*4760*/  FSETP.GEU.AND P2, PT, R15, RZ, PT ;  /* 0x000000ff0f00720b */ /* 0x000fe20003f4e000 */
[----:B------:R-:W-:Y:S01]  /*4770*/  FADD R17, R10, R10 ;  /* 0x0000000a0a117221 */ /* 0x000fe20000000000 */
[----:B------:R-:W-:-:S11]  /*4780*/  FSETP.NEU.AND P4, PT, |R18|, 1, PT ;  /* 0x3f8000001200780b */ /* 0x000fd60003f8d200 */
[----:B------:R-:W-:-:S04]  /*4790*/  @!P2 LOP3.LUT R17, R17, 0x7f800000, RZ, 0x3c, !PT ;  /* 0x7f8000001111a812 */ /* 0x000fc800078e3cff */
[----:B------:R-:W-:Y:S01]  /*47a0*/  @P4 LOP3.LUT R17, R17, 0x7fffffff, RZ, 0xc0, !PT ;  /* 0x7fffffff11114812 */ /* 0x000fe200078ec0ff */
[----:B------:R-:W-:Y:S06]  /*47b0*/  BRA `(.L_x_80) ;  /* 0x0000000000047947 */ /* 0x000fec0003800000 */
.L_x_81:
[----:B------:R-:W-:-:S07]  /*47c0*/  FADD R17, R10, R15 ;  /* 0x0000000f0a117221 */ /* 0x000fce0000000000 */
.L_x_80:
[----:B------:R-:W-:Y:S05]  /*47d0*/  BSYNC.RECONVERGENT B1 ;  /* 0x0000000000017941 */ /* 0x000fea0003800200 */
.L_x_79:
        /* <DEDUP_REMOVED lines=51> */
.L_x_86:
[----:B------:R-:W-:Y:S01]  /*4b10*/  FSETP.GEU.AND P0, PT, R7, RZ, PT ;  /* 0x000000ff0700720b */ /* 0x000fe20003f0e000 */
[----:B------:R-:W-:Y:S01]  /*4b20*/  FADD R12, R10, R10 ;  /* 0x0000000a0a0c7221 */ /* 0x000fe20000000000 */
[----:B------:R-:W-:-:S11]  /*4b30*/  FSETP.NEU.AND P2, PT, |R14|, 1, PT ;  /* 0x3f8000000e00780b */ /* 0x000fd60003f4d200 */
[----:B------:R-:W-:-:S04]  /*4b40*/  @!P0 LOP3.LUT R12, R12, 0x7f800000, RZ, 0x3c, !PT ;  /* 0x7f8000000c0c8812 */ /* 0x000fc800078e3cff */
[----:B------:R-:W-:Y:S01]  /*4b50*/  @P2 LOP3.LUT R12, R12, 0x7fffffff, RZ, 0xc0, !PT ;  /* 0x7fffffff0c0c2812 */ /* 0x000fe200078ec0ff */
[----:B------:R-:W-:Y:S06]  /*4b60*/  BRA `(.L_x_84) ;  /* 0x0000000000047947 */ /* 0x000fec0003800000 */
.L_x_85:
[----:B------:R-:W-:-:S07]  /*4b70*/  FADD R12, R10, R7 ;  /* 0x000000070a0c7221 */ /* 0x000fce0000000000 */
.L_x_84:
[----:B------:R-:W-:Y:S05]  /*4b80*/  BSYNC.RECONVERGENT B1 ;  /* 0x0000000000017941 */ /* 0x000fea0003800200 */
.L_x_83:
        /* <DEDUP_REMOVED lines=8> */
[----:B------:R-:W-:-:S02]  /*4c10*/  IADD3 R17, PT, PT, R11, UR5, RZ ;  /* 0x000000050b117c10 */ /* 0x000fc4000fffe0ff */
        /* <DEDUP_REMOVED lines=10> */
[----:B------:R-:W-:Y:S01]  /*4cc0*/  UISETP.GE.U32.AND UP0, UPT, UR11, 0x7, UPT ;  /* 0x000000070b00788c */ /* 0x000fe2000bf06070 */
[----:B------:R-:W-:-:S08]  /*4cd0*/  HFMA2 R0, -RZ, RZ, 0, 0 ;  /* 0x00000000ff007431 */ /* 0x000fd000000001ff */
[----:B------:R-:W-:Y:S05]  /*4ce0*/  BRA.U !UP0, `(.L_x_89) ;  /* 0x0000000108e87547 */ /* 0x000fea000b800000 */
[----:B------:R-:W-:Y:S01]  /*4cf0*/  MOV R0, RZ ;  /* 0x000000ff00007202 */ /* 0x000fe20000000f00 */
[----:B------:R-:W0:Y:S01]  /*4d00*/  LDCU UR25, c[0x0][0x3a0] ;  /* 0x00007400ff1977ac */ /* 0x000e220008000800 */
[----:B------:R-:W-:-:S05]  /*4d10*/  NOP ;  /* 0x0000000000007918 */ /* 0x000fca0000000000 */
.L_x_90:
[C---:B0--3--:R-:W-:Y:S01]  /*4d20*/  IMAD R11, R0.reuse, UR25, R5 ;  /* 0x00000019000b7c24 */ /* 0x049fe2000f8e0205 */
[----:B-1----:R-:W-:-:S03]  /*4d30*/  IADD3 R9, PT, PT, R0, UR5, RZ ;  /* 0x0000000500097c10 */ /* 0x002fc6000fffe0ff */
[----:B------:R-:W-:-:S04]  /*4d40*/  IMAD.WIDE.U32 R12, R11, 0x4, R24 ;  /* 0x000000040b0c7825 */ /* 0x000fc800078e0018 */
[----:B------:R-:W-:Y:S02]  /*4d50*/  IMAD.WIDE.U32 R8, R9, 0x4, R6 ;  /* 0x0000000409087825 */ /* 0x000fe400078e0006 */
[----:B------:R-:W2:Y:S04]  /*4d60*/  LDG.E R12, desc[UR14][R12.64] ;  /* 0x0000000e0c0c7981 */ /* 0x000ea8000c1e1900 */
[----:B------:R-:W2:Y:S01]  /*4d70*/  LDG.E R15, desc[UR14][R8.64] ;  /* 0x0000000e080f7981 */ /* 0x000ea2000c1e1900 */
[----:B------:R-:W-:Y:S01]  /*4d80*/  IADD3 R19, PT, PT, R11, UR25, RZ ;  /* 0x000000190b137c10 */ /* 0x000fe2000fffe0ff */
[----:B------:R-:W-:-:S04]  /*4d90*/  IMAD.WIDE.U32 R10, R0, 0x4, R2 ;  /* 0x00000004000a7825 */ /* 0x000fc800078e0002 */
[----:B--2---:R-:W-:Y:S01]  /*4da0*/  FADD R17, R12, R15 ;  /* 0x0000000f0c117221 */ /* 0x004fe20000000000 */
[----:B------:R-:W-:-:S04]  /*4db0*/  IMAD.WIDE.U32 R14, R19, 0x4, R24 ;  /* 0x00000004130e7825 */ /* 0x000fc800078e0018 */
[----:B------:R0:W-:Y:S04]  /*4dc0*/  STG.E desc[UR14][R10.64], R17 ;  /* 0x000000110a007986 */ /* 0x0001e8000c10190e */
[----:B------:R-:W2:Y:S04]  /*4dd0*/  LDG.E R14, desc[UR14][R14.64] ;  /* 0x0000000e0e0e7981 */ /* 0x000ea8000c1e1900 */
[----:B------:R-:W2:Y:S01]  /*4de0*/  LDG.E R31, desc[UR14][R8.64+0x4] ;  /* 0x0000040e081f7981 */ /* 0x000ea2000c1e1900 */
[----:B------:R-:W-:-:S05]  /*4df0*/  IADD3 R19, PT, PT, R19, UR25, RZ ;  /* 0x0000001913137c10 */ /* 0x000fca000fffe0ff */
[----:B------:R-:W-:-:S04]  /*4e00*/  IMAD.WIDE.U32 R12, R19, 0x4, R24 ;  /* 0x00000004130c7825 */ /* 0x000fc800078e0018 */
[----:B--2---:R-:W-:-:S05]  /*4e10*/  FADD R31, R14, R31 ;  /* 0x0000001f0e1f7221 */ /* 0x004fca0000000000 */
[----:B------:R1:W-:Y:S04]  /*4e20*/  STG.E desc[UR14][R10.64+0x4], R31 ;  /* 0x0000041f0a007986 */ /* 0x0003e8000c10190e */
[----:B------:R-:W2:Y:S04]  /*4e30*/  LDG.E R12, desc[UR14][R12.64] ;  /* 0x0000000e0c0c7981 */ /* 0x000ea8000c1e1900 */
[----:B------:R-:W2:Y:S01]  /*4e40*/  LDG.E R33, desc[UR14][R8.64+0x8] ;  /* 0x0000080e08217981 */ /* 0x000ea2000c1e1900 */
[----:B------:R-:W-:-:S05]  /*4e50*/  IADD3 R19, PT, PT, R19, UR25, RZ ;  /* 0x0000001913137c10 */ /* 0x000fca000fffe0ff */
[----:B0-----:R-:W-:-:S04]  /*4e60*/  IMAD.WIDE.U32 R16, R19, 0x4, R24 ;  /* 0x0000000413107825 */ /* 0x001fc800078e0018 */
[----:B--2---:R-:W-:-:S05]  /*4e70*/  FADD R33, R12, R33 ;  /* 0x000000210c217221 */ /* 0x004fca0000000000 */
[----:B------:R0:W-:Y:S04]  /*4e80*/  STG.E desc[UR14][R10.64+0x8], R33 ;  /* 0x000008210a007986 */ /* 0x0001e8000c10190e */
[----:B------:R-:W2:Y:S04]  /*4e90*/  LDG.E R16, desc[UR14][R16.64] ;  /* 0x0000000e10107981 */ /* 0x000ea8000c1e1900 */
[----:B------:R-:W2:Y:S01]  /*4ea0*/  LDG.E R15, desc[UR14][R8.64+0xc] ;  /* 0x00000c0e080f7981 */ /* 0x000ea2000c1e1900 */
[----:B------:R-:W-:Y:S01]  /*4eb0*/  IADD3 R35, PT, PT, R19, UR25, RZ ;  /* 0x0000001913237c10 */ /* 0x000fe2000fffe0ff */
[----:B--2---:R-:W-:-:S04]  /*4ec0*/  FADD R19, R16, R15 ;  /* 0x0000000f10137221 */ /* 0x004fc80000000000 */
[C---:B------:R-:W-:Y:S01]  /*4ed0*/  IMAD.WIDE.U32 R14, R35.reuse, 0x4, R24 ;  /* 0x00000004230e7825 */ /* 0x040fe200078e0018 */
[----:B------:R2:W-:Y:S05]  /*4ee0*/  STG.E desc[UR14][R10.64+0xc], R19 ;  /* 0x00000c130a007986 */ /* 0x0005ea000c10190e */
[----:B------:R-:W1:Y:S04]  /*4ef0*/  LDG.E R14, desc[UR14][R14.64] ;  /* 0x0000000e0e0e7981 */ /* 0x000e68000c1e1900 */
[----:B------:R-:W1:Y:S01]  /*4f00*/  LDG.E R13, desc[UR14][R8.64+0x10] ;  /* 0x0000100e080d7981 */ /* 0x000e62000c1e1900 */
[----:B------:R-:W-:Y:S01]  /*4f10*/  IADD3 R35, PT, PT, R35, UR25, RZ ;  /* 0x0000001923237c10 */ /* 0x000fe2000fffe0ff */
[----:B-1----:R-:W-:-:S04]  /*4f20*/  FADD R31, R14, R13 ;  /* 0x0000000d0e1f7221 */ /* 0x002fc80000000000 */
[C---:B------:R-:W-:Y:S01]  /*4f30*/  IMAD.WIDE.U32 R12, R35.reuse, 0x4, R24 ;  /* 0x00000004230c7825 */ /* 0x040fe200078e0018 */
[----:B------:R3:W-:Y:S05]  /*4f40*/  STG.E desc[UR14][R10.64+0x10], R31 ;  /* 0x0000101f0a007986 */ /* 0x0007ea000c10190e */
[----:B------:R-:W0:Y:S04]  /*4f50*/  LDG.E R12, desc[UR14][R12.64] ;  /* 0x0000000e0c0c7981 */ /* 0x000e28000c1e1900 */
[----:B------:R-:W0:Y:S01]  /*4f60*/  LDG.E R17, desc[UR14][R8.64+0x14] ;  /* 0x0000140e08117981 */ /* 0x000e22000c1e1900 */
[----:B------:R-:W-:Y:S01]  /*4f70*/  IADD3 R35, PT, PT, R35, UR25, RZ ;  /* 0x0000001923237c10 */ /* 0x000fe2000fffe0ff */
[----:B0-----:R-:W-:-:S04]  /*4f80*/  FADD R33, R12, R17 ;  /* 0x000000110c217221 */ /* 0x001fc80000000000 */
[C---:B------:R-:W-:Y:S01]  /*4f90*/  IMAD.WIDE.U32 R16, R35.reuse, 0x4, R24 ;  /* 0x0000000423107825 */ /* 0x040fe200078e0018 */
[----:B------:R3:W-:Y:S05]  /*4fa0*/  STG.E desc[UR14][R10.64+0x14], R33 ;  /* 0x000014210a007986 */ /* 0x0007ea000c10190e */
[----:B------:R-:W2:Y:S04]  /*4fb0*/  LDG.E R16, desc[UR14][R16.64] ;  /* 0x0000000e10107981 */ /* 0x000ea8000c1e1900 */
[----:B------:R-:W2:Y:S01]  /*4fc0*/  LDG.E R15, desc[UR14][R8.64+0x18] ;  /* 0x0000180e080f7981 */ /* 0x000ea2000c1e1900 */
[----:B------:R-:W-:Y:S01]  /*4fd0*/  IADD3 R35, PT, PT, R35, UR25, RZ ;  /* 0x0000001923237c10 */ /* 0x000fe2000fffe0ff */
[----:B--2---:R-:W-:-:S04]  /*4fe0*/  FADD R19, R16, R15 ;  /* 0x0000000f10137221 */ /* 0x004fc80000000000 */
[----:B------:R-:W-:Y:S01]  /*4ff0*/  IMAD.WIDE.U32 R14, R35, 0x4, R24 ;  /* 0x00000004230e7825 */ /* 0x000fe200078e0018 */
[----:B------:R3:W-:Y:S04]  /*5000*/  STG.E desc[UR14][R10.64+0x18], R19 ;  /* 0x000018130a007986 */ /* 0x0007e8000c10190e */
[----:B------:R-:W2:Y:S04]  /*5010*/  LDG.E R13, desc[UR14][R8.64+0x1c] ;  /* 0x00001c0e080d7981 */ /* 0x000ea8000c1e1900 */
[----:B------:R-:W2:Y:S01]  /*5020*/  LDG.E R14, desc[UR14][R14.64] ;  /* 0x0000000e0e0e7981 */ /* 0x000ea2000c1e1900 */
[----:B------:R-:W-:-:S04]  /*5030*/  IADD3 R0, PT, PT, R0, 0x8, RZ ;  /* 0x0000000800007810 */ /* 0x000fc80007ffe0ff */
[----:B------:R-:W-:Y:S01]  /*5040*/  ISETP.NE.AND P0, PT, R0, UR21, PT ;  /* 0x0000001500007c0c */ /* 0x000fe2000bf05270 */
[----:B--2---:R-:W-:-:S05]  /*5050*/  FADD R13, R14, R13 ;  /* 0x0000000d0e0d7221 */ /* 0x004fca0000000000 */
[----:B------:R3:W-:Y:S07]  /*5060*/  STG.E desc[UR14][R10.64+0x1c], R13 ;  /* 0x00001c0d0a007986 */ /* 0x0007ee000c10190e */
[----:B------:R-:W-:Y:S05]  /*5070*/  @P0 BRA `(.L_x_90) ;  /* 0xfffffffc00280947 */ /* 0x000fea000383ffff */
[----:B------:R-:W-:-:S07]  /*5080*/  MOV R0, UR21 ;  /* 0x0000001500007c02 */ /* 0x000fce0008000f00 */
.L_x_89:
[----:B------:R-:W-:-:S09]  /*5090*/  UISETP.NE.AND UP0, UPT, UR18, URZ, UPT ;  /* 0x000000ff1200728c */ /* 0x000fd2000bf05270 */
[----:B------:R-:W-:Y:S05]  /*50a0*/  BRA.U !UP0, `(.L_x_91) ;  /* 0x0000000508287547 */ /* 0x000fea000b800000 */
[----:B------:R-:W-:Y:S02]  /*50b0*/  UISETP.GE.U32.AND UP0, UPT, UR12, 0x3, UPT ;  /* 0x000000030c00788c */ /* 0x000fe4000bf06070 */
[----:B------:R-:W-:-:S07]  /*50c0*/  UISETP.NE.AND UP1, UPT, UR19, URZ, UPT ;  /* 0x000000ff1300728c */ /* 0x000fce000bf25270 */
[----:B------:R-:W-:Y:S05]  /*50d0*/  BRA.U !UP0, `(.L_x_92) ;  /* 0x0000000108887547 */ /* 0x000fea000b800000 */
[----:B------:R-:W0:Y:S01]  /*50e0*/  LDCU UR25, c[0x0][0x3a0] ;  /* 0x00007400ff1977ac */ /* 0x000e220008000800 */
[----:B------:R-:W-:Y:S01]  /*50f0*/  IADD3 R15, PT, PT, R0, UR5, RZ ;  /* 0x00000005000f7c10 */ /* 0x000fe2000fffe0ff */
[----:B-1----:R-:W1:Y:S04]  /*5100*/  LDC.64 R16, c[0x0][0x398] ;  /* 0x0000e600ff107b82 */ /* 0x002e680000000a00 */
[----:B------:R-:W-:-:S06]  /*5110*/  IMAD.WIDE.U32 R14, R15, 0x4, R6 ;  /* 0x000000040f0e7825 */ /* 0x000fcc00078e0006 */
[----:B------:R-:W2:Y:S01]  /*5120*/  LDG.E R15, desc[UR14][R14.64] ;  /* 0x0000000e0e0f7981 */ /* 0x000ea2000c1e1900 */
[----:B0-----:R-:W-:-:S04]  /*5130*/  IMAD R9, R0, UR25, R5 ;  /* 0x0000001900097c24 */ /* 0x001fc8000f8e0205 */
[----:B---3--:R-:W-:-:S06]  /*5140*/  IMAD.WIDE.U32 R12, R9, 0x4, R24 ;  /* 0x00000004090c7825 */ /* 0x008fcc00078e0018 */
[----:B------:R-:W2:Y:S01]  /*5150*/  LDG.E R12, desc[UR14][R12.64] ;  /* 0x0000000e0c0c7981 */ /* 0x000ea2000c1e1900 */
[----:B------:R-:W-:Y:S02]  /*5160*/  IADD3 R10, P0, PT, R0, UR5, RZ ;  /* 0x00000005000a7c10 */ /* 0x000fe4000ff1e0ff */
[----:B------:R-:W-:Y:S02]  /*5170*/  IADD3 R31, PT, PT, R9, UR25, RZ ;  /* 0x00000019091f7c10 */ /* 0x000fe4000fffe0ff */
[----:B------:R-:W-:Y:S02]  /*5180*/  IADD3.X R11, PT, PT, RZ, UR10, RZ, P0, !PT ;  /* 0x0000000aff0b7c10 */ /* 0x000fe400087fe4ff */
[----:B-1----:R-:W-:-:S04]  /*5190*/  LEA R8, P0, R10, R16, 0x2 ;  /* 0x000000100a087211 */ /* 0x002fc800078010ff */
[----:B------:R-:W-:Y:S01]  /*51a0*/  LEA.HI.X R9, R10, R17, R11, 0x2, P0 ;  /* 0x000000110a097211 */ /* 0x000fe200000f140b */
[----:B------:R-:W-:-:S04]  /*51b0*/  IMAD.WIDE.U32 R10, R0, 0x4, R2 ;  /* 0x00000004000a7825 */ /* 0x000fc800078e0002 */
[----:B------:R-:W-:-:S04]  /*51c0*/  IMAD.WIDE.U32 R16, R31, 0x4, R24 ;  /* 0x000000041f107825 */ /* 0x000fc800078e0018 */
        /* <DEDUP_REMOVED lines=16> */
[----:B------:R-:W-:Y:S01]  /*52d0*/  IADD3 R0, PT, PT, R0, 0x4, RZ ;  /* 0x0000000400007810 */ /* 0x000fe20007ffe0ff */
[----:B--2---:R-:W-:-:S05]  /*52e0*/  FADD R17, R14, R17 ;  /* 0x000000110e117221 */ /* 0x004fca0000000000 */
[----:B------:R0:W-:Y:S02]  /*52f0*/  STG.E desc[UR14][R10.64+0xc], R17 ;  /* 0x00000c110a007986 */ /* 0x0001e4000c10190e */
.L_x_92:
[----:B------:R-:W-:Y:S05]  /*5300*/  BRA.U !UP1, `(.L_x_91) ;  /* 0x0000000109907547 */ /* 0x000fea000b800000 */
[----:B------:R-:W-:Y:S02]  /*5310*/  UISETP.NE.AND UP0, UPT, UR13, URZ, UPT ;  /* 0x000000ff0d00728c */ /* 0x000fe4000bf05270 */
[----:B------:R-:W-:-:S07]  /*5320*/  UISETP.NE.AND UP1, UPT, UR22, URZ, UPT ;  /* 0x000000ff1600728c */ /* 0x000fce000bf25270 */
[----:B------:R-:W-:Y:S05]  /*5330*/  BRA.U !UP0, `(.L_x_93) ;  /* 0x0000000108587547 */ /* 0x000fea000b800000 */
[----:B------:R-:W1:Y:S01]  /*5340*/  LDCU UR25, c[0x0][0x3a0] ;  /* 0x00007400ff1977ac */ /* 0x000e620008000800 */
[----:B---3--:R-:W-:Y:S01]  /*5350*/  IADD3 R13, PT, PT, R0, UR5, RZ ;  /* 0x00000005000d7c10 */ /* 0x008fe2000fffe0ff */
[----:B0-----:R-:W0:Y:S04]  /*5360*/  LDC.64 R18, c[0x0][0x398] ;  /* 0x0000e600ff127b82 */ /* 0x001e280000000a00 */
[----:B------:R-:W-:-:S06]  /*5370*/  IMAD.WIDE.U32 R12, R13, 0x4, R6 ;  /* 0x000000040d0c7825 */ /* 0x000fcc00078e0006 */
[----:B------:R-:W2:Y:S01]  /*5380*/  LDG.E R13, desc[UR14][R12.64] ;  /* 0x0000000e0c0d7981 */ /* 0x000ea2000c1e1900 */
[----:B-1----:R-:W-:-:S04]  /*5390*/  IMAD R9, R0, UR25, R5 ;  /* 0x0000001900097c24 */ /* 0x002fc8000f8e0205 */
[----:B------:R-:W-:-:S06]  /*53a0*/  IMAD.WIDE.U32 R10, R9, 0x4, R24 ;  /* 0x00000004090a7825 */ /* 0x000fcc00078e0018 */
[----:B------:R-:W2:Y:S01]  /*53b0*/  LDG.E R10, desc[UR14][R10.64] ;  /* 0x0000000e0a0a7981 */ /* 0x000ea2000c1e1900 */
[----:B------:R-:W-:Y:S02]  /*53c0*/  IADD3 R14, P0, PT, R0, UR5, RZ ;  /* 0x00000005000e7c10 */ /* 0x000fe4000ff1e0ff */
[----:B------:R-:W-:Y:S02]  /*53d0*/  IADD3 R17, PT, PT, R9, UR25, RZ ;  /* 0x0000001909117c10 */ /* 0x000fe4000fffe0ff */
[----:B------:R-:W-:Y:S02]  /*53e0*/  IADD3.X R15, PT, PT, RZ, UR10, RZ, P0, !PT ;  /* 0x0000000aff0f7c10 */ /* 0x000fe400087fe4ff */
[----:B0-----:R-:W-:Y:S01]  /*53f0*/  LEA R8, P0, R14, R18, 0x2 ;  /* 0x000000120e087211 */ /* 0x001fe200078010ff */
[----:B------:R-:W-:-:S03]  /*5400*/  IMAD.WIDE.U32 R16, R17, 0x4, R24 ;  /* 0x0000000411107825 */ /* 0x000fc600078e0018 */
[----:B------:R-:W-:Y:S01]  /*5410*/  LEA.HI.X R9, R14, R19, R15, 0x2, P0 ;  /* 0x000000130e097211 */ /* 0x000fe200000f140f */
[----:B------:R-:W-:-:S04]  /*5420*/  IMAD.WIDE.U32 R14, R0, 0x4, R2 ;  /* 0x00000004000e7825 */ /* 0x000fc800078e0002 */
[----:B--2---:R-:W-:-:S05]  /*5430*/  FADD R19, R10, R13 ;  /* 0x0000000d0a137221 */ /* 0x004fca0000000000 */
[----:B------:R2:W-:Y:S04]  /*5440*/  STG.E desc[UR14][R14.64], R19 ;  /* 0x000000130e007986 */ /* 0x0005e8000c10190e */
[----:B------:R-:W3:Y:S04]  /*5450*/  LDG.E R16, desc[UR14][R16.64] ;  /* 0x0000000e10107981 */ /* 0x000ee8000c1e1900 */
[----:B------:R-:W3:Y:S01]  /*5460*/  LDG.E R9, desc[UR14][R8.64+0x4] ;  /* 0x0000040e08097981 */ /* 0x000ee2000c1e1900 */
[----:B------:R-:W-:Y:S01]  /*5470*/  IADD3 R0, PT, PT, R0, 0x2, RZ ;  /* 0x0000000200007810 */ /* 0x000fe20007ffe0ff */
[----:B---3--:R-:W-:-:S05]  /*5480*/  FADD R11, R16, R9 ;  /* 0x00000009100b7221 */ /* 0x008fca0000000000 */
[----:B------:R2:W-:Y:S02]  /*5490*/  STG.E desc[UR14][R14.64+0x4], R11 ;  /* 0x0000040b0e007986 */ /* 0x0005e4000c10190e */
.L_x_93:
[----:B------:R-:W-:Y:S05]  /*54a0*/  BRA.U !UP1, `(.L_x_91) ;  /* 0x0000000109287547 */ /* 0x000fea000b800000 */
[----:B------:R-:W0:Y:S01]  /*54b0*/  LDCU UR25, c[0x0][0x3a0] ;  /* 0x00007400ff1977ac */ /* 0x000e220008000800 */
[----:B-1----:R-:W-:-:S05]  /*54c0*/  IADD3 R9, PT, PT, R0, UR5, RZ ;  /* 0x0000000500097c10 */ /* 0x002fca000fffe0ff */
[----:B------:R-:W-:-:S06]  /*54d0*/  IMAD.WIDE.U32 R8, R9, 0x4, R6 ;  /* 0x0000000409087825 */ /* 0x000fcc00078e0006 */
[----:B------:R-:W4:Y:S01]  /*54e0*/  LDG.E R9, desc[UR14][R8.64] ;  /* 0x0000000e08097981 */ /* 0x000f22000c1e1900 */
[----:B0-23--:R-:W-:-:S04]  /*54f0*/  IMAD R11, R0, UR25, R5 ;  /* 0x00000019000b7c24 */ /* 0x00dfc8000f8e0205 */
[----:B------:R-:W-:-:S06]  /*5500*/  IMAD.WIDE.U32 R6, R11, 0x4, R24 ;  /* 0x000000040b067825 */ /* 0x000fcc00078e0018 */
[----:B------:R-:W4:Y:S01]  /*5510*/  LDG.E R6, desc[UR14][R6.64] ;  /* 0x0000000e06067981 */ /* 0x000f22000c1e1900 */
[----:B------:R-:W-:-:S04]  /*5520*/  IMAD.WIDE.U32 R2, R0, 0x4, R2 ;  /* 0x0000000400027825 */ /* 0x000fc800078e0002 */
[----:B----4-:R-:W-:-:S05]  /*5530*/  FADD R11, R6, R9 ;  /* 0x00000009060b7221 */ /* 0x010fca0000000000 */
[----:B------:R4:W-:Y:S02]  /*5540*/  STG.E desc[UR14][R2.64], R11 ;  /* 0x0000000b02007986 */ /* 0x0009e4000c10190e */
.L_x_91:
[----:B----4-:R-:W-:-:S07]  /*5550*/  MOV R3, RZ ;  /* 0x000000ff00037202 */ /* 0x010fce0000000f00 */
.L_x_103:
[----:B------:R-:W-:Y:S01]  /*5560*/  HFMA2 R2, -RZ, RZ, 1.875, 0 ;  /* 0x3f800000ff027431 */ /* 0x000fe200000001ff */
[----:B----4-:R-:W-:Y:S01]  /*5570*/  MOV R7, RZ ;  /* 0x000000ff00077202 */ /* 0x010fe20000000f00 */
[----:B------:R-:W-:-:S07]  /*5580*/  HFMA2 R0, -RZ, RZ, 1.875, 0 ;  /* 0x3f800000ff007431 */ /* 0x000fce00000001ff */
.L_x_102:
[----:B---3--:R-:W3:Y:S08]  /*5590*/  LDC.64 R12, c[0x0][0x390] ;  /* 0x0000e400ff0c7b82 */ /* 0x008ef00000000a00 */
[----:B------:R-:W4:Y:S01]  /*55a0*/  LDC R6, c[0x0][0x3a4] ;  /* 0x0000e900ff067b82 */ /* 0x000f220000000800 */
[----:B---3--:R-:W-:-:S05]  /*55b0*/  IMAD.WIDE.U32 R12, R7, 0x4, R12 ;  /* 0x00000004070c7825 */ /* 0x008fca00078e000c */
[----:B-1----:R-:W3:Y:S01]  /*55c0*/  LDG.E R8, desc[UR14][R12.64] ;  /* 0x0000000e0c087981 */ /* 0x002ee2000c1e1900 */
[----:B----4-:R-:W-:-:S04]  /*55d0*/  IMAD R9, R3, R6, R7 ;  /* 0x0000000603097224 */ /* 0x010fc800078e0207 */
[----:B0-2---:R-:W-:-:S06]  /*55e0*/  IMAD.WIDE.U32 R10, R9, 0x4, R28 ;  /* 0x00000004090a7825 */ /* 0x005fcc00078e001c */
[----:B------:R0:W2:Y:S01]  /*55f0*/  LDG.E R11, desc[UR14][R10.64] ;  /* 0x0000000e0a0b7981 */ /* 0x0000a2000c1e1900 */
[----:B------:R-:W-:Y:S01]  /*5600*/  MOV R19, 0x3a2c32e4 ;  /* 0x3a2c32e400137802 */ /* 0x000fe20000000f00 */
[----:B------:R-:W-:Y:S01]  /*5610*/  BSSY.RECONVERGENT B1, `(.L_x_94) ;  /* 0x000005d000017945 */ /* 0x000fe20003800200 */
[----:B------:R-:W-:-:S04]  /*5620*/  IADD3 R7, PT, PT, R7, 0x1, RZ ;  /* 0x0000000107077810 */ /* 0x000fc80007ffe0ff */
[----:B------:R-:W-:Y:S01]  /*5630*/  ISETP.NE.AND P3, PT, R7, R6, PT ;  /* 0x000000060700720c */ /* 0x000fe20003f65270 */
[C---:B---3--:R-:W-:Y:S01]  /*5640*/  FMUL R15, |R8|.reuse, 16777216 ;  /* 0x4b800000080f7820 */ /* 0x048fe20000400200 */
[----:B------:R-:W-:-:S04]  /*5650*/  FSETP.GEU.AND P0, PT, |R8|, 1.175494350822287508e-38, PT ;  /* 0x008000000800780b */ /* 0x000fc80003f0e200 */
[----:B------:R-:W-:Y:S02]  /*5660*/  FSEL R15, R15, |R8|, !P0 ;  /* 0x400000080f0f7208 */ /* 0x000fe40004000000 */
[----:B------:R-:W-:Y:S02]  /*5670*/  FSEL R12, RZ, -24, P0 ;  /* 0xc1c00000ff0c7808 */ /* 0x000fe40000000000 */
[----:B------:R-:W-:-:S04]  /*5680*/  IADD3 R14, PT, PT, R15, -0x3f3504f3, RZ ;  /* 0xc0cafb0d0f0e7810 */ /* 0x000fc80007ffe0ff */
[----:B------:R-:W-:-:S04]  /*5690*/  LOP3.LUT R14, R14, 0xff800000, RZ, 0xc0, !PT ;  /* 0xff8000000e0e7812 */ /* 0x000fc800078ec0ff */
[----:B------:R-:W-:-:S05]  /*56a0*/  IADD3 R15, PT, PT, R15, -R14, RZ ;  /* 0x8000000e0f0f7210 */ /* 0x000fca0007ffe0ff */
[C---:B------:R-:W-:Y:S01]  /*56b0*/  FADD R13, R15.reuse, 1 ;  /* 0x3f8000000f0d7421 */ /* 0x040fe20000000000 */
[----:B------:R-:W-:Y:S01]  /*56c0*/  FADD R17, R15, -1 ;  /* 0xbf8000000f117421 */ /* 0x000fe20000000000 */
[----:B------:R-:W-:-:S03]  /*56d0*/  I2FP.F32.S32 R15, R14 ;  /* 0x0000000e000f7245 */ /* 0x000fc60000201400 */
[----:B------:R-:W-:Y:S01]  /*56e0*/  FADD R16, R17, R17 ;  /* 0x0000001111107221 */ /* 0x000fe20000000000 */
[----:B------:R-:W0:Y:S01]  /*56f0*/  MUFU.RCP R13, R13 ;  /* 0x0000000d000d7308 */ /* 0x000e220000001000 */
[----:B------:R-:W-:Y:S02]  /*5700*/  FFMA R15, R15, 1.1920928955078125e-07, R12 ;  /* 0x340000000f0f7823 */ /* 0x000fe4000000000c */
[----:B0-----:R-:W-:-:S04]  /*5710*/  FMUL R10, R13, R16 ;  /* 0x000000100d0a7220 */ /* 0x001fc80000400000 */
        /* <DEDUP_REMOVED lines=33> */
[----:B------:R-:W-:-:S03]  /*5930*/  FFMA R15, R18, R13, 0.0013391353422775864601 ;  /* 0x3aaf85ed120f7423 */ /* 0x000fc6000000000d */
[----:B------:R-:W-:Y:S01]  /*5940*/  FSETP.EQ.OR P4, PT, R11, RZ, !P0 ;  /* 0x000000ff0b00720b */ /* 0x000fe20004782400 */
[----:B------:R-:W-:-:S04]  /*5950*/  FFMA R15, R18, R15, 0.0096188392490148544312 ;  /* 0x3c1d9856120f7423 */ /* 0x000fc8000000000f */
[----:B------:R-:W-:-:S04]  /*5960*/  FFMA R15, R18, R15, 0.055503588169813156128 ;  /* 0x3d6357bb120f7423 */ /* 0x000fc8000000000f */
[----:B------:R-:W-:Y:S01]  /*5970*/  FFMA R19, R18, R15, 0.24022644758224487305 ;  /* 0x3e75fdec12137423 */ /* 0x000fe2000000000f */
[----:B------:R-:W-:-:S03]  /*5980*/  FMUL R15, R11, 0.5 ;  /* 0x3f0000000b0f7820 */ /* 0x000fc60000400000 */
[C---:B------:R-:W-:Y:S01]  /*5990*/  FFMA R19, R18.reuse, R19, 0.69314718246459960938 ;  /* 0x3f31721812137423 */ /* 0x040fe20000000013 */
[----:B------:R0:W2:Y:S03]  /*59a0*/  FRND.TRUNC R16, R15 ;  /* 0x0000000f00107307 */ /* 0x0000a6000020d000 */
[----:B------:R-:W-:Y:S01]  /*59b0*/  FFMA R19, R18, R19, 1 ;  /* 0x3f80000012137423 */ /* 0x000fe20000000013 */
[----:B------:R-:W-:Y:S02]  /*59c0*/  IADD3 R18, PT, PT, R17, 0x7f000000, RZ ;  /* 0x7f00000011127810 */ /* 0x000fe40007ffe0ff */
[----:B-1----:R-:W-:-:S03]  /*59d0*/  LEA R17, R30, -R17, 0x17 ;  /* 0x800000111e117211 */ /* 0x002fc600078eb8ff */
[----:B------:R-:W-:Y:S01]  /*59e0*/  FMUL R18, R19, R18 ;  /* 0x0000001213127220 */ /* 0x000fe20000400000 */
[----:B0-----:R-:W-:-:S03]  /*59f0*/  MOV R15, 0x3f800000 ;  /* 0x3f800000000f7802 */ /* 0x001fc60000000f00 */
[----:B------:R-:W-:Y:S01]  /*5a00*/  FMUL R17, R18, R17 ;  /* 0x0000001112117220 */ /* 0x000fe20000400000 */
[----:B------:R-:W-:Y:S01]  /*5a10*/  @P2 FSEL R17, RZ, +INF , !P5 ;  /* 0x7f800000ff112808 */ /* 0x000fe20006800000 */
[----:B--2---:R-:W-:Y:S01]  /*5a20*/  FADD R16, R16, R16 ;  /* 0x0000001010107221 */ /* 0x004fe20000000000 */
        /* <DEDUP_REMOVED lines=20> */
.L_x_97:
[----:B------:R-:W-:Y:S01]  /*5b70*/  FSETP.GEU.AND P2, PT, R11, RZ, PT ;  /* 0x000000ff0b00720b */ /* 0x000fe20003f4e000 */
[----:B------:R-:W-:Y:S01]  /*5b80*/  FADD R15, R8, R8 ;  /* 0x00000008080f7221 */ /* 0x000fe20000000000 */
[----:B------:R-:W-:-:S11]  /*5b90*/  FSETP.NEU.AND P4, PT, |R16|, 1, PT ;  /* 0x3f8000001000780b */ /* 0x000fd60003f8d200 */
[----:B------:R-:W-:-:S04]  /*5ba0*/  @!P2 LOP3.LUT R15, R15, 0x7f800000, RZ, 0x3c, !PT ;  /* 0x7f8000000f0fa812 */ /* 0x000fc800078e3cff */
[----:B------:R-:W-:Y:S01]  /*5bb0*/  @P4 LOP3.LUT R15, R15, 0x7fffffff, RZ, 0xc0, !PT ;  /* 0x7fffffff0f0f4812 */ /* 0x000fe200078ec0ff */
[----:B------:R-:W-:Y:S06]  /*5bc0*/  BRA `(.L_x_95) ;  /* 0x0000000000047947 */ /* 0x000fec0003800000 */
.L_x_96:
[----:B------:R-:W-:-:S07]  /*5bd0*/  FADD R15, R8, R11 ;  /* 0x0000000b080f7221 */ /* 0x000fce0000000000 */
.L_x_95:
[----:B------:R-:W-:Y:S05]  /*5be0*/  BSYNC.RECONVERGENT B1 ;  /* 0x0000000000017941 */ /* 0x000fea0003800200 */
.L_x_94:
[----:B------:R-:W-:-:S05]  /*5bf0*/  IMAD.WIDE.U32 R16, R9, 0x4, R20 ;  /* 0x0000000409107825 */ /* 0x000fca00078e0014 */
[----:B------:R-:W2:Y:S01]  /*5c00*/  LDG.E R9, desc[UR14][R16.64] ;  /* 0x0000000e10097981 */ /* 0x000ea2000c1e1900 */
[----:B------:R-:W-:Y:S01]  /*5c10*/  BSSY.RECONVERGENT B1, `(.L_x_98) ;  /* 0x0000038000017945 */ /* 0x000fe20003800200 */
[----:B------:R-:W-:Y:S01]  /*5c20*/  FMUL R0, R15, R0 ;  /* 0x000000000f007220 */ /* 0x000fe20000400000 */
[----:B--2---:R-:W-:Y:S01]  /*5c30*/  FMUL R11, R10, R9 ;  /* 0x000000090a0b7220 */ /* 0x004fe20000400000 */
[----:B------:R-:W-:-:S03]  /*5c40*/  FSETP.EQ.OR P0, PT, R9, RZ, !P0 ;  /* 0x000000ff0900720b */ /* 0x000fc60004702400 */
[----:B------:R-:W0:Y:S01]  /*5c50*/  FRND R14, R11 ;  /* 0x0000000b000e7307 */ /* 0x000e220000201000 */
[----:B------:R-:W-:Y:S01]  /*5c60*/  FFMA R19, R10, R9, -R11 ;  /* 0x000000090a137223 */ /* 0x000fe2000000080b */
[----:B------:R-:W-:-:S03]  /*5c70*/  FSETP.GEU.AND P4, PT, R11, RZ, PT ;  /* 0x000000ff0b00720b */ /* 0x000fc60003f8e000 */
[----:B------:R-:W-:-:S03]  /*5c80*/  FFMA R19, R12, R9, R19 ;  /* 0x000000090c137223 */ /* 0x000fc60000000013 */
[----:B------:R1:W-:Y:S01]  /*5c90*/  F2I.NTZ R18, R11 ;  /* 0x0000000b00127305 */ /* 0x0003e20000203100 */
[----:B0-----:R-:W-:Y:S01]  /*5ca0*/  FADD R10, R11, -R14 ;  /* 0x8000000e0b0a7221 */ /* 0x001fe20000000000 */
[----:B------:R-:W-:-:S03]  /*5cb0*/  FSETP.GT.AND P2, PT, R14, RZ, PT ;  /* 0x000000ff0e00720b */ /* 0x000fc60003f44000 */
[----:B------:R-:W-:Y:S01]  /*5cc0*/  FADD R12, R19, R10 ;  /* 0x0000000a130c7221 */ /* 0x000fe20000000000 */
[----:B------:R-:W-:Y:S01]  /*5cd0*/  FMUL R10, R9, 0.5 ;  /* 0x3f000000090a7820 */ /* 0x000fe20000400000 */
[----:B------:R-:W-:Y:S02]  /*5ce0*/  SEL R17, RZ, 0x83000000, P2 ;  /* 0x83000000ff117807 */ /* 0x000fe40001000000 */
[C---:B------:R-:W-:Y:S01]  /*5cf0*/  FFMA R13, R12.reuse, R13, 0.0013391353422775864601 ;  /* 0x3aaf85ed0c0d7423 */ /* 0x040fe2000000000d */
[----:B------:R-:W-:Y:S01]  /*5d00*/  FSETP.GT.AND P2, PT, |R11|, 152, PT ;  /* 0x431800000b00780b */ /* 0x000fe20003f44200 */
[----:B-1----:R-:W-:Y:S01]  /*5d10*/  HFMA2 R11, -RZ, RZ, 1.875, 0 ;  /* 0x3f800000ff0b7431 */ /* 0x002fe200000001ff */
[----:B------:R-:W0:Y:S01]  /*5d20*/  FRND.TRUNC R10, R10 ;  /* 0x0000000a000a7307 */ /* 0x000e22000020d000 */
[----:B------:R-:W-:-:S04]  /*5d30*/  FFMA R13, R12, R13, 0.0096188392490148544312 ;  /* 0x3c1d98560c0d7423 */ /* 0x000fc8000000000d */
[----:B------:R-:W-:-:S04]  /*5d40*/  FFMA R13, R12, R13, 0.055503588169813156128 ;  /* 0x3d6357bb0c0d7423 */ /* 0x000fc8000000000d */
[----:B------:R-:W-:-:S04]  /*5d50*/  FFMA R13, R12, R13, 0.24022644758224487305 ;  /* 0x3e75fdec0c0d7423 */ /* 0x000fc8000000000d */
[----:B------:R-:W-:Y:S01]  /*5d60*/  FFMA R13, R12, R13, 0.69314718246459960938 ;  /* 0x3f3172180c0d7423 */ /* 0x000fe2000000000d */
[----:B0-----:R-:W-:-:S03]  /*5d70*/  FADD R10, R10, R10 ;  /* 0x0000000a0a0a7221 */ /* 0x001fc60000000000 */
        /* <DEDUP_REMOVED lines=26> */
.L_x_101:
[----:B------:R-:W-:Y:S01]  /*5f20*/  FSETP.GEU.AND P0, PT, R9, RZ, PT ;  /* 0x000000ff0900720b */ /* 0x000fe20003f0e000 */
[----:B------:R-:W-:Y:S01]  /*5f30*/  FADD R11, R8, R8 ;  /* 0x00000008080b7221 */ /* 0x000fe20000000000 */
[----:B------:R-:W-:-:S11]  /*5f40*/  FSETP.NEU.AND P2, PT, |R10|, 1, PT ;  /* 0x3f8000000a00780b */ /* 0x000fd60003f4d200 */
[----:B------:R-:W-:-:S04]  /*5f50*/  @!P0 LOP3.LUT R11, R11, 0x7f800000, RZ, 0x3c, !PT ;  /* 0x7f8000000b0b8812 */ /* 0x000fc800078e3cff */
[----:B------:R-:W-:Y:S01]  /*5f60*/  @P2 LOP3.LUT R11, R11, 0x7fffffff, RZ, 0xc0, !PT ;  /* 0x7fffffff0b0b2812 */ /* 0x000fe200078ec0ff */
[----:B------:R-:W-:Y:S06]  /*5f70*/  BRA `(.L_x_99) ;  /* 0x0000000000047947 */ /* 0x000fec0003800000 */
.L_x_100:
[----:B------:R-:W-:-:S07]  /*5f80*/  FADD R11, R8, R9 ;  /* 0x00000009080b7221 */ /* 0x000fce0000000000 */
.L_x_99:
[----:B------:R-:W-:Y:S05]  /*5f90*/  BSYNC.RECONVERGENT B1 ;  /* 0x0000000000017941 */ /* 0x000fea0003800200 */
.L_x_98:
        /* <DEDUP_REMOVED lines=9> */
[----:B------:R-:W-:-:S03]  /*6030*/  IADD3 R3, PT, PT, R3, 0x1, RZ ;  /* 0x0000000103037810 */ /* 0x000fc60007ffe0ff */
[----:B0-----:R-:W-:-:S04]  /*6040*/  IMAD.WIDE.U32 R12, R15, 0x4, R12 ;  /* 0x000000040f0c7825 */ /* 0x001fc800078e000c */
[----:B--2---:R-:W-:-:S04]  /*6050*/  FMUL R7, R2, R11 ;  /* 0x0000000b02077220 */ /* 0x004fc80000400000 */
[----:B---3--:R-:W-:-:S05]  /*6060*/  FFMA R7, R0, R9, -R7 ;  /* 0x0000000900077223 */ /* 0x008fca0000000807 */
[----:B------:R-:W-:-:S04]  /*6070*/  FSETP.NE.AND P0, PT, |R7|, +INF , PT ;  /* 0x7f8000000700780b */ /* 0x000fc80003f05200 */
[----:B------:R-:W-:Y:S02]  /*6080*/  FSEL R7, R7, RZ, P0 ;  /* 0x000000ff07077208 */ /* 0x000fe40000000000 */
[----:B------:R-:W-:-:S03]  /*6090*/  ISETP.NE.AND P0, PT, R3, R6, PT ;  /* 0x000000060300720c */ /* 0x000fc60003f05270 */
[----:B-1----:R-:W-:-:S05]  /*60a0*/  FMUL R7, R7, UR25 ;  /* 0x0000001907077c20 */ /* 0x002fca0008400000 */
[----:B------:R4:W-:Y:S05]  /*60b0*/  STG.E desc[UR14][R12.64], R7 ;  /* 0x000000070c007986 */ /* 0x0009ea000c10190e */
[----:B------:R-:W-:Y:S05]  /*60c0*/  @P0 BRA `(.L_x_103) ;  /* 0xfffffff400240947 */ /* 0x000fea000383ffff */
[----:B------:R-:W-:Y:S01]  /*60d0*/  UISETP.GE.U32.AND UP0, UPT, UR11, 0x3, UPT ;  /* 0x000000030b00788c */ /* 0x000fe2000bf06070 */
[----:B------:R-:W-:-:S08]  /*60e0*/  HFMA2 R10, -RZ, RZ, 0, 0 ;  /* 0x00000000ff0a7431 */ /* 0x000fd000000001ff */
[----:B------:R-:W-:Y:S05]  /*60f0*/  BRA.U !UP0, `(.L_x_104) ;  /* 0x0000000508f47547 */ /* 0x000fea000b800000 */
[----:B------:R-:W0:Y:S01]  /*6100*/  LDC.64 R18, c[0x0][0x398] ;  /* 0x0000e600ff127b82 */ /* 0x000e220000000a00 */
[----:B------:R-:W-:-:S07]  /*6110*/  MOV R2, RZ ;  /* 0x000000ff00027202 */ /* 0x000fce0000000f00 */
.L_x_109:
[----:B-1----:R-:W1:Y:S01]  /*6120*/  LDCU.64 UR28, c[0x0][0x3a0] ;  /* 0x00007400ff1c77ac */ /* 0x002e620008000a00 */
[----:B0-----:R-:W-:-:S05]  /*6130*/  IMAD.WIDE.U32 R16, R2, 0x4, R18 ;  /* 0x0000000402107825 */ /* 0x001fca00078e0012 */
[----:B------:R-:W2:Y:S01]  /*6140*/  LDG.E R0, desc[UR14][R16.64] ;  /* 0x0000000e10007981 */ /* 0x000ea2000c1e1900 */
[----:B-1----:R-:W-:-:S04]  /*6150*/  IADD3 R3, PT, PT, R2, UR29, RZ ;  /* 0x0000001d02037c10 */ /* 0x002fc8000fffe0ff */
[C---:B----4-:R-:W-:Y:S01]  /*6160*/  IADD3 R13, PT, PT, R3.reuse, UR29, RZ ;  /* 0x0000001d030d7c10 */ /* 0x050fe2000fffe0ff */
[----:B------:R-:W-:-:S03]  /*6170*/  IMAD.WIDE.U32 R14, R3, 0x4, R18 ;  /* 0x00000004030e7825 */ /* 0x000fc600078e0012 */
[C---:B------:R-:W-:Y:S01]  /*6180*/  IADD3 R11, PT, PT, R13.reuse, UR29, RZ ;  /* 0x0000001d0d0b7c10 */ /* 0x040fe2000fffe0ff */
[--C-:B------:R-:W-:Y:S01]  /*6190*/  IMAD.WIDE.U32 R12, R13, 0x4, R18.reuse ;  /* 0x000000040d0c7825 */ /* 0x100fe200078e0012 */
[----:B------:R-:W2:Y:S03]  /*61a0*/  LDG.E R3, desc[UR14][R14.64] ;  /* 0x0000000e0e037981 */ /* 0x000ea6000c1e1900 */
[----:B------:R-:W-:Y:S01]  /*61b0*/  IMAD.WIDE.U32 R10, R11, 0x4, R18 ;  /* 0x000000040b0a7825 */ /* 0x000fe200078e0012 */
[----:B------:R-:W3:Y:S04]  /*61c0*/  LDG.E R7, desc[UR14][R12.64] ;  /* 0x0000000e0c077981 */ /* 0x000ee8000c1e1900 */
[----:B------:R-:W4:Y:S01]  /*61d0*/  LDG.E R9, desc[UR14][R10.64] ;  /* 0x0000000e0a097981 */ /* 0x000f22000c1e1900 */
[----:B------:R-:W-:-:S04]  /*61e0*/  IMAD R33, R2, UR28, R5 ;  /* 0x0000001c02217c24 */ /* 0x000fc8000f8e0205 */
[----:B------:R-:W-:-:S05]  /*61f0*/  IMAD.WIDE.U32 R36, R33, 0x4, R24 ;  /* 0x0000000421247825 */ /* 0x000fca00078e0018 */
[----:B------:R0:W5:Y:S01]  /*6200*/  LDG.E R32, desc[UR14][R36.64] ;  /* 0x0000000e24207981 */ /* 0x000162000c1e1900 */
[----:B------:R-:W-:Y:S02]  /*6210*/  MOV R6, 0x3e2aaaab ;  /* 0x3e2aaaab00067802 */ /* 0x000fe40000000f00 */
[----:B------:R-:W-:-:S04]  /*6220*/  IADD3 R2, PT, PT, R2, 0x4, RZ ;  /* 0x0000000402027810 */ /* 0x000fc80007ffe0ff */
[----:B------:R-:W-:Y:S01]  /*6230*/  ISETP.NE.AND P3, PT, R2, UR23, PT ;  /* 0x0000001702007c0c */ /* 0x000fe2000bf65270 */
[----:B--2---:R-:W-:Y:S01]  /*6240*/  FFMA R0, R3, 2, R0 ;  /* 0x4000000003007823 */ /* 0x004fe20000000000 */
[----:B------:R-:W-:-:S03]  /*6250*/  HFMA2 R3, -RZ, RZ, 1.875, 0 ;  /* 0x3f800000ff037431 */ /* 0x000fc600000001ff */
[----:B---3--:R-:W-:-:S04]  /*6260*/  FFMA R0, R7, 2, R0 ;  /* 0x4000000007007823 */ /* 0x008fc80000000000 */
[----:B----4-:R-:W-:Y:S01]  /*6270*/  FADD R0, R0, R9 ;  /* 0x0000000900007221 */ /* 0x010fe20000000000 */
[----:B------:R-:W-:-:S03]  /*6280*/  FFMA R3, R6, -6, R3 ;  /* 0xc0c0000006037823 */ /* 0x000fc60000000003 */
[----:B------:R-:W1:Y:S01]  /*6290*/  FCHK P0, R0, 6 ;  /* 0x40c0000000007902 */ /* 0x000e620000000000 */
[----:B------:R-:W-:-:S04]  /*62a0*/  FFMA R3, R3, R6, 0.16666667163372039795 ;  /* 0x3e2aaaab03037423 */ /* 0x000fc80000000006 */
[----:B------:R-:W-:-:S04]  /*62b0*/  FFMA R6, R0, R3, RZ ;  /* 0x0000000300067223 */ /* 0x000fc800000000ff */
[----:B------:R-:W-:-:S04]  /*62c0*/  FFMA R7, R6, -6, R0 ;  /* 0xc0c0000006077823 */ /* 0x000fc80000000000 */
[----:B------:R-:W-:Y:S01]  /*62d0*/  FFMA R3, R3, R7, R6 ;  /* 0x0000000703037223 */ /* 0x000fe20000000006 */
[----:B01----:R-:W-:Y:S06]  /*62e0*/  @!P0 BRA `(.L_x_105) ;  /* 0x0000000000108947 */ /* 0x003fec0003800000 */
[----:B------:R-:W-:Y:S02]  /*62f0*/  MOV R3, 0x40c00000 ;  /* 0x40c0000000037802 */ /* 0x000fe40000000f00 */
[----:B------:R-:W-:-:S07]  /*6300*/  MOV R6, 0x6320 ;  /* 0x0000632000067802 */ /* 0x000fce0000000f00 */
[----:B-----5:R-:W-:Y:S05]  /*6310*/  CALL.REL.NOINC `($__internal_0_$__cuda_sm3x_div_rn_noftz_f32_slowpath) ;  /* 0x0000003800587944 */ /* 0x020fea0003c00000 */
[----:B------:R-:W-:-:S07]  /*6320*/  MOV R3, R0 ;  /* 0x0000000000037202 */ /* 0x000fce0000000f00 */
.L_x_105:
[C---:B-----5:R-:W-:Y:S01]  /*6330*/  FADD R0, R32.reuse, R3 ;  /* 0x0000000320007221 */ /* 0x060fe20000000000 */
[----:B------:R-:W-:Y:S01]  /*6340*/  FSETP.GEU.AND P0, PT, R32, -R3, PT ;  /* 0x800000032000720b */ /* 0x000fe20003f0e000 */
[----:B------:R-:W0:Y:S03]  /*6350*/  LDCU UR25, c[0x0][0x3a0] ;  /* 0x00007400ff1977ac */ /* 0x000e260008000800 */
[----:B------:R-:W-:-:S05]  /*6360*/  FSEL R3, R0, RZ, P0 ;  /* 0x000000ff00037208 */ /* 0x000fca0000000000 */
[----:B------:R1:W-:Y:S04]  /*6370*/  STG.E desc[UR14][R36.64+0x4], R3 ;  /* 0x0000040324007986 */ /* 0x0003e8000c10190e */
[----:B------:R-:W2:Y:S04]  /*6380*/  LDG.E R0, desc[UR14][R16.64+0x4] ;  /* 0x0000040e10007981 */ /* 0x000ea8000c1e1900 */
[----:B------:R-:W2:Y:S04]  /*6390*/  LDG.E R7, desc[UR14][R14.64+0x4] ;  /* 0x0000040e0e077981 */ /* 0x000ea8000c1e1900 */
[----:B------:R-:W3:Y:S04]  /*63a0*/  LDG.E R9, desc[UR14][R12.64+0x4] ;  /* 0x0000040e0c097981 */ /* 0x000ee8000c1e1900 */
[----:B------:R-:W4:Y:S01]  /*63b0*/  LDG.E R31, desc[UR14][R10.64+0x4] ;  /* 0x0000040e0a1f7981 */ /* 0x000f22000c1e1900 */
[----:B0-----:R-:W-:-:S05]  /*63c0*/  IADD3 R33, PT, PT, R33, UR25, RZ ;  /* 0x0000001921217c10 */ /* 0x001fca000fffe0ff */
[----:B-1----:R-:W-:-:S05]  /*63d0*/  IMAD.WIDE.U32 R36, R33, 0x4, R24 ;  /* 0x0000000421247825 */ /* 0x002fca00078e0018 */
[----:B------:R0:W5:Y:S01]  /*63e0*/  LDG.E R32, desc[UR14][R36.64] ;  /* 0x0000000e24207981 */ /* 0x000162000c1e1900 */
[----:B------:R-:W-:Y:S02]  /*63f0*/  MOV R6, 0x3e2aaaab ;  /* 0x3e2aaaab00067802 */ /* 0x000fe40000000f00 */
[----:B------:R-:W-:-:S05]  /*6400*/  MOV R3, 0x40c00000 ;  /* 0x40c0000000037802 */ /* 0x000fca0000000f00 */
[----:B------:R-:W-:-:S04]  /*6410*/  FFMA R3, R6, -R3, 1 ;  /* 0x3f80000006037423 */ /* 0x000fc80000000803 */
[----:B------:R-:W-:Y:S01]  /*6420*/  FFMA R3, R3, R6, 0.16666667163372039795 ;  /* 0x3e2aaaab03037423 */ /* 0x000fe20000000006 */
[----:B--2---:R-:W-:-:S04]  /*6430*/  FFMA R0, R7, 2, R0 ;  /* 0x4000000007007823 */ /* 0x004fc80000000000 */
[----:B---3--:R-:W-:-:S04]  /*6440*/  FFMA R0, R9, 2, R0 ;  /* 0x4000000009007823 */ /* 0x008fc80000000000 */
[----:B----4-:R-:W-:-:S04]  /*6450*/  FADD R0, R0, R31 ;  /* 0x0000001f00007221 */ /* 0x010fc80000000000 */
[----:B------:R-:W1:Y:S01]  /*6460*/  FCHK P0, R0, 6 ;  /* 0x40c0000000007902 */ /* 0x000e620000000000 */
[----:B------:R-:W-:-:S04]  /*6470*/  FFMA R6, R0, R3, RZ ;  /* 0x0000000300067223 */ /* 0x000fc800000000ff */
[----:B------:R-:W-:-:S04]  /*6480*/  FFMA R7, R6, -6, R0 ;  /* 0xc0c0000006077823 */ /* 0x000fc80000000000 */
[----:B------:R-:W-:Y:S01]  /*6490*/  FFMA R3, R3, R7, R6 ;  /* 0x0000000703037223 */ /* 0x000fe20000000006 */
[----:B01----:R-:W-:Y:S06]  /*64a0*/  @!P0 BRA `(.L_x_106) ;  /* 0x0000000000108947 */ /* 0x003fec0003800000 */
[----:B------:R-:W-:Y:S01]  /*64b0*/  HFMA2 R3, -RZ, RZ, 2.375, 0 ;  /* 0x40c00000ff037431 */ /* 0x000fe200000001ff */
[----:B------:R-:W-:-:S07]  /*64c0*/  MOV R6, 0x64e0 ;  /* 0x000064e000067802 */ /* 0x000fce0000000f00 */
[----:B-----5:R-:W-:Y:S05]  /*64d0*/  CALL.REL.NOINC `($__internal_0_$__cuda_sm3x_div_rn_noftz_f32_slowpath) ;  /* 0x0000003400e87944 */ /* 0x020fea0003c00000 */
[----:B------:R-:W-:-:S07]  /*64e0*/  MOV R3, R0 ;  /* 0x0000000000037202 */ /* 0x000fce0000000f00 */
.L_x_106:
        /* <DEDUP_REMOVED lines=12> */
[----:B------:R-:W-:Y:S01]  /*65b0*/  HFMA2 R6, -RZ, RZ, 1.541015625, -0.052093505859375 ;  /* 0x3e2aaaabff067431 */ /* 0x000fe200000001ff */
[----:B------:R-:W-:-:S05]  /*65c0*/  MOV R3, 0x40c00000 ;  /* 0x40c0000000037802 */ /* 0x000fca0000000f00 */
[----:B------:R-:W-:Y:S01]  /*65d0*/  FFMA R3, R6, -R3, 1 ;  /* 0x3f80000006037423 */ /* 0x000fe20000000803 */
[----:B--2---:R-:W-:-:S04]  /*65e0*/  FFMA R0, R7, 2, R0 ;  /* 0x4000000007007823 */ /* 0x004fc80000000000 */
[----:B---3--:R-:W-:-:S04]  /*65f0*/  FFMA R0, R9, 2, R0 ;  /* 0x4000000009007823 */ /* 0x008fc80000000000 */
[----:B----4-:R-:W-:Y:S01]  /*6600*/  FADD R8, R0, R31 ;  /* 0x0000001f00087221 */ /* 0x010fe20000000000 */
[----:B------:R-:W-:-:S03]  /*6610*/  FFMA R0, R3, R6, 0.16666667163372039795 ;  /* 0x3e2aaaab03007423 */ /* 0x000fc60000000006 */
[----:B------:R-:W1:Y:S01]  /*6620*/  FCHK P0, R8, 6 ;  /* 0x40c0000008007902 */ /* 0x000e620000000000 */
[----:B------:R-:W-:-:S04]  /*6630*/  FFMA R3, R0, R8, RZ ;  /* 0x0000000800037223 */ /* 0x000fc800000000ff */
[----:B------:R-:W-:-:S04]  /*6640*/  FFMA R6, R3, -6, R8 ;  /* 0xc0c0000003067823 */ /* 0x000fc80000000008 */
[----:B------:R-:W-:Y:S01]  /*6650*/  FFMA R0, R0, R6, R3 ;  /* 0x0000000600007223 */ /* 0x000fe20000000003 */
[----:B01----:R-:W-:Y:S06]  /*6660*/  @!P0 BRA `(.L_x_107) ;  /* 0x0000000000108947 */ /* 0x003fec0003800000 */
[----:B------:R-:W-:Y:S02]  /*6670*/  MOV R0, R8 ;  /* 0x0000000800007202 */ /* 0x000fe40000000f00 */
[----:B------:R-:W-:Y:S02]  /*6680*/  MOV R3, 0x40c00000 ;  /* 0x40c0000000037802 */ /* 0x000fe40000000f00 */
[----:B------:R-:W-:-:S07]  /*6690*/  MOV R6, 0x66b0 ;  /* 0x000066b000067802 */ /* 0x000fce0000000f00 */
[----:B-----5:R-:W-:Y:S05]  /*66a0*/  CALL.REL.NOINC `($__internal_0_$__cuda_sm3x_div_rn_noftz_f32_slowpath) ;  /* 0x0000003400747944 */ /* 0x020fea0003c00000 */
.L_x_107:
        /* <DEDUP_REMOVED lines=8> */
[----:B------:R4:W3:Y:S01]  /*6730*/  LDG.E R7, desc[UR14][R10.64+0xc] ;  /* 0x00000c0e0a077981 */ /* 0x0008e2000c1e1900 */
[----:B0-----:R-:W-:-:S05]  /*6740*/  IADD3 R33, PT, PT, R33, UR25, RZ ;  /* 0x0000001921217c10 */ /* 0x001fca000fffe0ff */
[----:B----4-:R-:W-:-:S05]  /*6750*/  IMAD.WIDE.U32 R10, R33, 0x4, R24 ;  /* 0x00000004210a7825 */ /* 0x010fca00078e0018 */
[----:B------:R0:W5:Y:S01]  /*6760*/  LDG.E R32, desc[UR14][R10.64] ;  /* 0x0000000e0a207981 */ /* 0x000162000c1e1900 */
[----:B------:R-:W-:Y:S02]  /*6770*/  MOV R6, 0x3e2aaaab ;  /* 0x3e2aaaab00067802 */ /* 0x000fe40000000f00 */
[----:B-1----:R-:W-:-:S05]  /*6780*/  MOV R3, 0x40c00000 ;  /* 0x40c0000000037802 */ /* 0x002fca0000000f00 */
[----:B------:R-:W-:Y:S01]  /*6790*/  FFMA R3, R6, -R3, 1 ;  /* 0x3f80000006037423 */ /* 0x000fe20000000803 */
[----:B--2---:R-:W-:-:S04]  /*67a0*/  FFMA R0, R15, 2, R16 ;  /* 0x400000000f007823 */ /* 0x004fc80000000010 */
[----:B---3--:R-:W-:-:S04]  /*67b0*/  FFMA R0, R13, 2, R0 ;  /* 0x400000000d007823 */ /* 0x008fc80000000000 */
[----:B------:R-:W-:Y:S01]  /*67c0*/  FADD R8, R0, R7 ;  /* 0x0000000700087221 */ /* 0x000fe20000000000 */
[----:B------:R-:W-:-:S03]  /*67d0*/  FFMA R0, R3, R6, 0.16666667163372039795 ;  /* 0x3e2aaaab03007423 */ /* 0x000fc60000000006 */
[----:B------:R-:W1:Y:S01]  /*67e0*/  FCHK P0, R8, 6 ;  /* 0x40c0000008007902 */ /* 0x000e620000000000 */
[----:B------:R-:W-:-:S04]  /*67f0*/  FFMA R3, R0, R8, RZ ;  /* 0x0000000800037223 */ /* 0x000fc800000000ff */
[----:B------:R-:W-:-:S04]  /*6800*/  FFMA R6, R3, -6, R8 ;  /* 0xc0c0000003067823 */ /* 0x000fc80000000008 */
[----:B------:R-:W-:Y:S01]  /*6810*/  FFMA R0, R0, R6, R3 ;  /* 0x0000000600007223 */ /* 0x000fe20000000003 */
[----:B01----:R-:W-:Y:S06]  /*6820*/  @!P0 BRA `(.L_x_108) ;  /* 0x0000000000108947 */ /* 0x003fec0003800000 */
[----:B------:R-:W-:Y:S01]  /*6830*/  HFMA2 R3, -RZ, RZ, 2.375, 0 ;  /* 0x40c00000ff037431 */ /* 0x000fe200000001ff */
[----:B------:R-:W-:Y:S02]  /*6840*/  MOV R0, R8 ;  /* 0x0000000800007202 */ /* 0x000fe40000000f00 */
[----:B------:R-:W-:-:S07]  /*6850*/  MOV R6, 0x6870 ;  /* 0x0000687000067802 */ /* 0x000fce0000000f00 */
[----:B-----5:R-:W-:Y:S05]  /*6860*/  CALL.REL.NOINC `($__internal_0_$__cuda_sm3x_div_rn_noftz_f32_slowpath) ;  /* 0x0000003400047944 */ /* 0x020fea0003c00000 */
.L_x_108:
[C---:B-----5:R-:W-:Y:S01]  /*6870*/  FADD R3, R32.reuse, R0 ;  /* 0x0000000020037221 */ /* 0x060fe20000000000 */
[----:B------:R-:W-:-:S04]  /*6880*/  FSETP.GEU.AND P0, PT, R32, -R0, PT ;  /* 0x800000002000720b */ /* 0x000fc80003f0e000 */
[----:B------:R-:W-:-:S05]  /*6890*/  FSEL R3, R3, RZ, P0 ;  /* 0x000000ff03037208 */ /* 0x000fca0000000000 */
[----:B------:R1:W-:Y:S01]  /*68a0*/  STG.E desc[UR14][R10.64+0x4], R3 ;  /* 0x000004030a007986 */ /* 0x0003e2000c10190e */
[----:B------:R-:W-:Y:S05]  /*68b0*/  @P3 BRA `(.L_x_109) ;  /* 0xfffffff800183947 */ /* 0x000fea000383ffff */
[----:B-1----:R-:W-:-:S07]  /*68c0*/  MOV R10, UR23 ;  /* 0x00000017000a7c02 */ /* 0x002fce0008000f00 */
.L_x_104:
[----:B------:R-:W-:-:S09]  /*68d0*/  UISETP.NE.AND UP0, UPT, UR19, URZ, UPT ;  /* 0x000000ff1300728c */ /* 0x000fd2000bf05270 */
[----:B------:R-:W-:Y:S05]  /*68e0*/  BRA.U !UP0, `(.L_x_44) ;  /* 0x0000000508b87547 */ /* 0x000fea000b800000 */
[----:B------:R-:W-:-:S09]  /*68f0*/  UISETP.NE.AND UP0, UPT, UR13, URZ, UPT ;  /* 0x000000ff0d00728c */ /* 0x000fd2000bf05270 */
[----:B------:R-:W-:Y:S05]  /*6900*/  BRA.U !UP0, `(.L_x_110) ;  /* 0x0000000508187547 */ /* 0x000fea000b800000 */
[----:B------:R-:W4:Y:S01]  /*6910*/  LDC.64 R16, c[0x0][0x398] ;  /* 0x0000e600ff107b82 */ /* 0x000f220000000a00 */
[----:B------:R-:W0:Y:S02]  /*6920*/  LDCU.64 UR28, c[0x0][0x3a0] ;  /* 0x00007400ff1c77ac */ /* 0x000e240008000a00 */
[----:B0-----:R-:W-:-:S05]  /*6930*/  IADD3 R3, PT, PT, R10, UR29, RZ ;  /* 0x0000001d0a037c10 */ /* 0x001fca000fffe0ff */
[C---:B----4-:R-:W-:Y:S01]  /*6940*/  IMAD.WIDE.U32 R6, R3.reuse, 0x4, R16 ;  /* 0x0000000403067825 */ /* 0x050fe200078e0010 */
[----:B------:R-:W-:-:S03]  /*6950*/  IADD3 R3, PT, PT, R3, UR29, RZ ;  /* 0x0000001d03037c10 */ /* 0x000fc6000fffe0ff */
[C-C-:B------:R-:W-:Y:S01]  /*6960*/  IMAD.WIDE.U32 R12, R10.reuse, 0x4, R16.reuse ;  /* 0x000000040a0c7825 */ /* 0x140fe200078e0010 */
[C---:B------:R-:W-:Y:S01]  /*6970*/  IADD3 R11, PT, PT, R3.reuse, UR29, RZ ;  /* 0x0000001d030b7c10 */ /* 0x040fe2000fffe0ff */
[----:B------:R0:W2:Y:S02]  /*6980*/  LDG.E R7, desc[UR14][R6.64] ;  /* 0x0000000e06077981 */ /* 0x0000a4000c1e1900 */
[--C-:B------:R-:W-:Y:S02]  /*6990*/  IMAD.WIDE.U32 R8, R3, 0x4, R16.reuse ;  /* 0x0000000403087825 */ /* 0x100fe400078e0010 */
[----:B------:R-:W2:Y:S02]  /*69a0*/  LDG.E R0, desc[UR14][R12.64] ;  /* 0x0000000e0c007981 */ /* 0x000ea4000c1e1900 */
[----:B------:R-:W-:Y:S02]  /*69b0*/  IMAD.WIDE.U32 R16, R11, 0x4, R16 ;  /* 0x000000040b107825 */ /* 0x000fe400078e0010 */
[----:B------:R-:W3:Y:S04]  /*69c0*/  LDG.E R9, desc[UR14][R8.64] ;  /* 0x0000000e08097981 */ /* 0x000ee8000c1e1900 */
[----:B------:R-:W4:Y:S01]  /*69d0*/  LDG.E R17, desc[UR14][R16.64] ;  /* 0x0000000e10117981 */ /* 0x000f22000c1e1900 */
[----:B------:R-:W-:-:S04]  /*69e0*/  IMAD R11, R10, UR28, R5 ;  /* 0x0000001c0a0b7c24 */ /* 0x000fc8000f8e0205 */
[----:B------:R-:W-:-:S05]  /*69f0*/  IMAD.WIDE.U32 R14, R11, 0x4, R24 ;  /* 0x000000040b0e7825 */ /* 0x000fca00078e0018 */
[----:B------:R1:W5:Y:S01]  /*6a00*/  LDG.E R2, desc[UR14][R14.64] ;  /* 0x0000000e0e027981 */ /* 0x000362000c1e1900 */
[----:B0-----:R-:W-:Y:S01]  /*6a10*/  HFMA2 R6, -RZ, RZ, 2.375, 0 ;  /* 0x40c00000ff067431 */ /* 0x001fe200000001ff */
[----:B------:R-:W-:-:S05]  /*6a20*/  MOV R3, 0x3e2aaaab ;  /* 0x3e2aaaab00037802 */ /* 0x000fca0000000f00 */
[----:B------:R-:W-:Y:S01]  /*6a30*/  FFMA R6, R3, -R6, 1 ;  /* 0x3f80000003067423 */ /* 0x000fe20000000806 */
[----:B--2---:R-:W-:-:S04]  /*6a40*/  FFMA R0, R7, 2, R0 ;  /* 0x4000000007007823 */ /* 0x004fc80000000000 */
[----:B---3--:R-:W-:-:S04]  /*6a50*/  FFMA R0, R9, 2, R0 ;  /* 0x4000000009007823 */ /* 0x008fc80000000000 */
[----:B----4-:R-:W-:-:S04]  /*6a60*/  FADD R18, R0, R17 ;  /* 0x0000001100127221 */ /* 0x010fc80000000000 */
[----:B------:R-:W0:Y:S01]  /*6a70*/  FCHK P0, R18, 6 ;  /* 0x40c0000012007902 */ /* 0x000e220000000000 */
[----:B------:R-:W-:-:S04]  /*6a80*/  FFMA R0, R6, R3, 0.16666667163372039795 ;  /* 0x3e2aaaab06007423 */ /* 0x000fc80000000003 */
        /* <DEDUP_REMOVED lines=8> */
.L_x_111:
[----:B------:R-:W0:Y:S01]  /*6b10*/  LDC.64 R6, c[0x0][0x3a0] ;  /* 0x0000e800ff067b82 */ /* 0x000e220000000a00 */
[C---:B-----5:R-:W-:Y:S01]  /*6b20*/  FADD R3, R2.reuse, R0 ;  /* 0x0000000002037221 */ /* 0x060fe20000000000 */
[----:B------:R-:W-:Y:S02]  /*6b30*/  FSETP.GEU.AND P0, PT, R2, -R0, PT ;  /* 0x800000000200720b */ /* 0x000fe40003f0e000 */
[----:B------:R-:W-:Y:S02]  /*6b40*/  MOV R19, UR5 ;  /* 0x0000000500137c02 */ /* 0x000fe40008000f00 */
[----:B------:R-:W-:Y:S02]  /*6b50*/  FSEL R3, R3, RZ, P0 ;  /* 0x000000ff03037208 */ /* 0x000fe40000000000 */
[----:B------:R-:W-:Y:S01]  /*6b60*/  MOV R31, UR8 ;  /* 0x00000008001f7c02 */ /* 0x000fe20008000f00 */
[--C-:B------:R-:W-:Y:S02]  /*6b70*/  IMAD.WIDE.U32 R18, R19, 0x4, R12.reuse ;  /* 0x0000000413127825 */ /* 0x100fe400078e000c */
[----:B------:R1:W-:Y:S02]  /*6b80*/  STG.E desc[UR14][R14.64+0x4], R3 ;  /* 0x000004030e007986 */ /* 0x0003e4000c10190e */
[----:B------:R-:W-:-:S02]  /*6b90*/  IMAD.WIDE.U32 R30, R31, 0x4, R12 ;  /* 0x000000041f1e7825 */ /* 0x000fc400078e000c */
[----:B------:R-:W2:Y:S04]  /*6ba0*/  LDG.E R0, desc[UR14][R12.64+0x4] ;  /* 0x0000040e0c007981 */ /* 0x000ea8000c1e1900 */
[----:B------:R-:W3:Y:S04]  /*6bb0*/  LDG.E R19, desc[UR14][R18.64+0x4] ;  /* 0x0000040e12137981 */ /* 0x000ee8000c1e1900 */
[----:B------:R-:W4:Y:S01]  /*6bc0*/  LDG.E R31, desc[UR14][R30.64+0x4] ;  /* 0x0000040e1e1f7981 */ /* 0x000f22000c1e1900 */
[----:B0-----:R-:W-:-:S06]  /*6bd0*/  IMAD.WIDE.U32 R8, R7, 0x4, R12 ;  /* 0x0000000407087825 */ /* 0x001fcc00078e000c */
[----:B------:R-:W2:Y:S01]  /*6be0*/  LDG.E R9, desc[UR14][R8.64+0x4] ;  /* 0x0000040e08097981 */ /* 0x000ea2000c1e1900 */
[----:B------:R-:W-:-:S05]  /*6bf0*/  IADD3 R17, PT, PT, R11, R6, RZ ;  /* 0x000000060b117210 */ /* 0x000fca0007ffe0ff */
[----:B------:R-:W-:-:S05]  /*6c00*/  IMAD.WIDE.U32 R16, R17, 0x4, R24 ;  /* 0x0000000411107825 */ /* 0x000fca00078e0018 */
[----:B------:R0:W5:Y:S01]  /*6c10*/  LDG.E R2, desc[UR14][R16.64] ;  /* 0x0000000e10027981 */ /* 0x000162000c1e1900 */
[----:B-1----:R-:W-:Y:S02]  /*6c20*/  MOV R3, 0x3e2aaaab ;  /* 0x3e2aaaab00037802 */ /* 0x002fe40000000f00 */
[----:B------:R-:W-:-:S05]  /*6c30*/  MOV R6, 0x40c00000 ;  /* 0x40c0000000067802 */ /* 0x000fca0000000f00 */
[----:B------:R-:W-:Y:S01]  /*6c40*/  FFMA R6, R3, -R6, 1 ;  /* 0x3f80000003067423 */ /* 0x000fe20000000806 */
[----:B--2---:R-:W-:-:S04]  /*6c50*/  FFMA R0, R9, 2, R0 ;  /* 0x4000000009007823 */ /* 0x004fc80000000000 */
[----:B---3--:R-:W-:-:S04]  /*6c60*/  FFMA R0, R19, 2, R0 ;  /* 0x4000000013007823 */ /* 0x008fc80000000000 */
[----:B----4-:R-:W-:-:S04]  /*6c70*/  FADD R8, R0, R31 ;  /* 0x0000001f00087221 */ /* 0x010fc80000000000 */
[----:B------:R-:W1:Y:S01]  /*6c80*/  FCHK P0, R8, 6 ;  /* 0x40c0000008007902 */ /* 0x000e620000000000 */
[----:B------:R-:W-:-:S04]  /*6c90*/  FFMA R0, R6, R3, 0.16666667163372039795 ;  /* 0x3e2aaaab06007423 */ /* 0x000fc80000000003 */
        /* <DEDUP_REMOVED lines=8> */
.L_x_112:
[C---:B-----5:R-:W-:Y:S01]  /*6d20*/  FADD R3, R2.reuse, R0 ;  /* 0x0000000002037221 */ /* 0x060fe20000000000 */
[----:B------:R-:W-:Y:S02]  /*6d30*/  FSETP.GEU.AND P0, PT, R2, -R0, PT ;  /* 0x800000000200720b */ /* 0x000fe40003f0e000 */
[----:B------:R-:W-:Y:S02]  /*6d40*/  IADD3 R10, PT, PT, R10, 0x2, RZ ;  /* 0x000000020a0a7810 */ /* 0x000fe40007ffe0ff */
[----:B------:R-:W-:-:S05]  /*6d50*/  FSEL R3, R3, RZ, P0 ;  /* 0x000000ff03037208 */ /* 0x000fca0000000000 */
[----:B------:R0:W-:Y:S04]  /*6d60*/  STG.E desc[UR14][R16.64+0x4], R3 ;  /* 0x0000040310007986 */ /* 0x0001e8000c10190e */
.L_x_110:
[----:B------:R-:W-:-:S09]  /*6d70*/  UISETP.NE.AND UP0, UPT, UR22, URZ, UPT ;  /* 0x000000ff1600728c */ /* 0x000fd2000bf05270 */
[----:B------:R-:W-:Y:S05]  /*6d80*/  BRA.U !UP0, `(.L_x_44) ;  /* 0x0000000108907547 */ /* 0x000fea000b800000 */
[----:B------:R-:W1:Y:S01]  /*6d90*/  LDC.64 R14, c[0x0][0x398] ;  /* 0x0000e600ff0e7b82 */ /* 0x000e620000000a00 */
[----:B------:R-:W0:Y:S02]  /*6da0*/  LDCU.64 UR28, c[0x0][0x3a0] ;  /* 0x00007400ff1c77ac */ /* 0x000e240008000a00 */
[----:B0-----:R-:W-:-:S05]  /*6db0*/  IADD3 R3, PT, PT, R10, UR29, RZ ;  /* 0x0000001d0a037c10 */ /* 0x001fca000fffe0ff */
[C---:B-1----:R-:W-:Y:S01]  /*6dc0*/  IMAD.WIDE.U32 R8, R3.reuse, 0x4, R14 ;  /* 0x0000000403087825 */ /* 0x042fe200078e000e */
[----:B------:R-:W-:-:S03]  /*6dd0*/  IADD3 R3, PT, PT, R3, UR29, RZ ;  /* 0x0000001d03037c10 */ /* 0x000fc6000fffe0ff */
[C-C-:B----4-:R-:W-:Y:S01]  /*6de0*/  IMAD.WIDE.U32 R6, R10.reuse, 0x4, R14.reuse ;  /* 0x000000040a067825 */ /* 0x150fe200078e000e */
[C---:B------:R-:W-:Y:S01]  /*6df0*/  IADD3 R11, PT, PT, R3.reuse, UR29, RZ ;  /* 0x0000001d030b7c10 */ /* 0x040fe2000fffe0ff */
[----:B------:R-:W2:Y:S02]  /*6e00*/  LDG.E R9, desc[UR14][R8.64] ;  /* 0x0000000e08097981 */ /* 0x000ea4000c1e1900 */
        /* <DEDUP_REMOVED lines=8> */
[----:B------:R-:W-:Y:S01]  /*6e90*/  MOV R3, 0x3e2aaaab ;  /* 0x3e2aaaab00037802 */ /* 0x000fe20000000f00 */
[----:B--2---:R-:W-:Y:S01]  /*6ea0*/  FFMA R0, R9, 2, R6 ;  /* 0x4000000009007823 */ /* 0x004fe20000000006 */
[----:B------:R-:W-:-:S03]  /*6eb0*/  HFMA2 R6, -RZ, RZ, 2.375, 0 ;  /* 0x40c00000ff067431 */ /* 0x000fc600000001ff */
[----:B---3--:R-:W-:-:S04]  /*6ec0*/  FFMA R0, R13, 2, R0 ;  /* 0x400000000d007823 */ /* 0x008fc80000000000 */
[----:B----4-:R-:W-:Y:S01]  /*6ed0*/  FADD R8, R0, R15 ;  /* 0x0000000f00087221 */ /* 0x010fe20000000000 */
[----:B------:R-:W-:-:S03]  /*6ee0*/  FFMA R6, R3, -R6, 1 ;  /* 0x3f80000003067423 */ /* 0x000fc60000000806 */
[----:B------:R-:W1:Y:S01]  /*6ef0*/  FCHK P0, R8, 6 ;  /* 0x40c0000008007902 */ /* 0x000e620000000000 */
        /* <DEDUP_REMOVED lines=9> */
.L_x_113:
[C---:B-----5:R-:W-:Y:S01]  /*6f90*/  FADD R3, R2.reuse, R0 ;  /* 0x0000000002037221 */ /* 0x060fe20000000000 */
[----:B------:R-:W-:-:S04]  /*6fa0*/  FSETP.GEU.AND P0, PT, R2, -R0, PT ;  /* 0x800000000200720b */ /* 0x000fc80003f0e000 */
[----:B------:R-:W-:-:S05]  /*6fb0*/  FSEL R3, R3, RZ, P0 ;  /* 0x000000ff03037208 */ /* 0x000fca0000000000 */
[----:B------:R0:W-:Y:S04]  /*6fc0*/  STG.E desc[UR14][R10.64+0x4], R3 ;  /* 0x000004030a007986 */ /* 0x0001e8000c10190e */
.L_x_44:
[C---:B------:R-:W-:Y:S02]  /*6fd0*/  ISETP.NE.AND P0, PT, R5.reuse, UR7, PT ;  /* 0x0000000705007c0c */ /* 0x040fe4000bf05270 */
[----:B------:R-:W-:-:S11]  /*6fe0*/  IADD3 R5, PT, PT, R5, 0x1, RZ ;  /* 0x0000000105057810 */ /* 0x000fd60007ffe0ff */
[----:B------:R-:W-:Y:S05]  /*6ff0*/  @P0 BRA `(.L_x_114) ;  /* 0xffffffa000080947 */ /* 0x000fea000383ffff */
[----:B------:R-:W-:Y:S01]  /*7000*/  UISETP.GE.AND UP0, UPT, UR16, 0x1, UPT ;  /* 0x000000011000788c */ /* 0x000fe2000bf06270 */
[----:B------:R-:W-:-:S08]  /*7010*/  MOV R2, RZ ;  /* 0x000000ff00027202 */ /* 0x000fd00000000f00 */
[----:B------:R-:W-:Y:S05]  /*7020*/  BRA.U !UP0, `(.L_x_115) ;  /* 0x0000000508887547 */ /* 0x000fea000b800000 */
[----:B0-23--:R-:W0:Y:S01]  /*7030*/  LDC.64 R10, c[0x0][0x388] ;  /* 0x0000e200ff0a7b82 */ /* 0x00de220000000a00 */
[----:B------:R-:W-:Y:S01]  /*7040*/  HFMA2 R5, -RZ, RZ, 0, 0 ;  /* 0x00000000ff057431 */ /* 0x000fe200000001ff */
[----:B------:R-:W-:-:S07]  /*7050*/  MOV R2, RZ ;  /* 0x000000ff00027202 */ /* 0x000fce0000000f00 */
.L_x_121:
[----:B0-----:R-:W-:-:S06]  /*7060*/  IMAD.WIDE.U32 R8, R5, 0x4, R10 ;  /* 0x0000000405087825 */ /* 0x001fcc00078e000a */
[----:B------:R-:W2:Y:S01]  /*7070*/  LDG.E R9, desc[UR14][R8.64] ;  /* 0x0000000e08097981 */ /* 0x000ea2000c1e1900 */
[----:B-1--4-:R-:W-:-:S05]  /*7080*/  IMAD.WIDE.U32 R6, R5, 0x4, R24 ;  /* 0x0000000405067825 */ /* 0x012fca00078e0018 */
[----:B------:R-:W3:Y:S01]  /*7090*/  LDG.E R0, desc[UR14][R6.64] ;  /* 0x0000000e06007981 */ /* 0x000ee2000c1e1900 */
[----:B------:R-:W-:Y:S01]  /*70a0*/  IADD3 R5, PT, PT, R5, 0x1, RZ ;  /* 0x0000000105057810 */ /* 0x000fe20007ffe0ff */
[----:B------:R-:W-:Y:S03]  /*70b0*/  BSSY.RECONVERGENT B1, `(.L_x_116) ;  /* 0x000000f000017945 */ /* 0x000fe60003800200 */
[----:B------:R-:W-:Y:S01]  /*70c0*/  ISETP.NE.AND P1, PT, R5, UR16, PT ;  /* 0x0000001005007c0c */ /* 0x000fe2000bf25270 */
[----:B--2---:R-:W0:Y:S01]  /*70d0*/  MUFU.RCP R3, R9 ;  /* 0x0000000900037308 */ /* 0x004e220000001000 */
[----:B---3--:R-:W-:-:S07]  /*70e0*/  FADD R0, R0, -R9 ;  /* 0x8000000900007221 */ /* 0x008fce0000000000 */
[----:B------:R-:W1:Y:S01]  /*70f0*/  FCHK P0, R0, R9 ;  /* 0x0000000900007302 */ /* 0x000e620000000000 */
[----:B0-----:R-:W-:-:S04]  /*7100*/  FFMA R12, -R9, R3, 1 ;  /* 0x3f800000090c7423 */ /* 0x001fc80000000103 */
[----:B------:R-:W-:-:S04]  /*7110*/  FFMA R3, R3, R12, R3 ;  /* 0x0000000c03037223 */ /* 0x000fc80000000003 */
[----:B------:R-:W-:-:S04]  /*7120*/  FFMA R12, R0, R3, RZ ;  /* 0x00000003000c7223 */ /* 0x000fc800000000ff */
[----:B------:R-:W-:-:S04]  /*7130*/  FFMA R8, -R9, R12, R0 ;  /* 0x0000000c09087223 */ /* 0x000fc80000000100 */
[----:B------:R-:W-:Y:S01]  /*7140*/  FFMA R3, R3, R8, R12 ;  /* 0x0000000803037223 */ /* 0x000fe2000000000c */
[----:B-1----:R-:W-:Y:S06]  /*7150*/  @!P0 BRA `(.L_x_117) ;  /* 0x0000000000108947 */ /* 0x002fec0003800000 */
[----:B------:R-:W-:Y:S02]  /*7160*/  MOV R3, R9 ;  /* 0x0000000900037202 */ /* 0x000fe40000000f00 */
[----:B------:R-:W-:-:S07]  /*7170*/  MOV R6, 0x7190 ;  /* 0x0000719000067802 */ /* 0x000fce0000000f00 */
[----:B------:R-:W-:Y:S05]  /*7180*/  CALL.REL.NOINC `($__internal_0_$__cuda_sm3x_div_rn_noftz_f32_slowpath) ;  /* 0x0000002800bc7944 */ /* 0x000fea0003c00000 */
[----:B------:R-:W-:-:S07]  /*7190*/  MOV R3, R0 ;  /* 0x0000000000037202 */ /* 0x000fce0000000f00 */
.L_x_117:
[----:B------:R-:W-:Y:S05]  /*71a0*/  BSYNC.RECONVERGENT B1 ;  /* 0x0000000000017941 */ /* 0x000fea0003800200 */
.L_x_116:
[----:B------:R-:W-:Y:S01]  /*71b0*/  FSETP.NEU.AND P0, PT, R3, 1, PT ;  /* 0x3f8000000300780b */ /* 0x000fe20003f0d000 */
[----:B------:R-:W-:Y:S01]  /*71c0*/  BSSY.RECONVERGENT B1, `(.L_x_118) ;  /* 0x0000046000017945 */ /* 0x000fe20003800200 */
[----:B------:R-:W-:-:S11]  /*71d0*/  HFMA2 R7, -RZ, RZ, 1.875, 0 ;  /* 0x3f800000ff077431 */ /* 0x000fd600000001ff */
[----:B------:R-:W-:Y:S05]  /*71e0*/  @!P0 BRA `(.L_x_119) ;  /* 0x00000004000c8947 */ /* 0x000fea0003800000 */
[----:B------:R-:W-:-:S13]  /*71f0*/  FSETP.NAN.AND P0, PT, |R3|, |R3|, PT ;  /* 0x400000030300720b */ /* 0x000fda0003f08200 */
[----:B------:R-:W-:Y:S05]  /*7200*/  @P0 BRA `(.L_x_120) ;  /* 0x0000000400000947 */ /* 0x000fea0003800000 */
[C---:B------:R-:W-:Y:S01]  /*7210*/  FMUL R0, |R3|.reuse, 16777216 ;  /* 0x4b80000003007820 */ /* 0x040fe20000400200 */
[C---:B------:R-:W-:Y:S02]  /*7220*/  FSETP.GEU.AND P0, PT, |R3|.reuse, 1.175494350822287508e-38, PT ;  /* 0x008000000300780b */ /* 0x040fe40003f0e200 */
[----:B------:R-:W-:Y:S02]  /*7230*/  MOV R14, 0x3a2c32e4 ;  /* 0x3a2c32e4000e7802 */ /* 0x000fe40000000f00 */
[----:B------:R-:W-:Y:S02]  /*7240*/  FSEL R0, R0, |R3|, !P0 ;  /* 0x4000000300007208 */ /* 0x000fe40004000000 */
[----:B------:R-:W-:Y:S02]  /*7250*/  FSETP.NEU.AND P4, PT, R3, RZ, PT ;  /* 0x000000ff0300720b */ /* 0x000fe40003f8d000 */
[----:B------:R-:W-:-:S04]  /*7260*/  IADD3 R6, PT, PT, R0, -0x3f3504f3, RZ ;  /* 0xc0cafb0d00067810 */ /* 0x000fc80007ffe0ff */
[----:B------:R-:W-:-:S04]  /*7270*/  LOP3.LUT R7, R6, 0xff800000, RZ, 0xc0, !PT ;  /* 0xff80000006077812 */ /* 0x000fc800078ec0ff */
[-C--:B------:R-:W-:Y:S02]  /*7280*/  IADD3 R0, PT, PT, R0, -R7.reuse, RZ ;  /* 0x8000000700007210 */ /* 0x080fe40007ffe0ff */
[----:B------:R-:W-:-:S03]  /*7290*/  I2FP.F32.S32 R7, R7 ;  /* 0x0000000700077245 */ /* 0x000fc60000201400 */
[C---:B------:R-:W-:Y:S01]  /*72a0*/  FADD R8, R0.reuse, 1 ;  /* 0x3f80000000087421 */ /* 0x040fe20000000000 */
[----:B------:R-:W-:Y:S01]  /*72b0*/  FADD R6, R0, -1 ;  /* 0xbf80000000067421 */ /* 0x000fe20000000000 */
[----:B------:R-:W-:-:S03]  /*72c0*/  FSEL R0, RZ, -24, P0 ;  /* 0xc1c00000ff007808 */ /* 0x000fc60000000000 */
[----:B------:R-:W-:Y:S01]  /*72d0*/  FADD R9, R6, R6 ;  /* 0x0000000606097221 */ /* 0x000fe20000000000 */
[----:B------:R-:W0:Y:S01]  /*72e0*/  MUFU.RCP R8, R8 ;  /* 0x0000000800087308 */ /* 0x000e220000001000 */
[----:B------:R-:W-:Y:S02]  /*72f0*/  FFMA R0, R7, 1.1920928955078125e-07, R0 ;  /* 0x3400000007007823 */ /* 0x000fe40000000000 */
[----:B0-----:R-:W-:-:S04]  /*7300*/  FMUL R9, R8, R9 ;  /* 0x0000000908097220 */ /* 0x001fc80000400000 */
[----:B------:R-:W-:Y:S01]  /*7310*/  FADD R12, R6, -R9 ;  /* 0x80000009060c7221 */ /* 0x000fe20000000000 */
[CC--:B------:R-:W-:Y:S01]  /*7320*/  FMUL R7, R9.reuse, R9.reuse ;  /* 0x0000000909077220 */ /* 0x0c0fe20000400000 */
[----:B------:R-:W-:Y:S02]  /*7330*/  FFMA R15, R9, 1.4426950216293334961, R0 ;  /* 0x3fb8aa3b090f7823 */ /* 0x000fe40000000000 */
[----:B------:R-:W-:Y:S01]  /*7340*/  FADD R13, R12, R12 ;  /* 0x0000000c0c0d7221 */ /* 0x000fe20000000000 */
[C---:B------:R-:W-:Y:S01]  /*7350*/  FFMA R12, R7.reuse, R14, 0.0032181653659790754318 ;  /* 0x3b52e7db070c7423 */ /* 0x040fe2000000000e */
[----:B------:R-:W-:Y:S02]  /*7360*/  FADD R0, R0, -R15 ;  /* 0x8000000f00007221 */ /* 0x000fe40000000000 */
[----:B------:R-:W-:Y:S01]  /*7370*/  FFMA R13, R6, -R9, R13 ;  /* 0x80000009060d7223 */ /* 0x000fe2000000000d */
[----:B------:R-:W-:Y:S01]  /*7380*/  FFMA R12, R7, R12, 0.018033718690276145935 ;  /* 0x3c93bb73070c7423 */ /* 0x000fe2000000000c */
[----:B------:R-:W-:-:S02]  /*7390*/  FFMA R0, R9, 1.4426950216293334961, R0 ;  /* 0x3fb8aa3b09007823 */ /* 0x000fc40000000000 */
[----:B------:R-:W-:Y:S01]  /*73a0*/  FMUL R13, R8, R13 ;  /* 0x0000000d080d7220 */ /* 0x000fe20000400000 */
[----:B------:R-:W-:-:S03]  /*73b0*/  FFMA R12, R7, R12, 0.12022458761930465698 ;  /* 0x3df6384f070c7423 */ /* 0x000fc6000000000c */
[----:B------:R-:W-:Y:S01]  /*73c0*/  FFMA R0, R13, 1.4426950216293334961, R0 ;  /* 0x3fb8aa3b0d007823 */ /* 0x000fe20000000000 */
[----:B------:R-:W-:-:S03]  /*73d0*/  FMUL R12, R7, R12 ;  /* 0x0000000c070c7220 */ /* 0x000fc60000400000 */
[----:B------:R-:W-:Y:S01]  /*73e0*/  FFMA R6, R9, 1.9251366722983220825e-08, R0 ;  /* 0x32a55e3409067823 */ /* 0x000fe20000000000 */
[----:B------:R-:W-:-:S04]  /*73f0*/  FMUL R0, R12, 3 ;  /* 0x404000000c007820 */ /* 0x000fc80000400000 */
[----:B------:R-:W-:-:S04]  /*7400*/  FFMA R13, R13, R0, R6 ;  /* 0x000000000d0d7223 */ /* 0x000fc80000000006 */
[----:B------:R-:W-:Y:S01]  /*7410*/  FFMA R12, R9, R12, R13 ;  /* 0x0000000c090c7223 */ /* 0x000fe2000000000d */
[----:B------:R-:W-:-:S03]  /*7420*/  HFMA2 R13, -RZ, RZ, 0.64013671875, -15.109375 ;  /* 0x391fcb8eff0d7431 */ /* 0x000fc600000001ff */
[----:B------:R-:W-:-:S04]  /*7430*/  FADD R0, R15, R12 ;  /* 0x0000000c0f007221 */ /* 0x000fc80000000000 */
[----:B------:R-:W-:Y:S01]  /*7440*/  FMUL R7, R0, 2 ;  /* 0x4000000000077820 */ /* 0x000fe20000400000 */
[----:B------:R-:W-:-:S03]  /*7450*/  FADD R15, -R15, R0 ;  /* 0x000000000f0f7221 */ /* 0x000fc60000000100 */
[----:B------:R-:W0:Y:S01]  /*7460*/  FRND R6, R7 ;  /* 0x0000000700067307 */ /* 0x000e220000201000 */
[----:B------:R-:W-:Y:S01]  /*7470*/  FADD R15, R12, -R15 ;  /* 0x8000000f0c0f7221 */ /* 0x000fe20000000000 */
[----:B------:R-:W-:Y:S01]  /*7480*/  FFMA R0, R0, 2, -R7 ;  /* 0x4000000000007823 */ /* 0x000fe20000000807 */
[C---:B------:R-:W-:Y:S02]  /*7490*/  FSETP.GT.AND P2, PT, |R7|.reuse, 152, PT ;  /* 0x431800000700780b */ /* 0x040fe40003f44200 */
[----:B------:R-:W-:Y:S01]  /*74a0*/  FSETP.GEU.AND P3, PT, R7, RZ, PT ;  /* 0x000000ff0700720b */ /* 0x000fe20003f6e000 */
[----:B------:R-:W-:Y:S02]  /*74b0*/  FFMA R15, R15, 2, R0 ;  /* 0x400000000f0f7823 */ /* 0x000fe40000000000 */
[----:B------:R1:W2:Y:S01]  /*74c0*/  F2I.NTZ R9, R7 ;  /* 0x0000000700097305 */ /* 0x0002a20000203100 */
[----:B0-----:R-:W-:Y:S01]  /*74d0*/  FADD R0, R7, -R6 ;  /* 0x8000000607007221 */ /* 0x001fe20000000000 */
[----:B------:R-:W-:-:S02]  /*74e0*/  FSETP.GT.AND P0, PT, R6, RZ, PT ;  /* 0x000000ff0600720b */ /* 0x000fc40003f04000 */
[----:B-1----:R-:W-:Y:S01]  /*74f0*/  FSEL R7, RZ, +INF , !P3 ;  /* 0x7f800000ff077808 */ /* 0x002fe20005800000 */
[----:B------:R-:W-:Y:S01]  /*7500*/  FADD R0, R0, R15 ;  /* 0x0000000f00007221 */ /* 0x000fe20000000000 */
[----:B------:R-:W-:Y:S02]  /*7510*/  SEL R6, RZ, 0x83000000, P0 ;  /* 0x83000000ff067807 */ /* 0x000fe40000000000 */
[----:B------:R-:W-:Y:S01]  /*7520*/  FSETP.NEU.AND P0, PT, |R3|, +INF , PT ;  /* 0x7f8000000300780b */ /* 0x000fe20003f0d200 */
[----:B------:R-:W-:Y:S01]  /*7530*/  FFMA R13, R0, R13, 0.0013391353422775864601 ;  /* 0x3aaf85ed000d7423 */ /* 0x000fe2000000000d */
[----:B--2---:R-:W-:Y:S02]  /*7540*/  LEA R9, R9, -R6, 0x17 ;  /* 0x8000000609097211 */ /* 0x004fe400078eb8ff */
[----:B------:R-:W-:Y:S01]  /*7550*/  IADD3 R6, PT, PT, R6, 0x7f000000, RZ ;  /* 0x7f00000006067810 */ /* 0x000fe20007ffe0ff */
[----:B------:R-:W-:-:S04]  /*7560*/  FFMA R13, R0, R13, 0.0096188392490148544312 ;  /* 0x3c1d9856000d7423 */ /* 0x000fc8000000000d */
[----:B------:R-:W-:-:S04]  /*7570*/  FFMA R13, R0, R13, 0.055503588169813156128 ;  /* 0x3d6357bb000d7423 */ /* 0x000fc8000000000d */
[----:B------:R-:W-:-:S04]  /*7580*/  FFMA R13, R0, R13, 0.24022644758224487305 ;  /* 0x3e75fdec000d7423 */ /* 0x000fc8000000000d */
[----:B------:R-:W-:-:S04]  /*7590*/  FFMA R13, R0, R13, 0.69314718246459960938 ;  /* 0x3f317218000d7423 */ /* 0x000fc8000000000d */
[----:B------:R-:W-:-:S04]  /*75a0*/  FFMA R13, R0, R13, 1 ;  /* 0x3f800000000d7423 */ /* 0x000fc8000000000d */
[----:B------:R-:W-:-:S04]  /*75b0*/  FMUL R6, R6, R13 ;  /* 0x0000000d06067220 */ /* 0x000fc80000400000 */
[----:B------:R-:W-:Y:S01]  /*75c0*/  @!P2 FMUL R7, R9, R6 ;  /* 0x000000060907a220 */ /* 0x000fe20000400000 */
[----:B------:R-:W-:Y:S06]  /*75d0*/  @P0 BRA P4, `(.L_x_119) ;  /* 0x0000000000100947 */ /* 0x000fec0002000000 */
[----:B------:R-:W-:-:S05]  /*75e0*/  FADD R3, R3, R3 ;  /* 0x0000000303037221 */ /* 0x000fca0000000000 */
[----:B------:R-:W-:Y:S01]  /*75f0*/  LOP3.LUT R7, R3, 0x7fffffff, RZ, 0xc0, !PT ;  /* 0x7fffffff03077812 */ /* 0x000fe200078ec0ff */
[----:B------:R-:W-:Y:S06]  /*7600*/  BRA `(.L_x_119) ;  /* 0x0000000000047947 */ /* 0x000fec0003800000 */
.L_x_120:
[----:B------:R-:W-:-:S07]  /*7610*/  FADD R7, R3, 2 ;  /* 0x4000000003077421 */ /* 0x000fce0000000000 */
.L_x_119:
[----:B------:R-:W-:Y:S05]  /*7620*/  BSYNC.RECONVERGENT B1 ;  /* 0x0000000000017941 */ /* 0x000fea0003800200 */
.L_x_118:
[----:B------:R-:W-:Y:S01]  /*7630*/  FADD R2, R2, R7 ;  /* 0x0000000702027221 */ /* 0x000fe20000000000 */
[----:B------:R-:W-:Y:S06]  /*7640*/  @P1 BRA `(.L_x_121) ;  /* 0xfffffff800841947 */ /* 0x000fec000383ffff */
.L_x_115:
[----:B-1234-:R-:W0:Y:S01]  /*7650*/  LDC.64 R6, c[0x0][0x3b0] ;  /* 0x0000ec00ff067b82 */ /* 0x01ee220000000a00 */
[----:B------:R-:W-:-:S04]  /*7660*/  FSETP.NEU.AND P0, PT, |R2|, +INF , PT ;  /* 0x7f8000000200780b */ /* 0x000fc80003f0d200 */
[----:B------:R-:W-:Y:S01]  /*7670*/  FSEL R5, R2, 3.40282346638528859812e+38, P0 ;  /* 0x7f7fffff02057808 */ /* 0x000fe20000000000 */
[C---:B0-----:R-:W-:Y:S01]  /*7680*/  IMAD.WIDE R2, R4.reuse, 0x4, R6 ;  /* 0x0000000404027825 */ /* 0x041fe200078e0206 */
[----:B------:R-:W-:-:S04]  /*7690*/  IADD3 R4, PT, PT, R4, UR4, RZ ;  /* 0x0000000404047c10 */ /* 0x000fc8000fffe0ff */
[----:B------:R0:W-:Y:S01]  /*76a0*/  STG.E desc[UR14][R2.64], R5 ;  /* 0x0000000502007986 */ /* 0x0001e2000c10190e */
[----:B------:R-:W-:-:S13]  /*76b0*/  ISETP.GE.AND P0, PT, R4, 0x80, PT ;  /* 0x000000800400780c */ /* 0x000fda0003f06270 */
[----:B0-----:R-:W-:Y:S05]  /*76c0*/  @!P0 BRA `(.L_x_122) ;  /* 0xffffff8800dc8947 */ /* 0x001fea000383ffff */
[----:B------:R-:W-:Y:S05]  /*76d0*/  BSYNC.RECONVERGENT B0 ;  /* 0x0000000000007941 */ /* 0x000fea0003800200 */
.L_x_38:
[----:B------:R-:W-:Y:S05]  /*76e0*/  EXIT ;  /* 0x000000000000794d */ /* 0x000fea0003800000 */
.L_x_37:
[----:B------:R-:W-:-:S04]  /*76f0*/  UIADD3 UR5, UP0, UPT, UR5, UR6, URZ ;  /* 0x0000000605057290 */ /* 0x000fc8000ff1e0ff */
[----:B------:R-:W-:Y:S02]  /*7700*/  UIADD3.X UR9, UPT, UPT, UR9, UR10, URZ, UP0, !UPT ;  /* 0x0000000a09097290 */ /* 0x000fe400087fe4ff */
[----:B------:R-:W-:-:S09]  /*7710*/  UISETP.GE.AND UP0, UPT, UR16, 0x1, UPT ;  /* 0x000000011000788c */ /* 0x000fd2000bf06270 */
[----:B------:R-:W-:Y:S05]  /*7720*/  BRA.U !UP0, `(.L_x_123) ;  /* 0x0000001108747547 */ /* 0x000fea000b800000 */
[----:B------:R-:W-:Y:S01]  /*7730*/  BSSY.RECONVERGENT B0, `(.L_x_124) ;  /* 0x000011b000007945 */ /* 0x000fe20003800200 */
[----:B------:R-:W-:Y:S02]  /*7740*/  ULOP3.LUT UR8, UR13, 0xf, URZ, 0xc0, !UPT ;  /* 0x0000000f0d087892 */ /* 0x000fe4000f8ec0ff */
[----:B------:R-:W-:Y:S02]  /*7750*/  ULOP3.LUT UR12, UR13, 0x7, URZ, 0xc0, !UPT ;  /* 0x000000070d0c7892 */ /* 0x000fe4000f8ec0ff */
[----:B------:R-:W-:Y:S02]  /*7760*/  ULOP3.LUT UR18, UR13, 0x7ffffff0, URZ, 0xc0, !UPT ;  /* 0x7ffffff00d127892 */ /* 0x000fe4000f8ec0ff */
[----:B------:R-:W-:Y:S02]  /*7770*/  ULOP3.LUT UR13, UR13, 0x3, URZ, 0xc0, !UPT ;  /* 0x000000030d0d7892 */ /* 0x000fe4000f8ec0ff */
[----:B------:R-:W-:Y:S02]  /*7780*/  UIADD3 UR10, UPT, UPT, UR8, -0x1, URZ ;  /* 0xffffffff080a7890 */ /* 0x000fe4000fffe0ff */
[----:B------:R-:W-:-:S12]  /*7790*/  UIADD3 UR17, UPT, UPT, UR12, -0x1, URZ ;  /* 0xffffffff0c117890 */ /* 0x000fd8000fffe0ff */
.L_x_136:
[----:B------:R-:W0:Y:S01]  /*77a0*/  LDCU UR20, c[0x0][0x3ac] ;  /* 0x00007580ff1477ac */ /* 0x000e220008000800 */
[----:B------:R-:W1:Y:S01]  /*77b0*/  LDCU UR19, c[0x0][0x3a4] ;  /* 0x00007480ff1377ac */ /* 0x000e620008000800 */
[----:B------:R-:W2:Y:S01]  /*77c0*/  LDCU.64 UR6, c[0x0][0x380] ;  /* 0x00007000ff0677ac */ /* 0x000ea20008000a00 */
[----:B0-----:R-:W-:Y:S01]  /*77d0*/  IMAD R0, R4, UR20, RZ ;  /* 0x0000001404007c24 */ /* 0x001fe2000f8e02ff */
[----:B-1----:R-:W-:-:S04]  /*77e0*/  UISETP.GT.AND UP0, UPT, UR19, URZ, UPT ;  /* 0x000000ff1300728c */ /* 0x002fc8000bf04270 */
[----:B------:R-:W-:-:S04]  /*77f0*/  IADD3 R2, P0, PT, R0, UR5, RZ ;  /* 0x0000000500027c10 */ /* 0x000fc8000ff1e0ff */
[----:B------:R-:W-:Y:S02]  /*7800*/  LEA.HI.X.SX32 R3, R0, UR9, 0x1, P0 ;  /* 0x0000000900037c11 */ /* 0x000fe400080f0eff */
[----:B--2---:R-:W-:-:S04]  /*7810*/  LEA R12, P0, R2, UR6, 0x2 ;  /* 0x00000006020c7c11 */ /* 0x004fc8000f8010ff */
[----:B------:R-:W-:Y:S01]  /*7820*/  LEA.HI.X R13, R2, UR7, R3, 0x2, P0 ;  /* 0x00000007020d7c11 */ /* 0x000fe200080f1403 */
[----:B------:R-:W-:Y:S08]  /*7830*/  BRA.U !UP0, `(.L_x_125) ;  /* 0x0000000908807547 */ /* 0x000ff0000b800000 */
[----:B------:R-:W-:Y:S01]  /*7840*/  UISETP.GE.U32.AND UP0, UPT, UR11, 0xf, UPT ;  /* 0x0000000f0b00788c */ /* 0x000fe2000bf06070 */
[----:B------:R-:W-:-:S08]  /*7850*/  MOV R0, RZ ;  /* 0x000000ff00007202 */ /* 0x000fd00000000f00 */
[----:B------:R-:W-:Y:S05]  /*7860*/  BRA.U !UP0, `(.L_x_126) ;  /* 0x0000000508207547 */ /* 0x000fea000b800000 */
[----:B------:R-:W-:-:S07]  /*7870*/  HFMA2 R0, -RZ, RZ, 0, 0 ;  /* 0x00000000ff007431 */ /* 0x000fce00000001ff */
.L_x_127:
[----:B0-----:R-:W0:Y:S08]  /*7880*/  LDC R3, c[0x0][0x3a0] ;  /* 0x0000e800ff037b82 */ /* 0x001e300000000800 */
[----:B------:R-:W1:Y:S01]  /*7890*/  LDC.64 R6, c[0x0][0x388] ;  /* 0x0000e200ff067b82 */ /* 0x000e620000000a00 */
[----:B0-----:R-:W-:-:S04]  /*78a0*/  IMAD R9, R0, R3, RZ ;  /* 0x0000000300097224 */ /* 0x001fc800078e02ff */
[----:B-1----:R-:W-:-:S05]  /*78b0*/  IMAD.WIDE R6, R9, 0x4, R6 ;  /* 0x0000000409067825 */ /* 0x002fca00078e0206 */
[----:B------:R-:W2:Y:S01]  /*78c0*/  LDG.E R5, desc[UR14][R6.64] ;  /* 0x0000000e06057981 */ /* 0x000ea2000c1e1900 */
[----:B------:R-:W-:-:S04]  /*78d0*/  IMAD.WIDE R8, R9, 0x4, R12 ;  /* 0x0000000409087825 */ /* 0x000fc800078e020c */
[C---:B------:R-:W-:Y:S01]  /*78e0*/  IMAD.WIDE R10, R3.reuse, 0x4, R6 ;  /* 0x00000004030a7825 */ /* 0x040fe200078e0206 */
[----:B--2---:R0:W-:Y:S04]  /*78f0*/  STG.E desc[UR14][R8.64], R5 ;  /* 0x0000000508007986 */ /* 0x0041e8000c10190e */
        /* <DEDUP_REMOVED lines=8> */
[----:B------:R-:W3:Y:S01]  /*7980*/  LDG.E R27, desc[UR14][R20.64] ;  /* 0x0000000e141b7981 */ /* 0x000ee2000c1e1900 */
[----:B------:R-:W-:-:S04]  /*7990*/  IMAD.WIDE R6, R3, 0x4, R18 ;  /* 0x0000000403067825 */ /* 0x000fc800078e0212 */
[C---:B0-----:R-:W-:Y:S01]  /*79a0*/  IMAD.WIDE R8, R3.reuse, 0x4, R20 ;  /* 0x0000000403087825 */ /* 0x041fe200078e0214 */
[----:B---3--:R0:W-:Y:S04]  /*79b0*/  STG.E desc[UR14][R6.64], R27 ;  /* 0x0000001b06007986 */ /* 0x0081e8000c10190e */
[----:B------:R-:W3:Y:S01]  /*79c0*/  LDG.E R5, desc[UR14][R8.64] ;  /* 0x0000000e08057981 */ /* 0x000ee2000c1e1900 */
[----:B------:R-:W-:-:S04]  /*79d0*/  IMAD.WIDE R10, R3, 0x4, R6 ;  /* 0x00000004030a7825 */ /* 0x000fc800078e0206 */
[C---:B-1----:R-:W-:Y:S01]  /*79e0*/  IMAD.WIDE R14, R3.reuse, 0x4, R8 ;  /* 0x00000004030e7825 */ /* 0x042fe200078e0208 */
[----:B---3--:R1:W-:Y:S04]  /*79f0*/  STG.E desc[UR14][R10.64], R5 ;  /* 0x000000050a007986 */ /* 0x0083e8000c10190e */
[----:B------:R-:W3:Y:S01]  /*7a00*/  LDG.E R23, desc[UR14][R14.64] ;  /* 0x0000000e0e177981 */ /* 0x000ee2000c1e1900 */
[----:B------:R-:W-:-:S04]  /*7a10*/  IMAD.WIDE R16, R3, 0x4, R10 ;  /* 0x0000000403107825 */ /* 0x000fc800078e020a */
[C---:B--2---:R-:W-:Y:S01]  /*7a20*/  IMAD.WIDE R18, R3.reuse, 0x4, R14 ;  /* 0x0000000403127825 */ /* 0x044fe200078e020e */
[----:B---3--:R2:W-:Y:S04]  /*7a30*/  STG.E desc[UR14][R16.64], R23 ;  /* 0x0000001710007986 */ /* 0x0085e8000c10190e */
        /* <DEDUP_REMOVED lines=35> */
[----:B---3--:R0:W-:Y:S05]  /*7c70*/  STG.E desc[UR14][R8.64], R25 ;  /* 0x0000001908007986 */ /* 0x0081ea000c10190e */
[----:B------:R-:W2:Y:S01]  /*7c80*/  LDG.E R11, desc[UR14][R10.64] ;  /* 0x0000000e0a0b7981 */ /* 0x000ea2000c1e1900 */
[----:B------:R-:W-:Y:S01]  /*7c90*/  IMAD.WIDE R2, R3, 0x4, R8 ;  /* 0x0000000403027825 */ /* 0x000fe200078e0208 */
[----:B------:R-:W-:-:S04]  /*7ca0*/  IADD3 R0, PT, PT, R0, 0x10, RZ ;  /* 0x0000001000007810 */ /* 0x000fc80007ffe0ff */
[----:B------:R-:W-:Y:S01]  /*7cb0*/  ISETP.NE.AND P0, PT, R0, UR18, PT ;  /* 0x0000001200007c0c */ /* 0x000fe2000bf05270 */
[----:B--2---:R0:W-:-:S12]  /*7cc0*/  STG.E desc[UR14][R2.64], R11 ;  /* 0x0000000b02007986 */ /* 0x0041d8000c10190e */
[----:B------:R-:W-:Y:S05]  /*7cd0*/  @P0 BRA `(.L_x_127) ;  /* 0xfffffff800e80947 */ /* 0x000fea000383ffff */
[----:B------:R-:W-:-:S07]  /*7ce0*/  MOV R0, UR18 ;  /* 0x0000001200007c02 */ /* 0x000fce0008000f00 */
.L_x_126:
[----:B------:R-:W-:-:S09]  /*7cf0*/  UISETP.NE.AND UP0, UPT, UR8, URZ, UPT ;  /* 0x000000ff0800728c */ /* 0x000fd2000bf05270 */
[----:B------:R-:W-:Y:S05]  /*7d00*/  BRA.U !UP0, `(.L_x_125) ;  /* 0x00000005084c7547 */ /* 0x000fea000b800000 */
[----:B------:R-:W-:Y:S02]  /*7d10*/  UISETP.GE.U32.AND UP0, UPT, UR10, 0x7, UPT ;  /* 0x000000070a00788c */ /* 0x000fe4000bf06070 */
[----:B------:R-:W-:-:S07]  /*7d20*/  UISETP.NE.AND UP1, UPT, UR12, URZ, UPT ;  /* 0x000000ff0c00728c */ /* 0x000fce000bf25270 */
[----:B------:R-:W-:Y:S05]  /*7d30*/  BRA.U !UP0, `(.L_x_128) ;  /* 0x0000000108907547 */ /* 0x000fea000b800000 */
        /* <DEDUP_REMOVED lines=28> */
[----:B------:R-:W2:Y:S01]  /*7f00*/  LDG.E R25, desc[UR14][R18.64] ;  /* 0x0000000e12197981 */ /* 0x000ea2000c1e1900 */
[----:B------:R-:W-:-:S04]  /*7f10*/  IMAD.WIDE R20, R3, 0x4, R16 ;  /* 0x0000000403147825 */ /* 0x000fc800078e0210 */
[C---:B0-----:R-:W-:Y:S01]  /*7f20*/  IMAD.WIDE R6, R3.reuse, 0x4, R18 ;  /* 0x0000000403067825 */ /* 0x041fe200078e0212 */
[----:B--2---:R1:W-:Y:S05]  /*7f30*/  STG.E desc[UR14][R20.64], R25 ;  /* 0x0000001914007986 */ /* 0x0043ea000c10190e */
[----:B------:R-:W2:Y:S01]  /*7f40*/  LDG.E R7, desc[UR14][R6.64] ;  /* 0x0000000e06077981 */ /* 0x000ea2000c1e1900 */
[----:B------:R-:W-:Y:S01]  /*7f50*/  IMAD.WIDE R2, R3, 0x4, R20 ;  /* 0x0000000403027825 */ /* 0x000fe200078e0214 */
[----:B------:R-:W-:-:S04]  /*7f60*/  IADD3 R0, PT, PT, R0, 0x8, RZ ;  /* 0x0000000800007810 */ /* 0x000fc80007ffe0ff */
[----:B--2---:R1:W-:Y:S03]  /*7f70*/  STG.E desc[UR14][R2.64], R7 ;  /* 0x0000000702007986 */ /* 0x0043e6000c10190e */
.L_x_128:
[----:B------:R-:W-:Y:S05]  /*7f80*/  BRA.U !UP1, `(.L_x_125) ;  /* 0x0000000109ac7547 */ /* 0x000fea000b800000 */
[----:B------:R-:W-:Y:S02]  /*7f90*/  UISETP.GE.U32.AND UP0, UPT, UR17, 0x3, UPT ;  /* 0x000000031100788c */ /* 0x000fe4000bf06070 */
[----:B------:R-:W-:-:S07]  /*7fa0*/  UISETP.NE.AND UP1, UPT, UR13, URZ, UPT ;  /* 0x000000ff0d00728c */ /* 0x000fce000bf25270 */
[----:B------:R-:W-:Y:S05]  /*7fb0*/  BRA.U !UP0, `(.L_x_129) ;  /* 0x0000000108507547 */ /* 0x000fea000b800000 */
[----:B01----:R-:W0:Y:S08]  /*7fc0*/  LDC R25, c[0x0][0x3a0] ;  /* 0x0000e800ff197b82 */ /* 0x003e300000000800 */
[----:B------:R-:W1:Y:S01]  /*7fd0*/  LDC.64 R2, c[0x0][0x388] ;  /* 0x0000e200ff027b82 */ /* 0x000e620000000a00 */
[----:B0-----:R-:W-:-:S04]  /*7fe0*/  IMAD R7, R0, R25, RZ ;  /* 0x0000001900077224 */ /* 0x001fc800078e02ff */
[----:B-1----:R-:W-:-:S05]  /*7ff0*/  IMAD.WIDE R2, R7, 0x4, R2 ;  /* 0x0000000407027825 */ /* 0x002fca00078e0202 */
[----:B------:R-:W2:Y:S01]  /*8000*/  LDG.E R5, desc[UR14][R2.64] ;  /* 0x0000000e02057981 */ /* 0x000ea2000c1e1900 */
[----:B------:R-:W-:-:S04]  /*8010*/  IMAD.WIDE R6, R7, 0x4, R12 ;  /* 0x0000000407067825 */ /* 0x000fc800078e020c */
[C---:B------:R-:W-:Y:S01]  /*8020*/  IMAD.WIDE R8, R25.reuse, 0x4, R2 ;  /* 0x0000000419087825 */ /* 0x040fe200078e0202 */
[----:B--2---:R2:W-:Y:S04]  /*8030*/  STG.E desc[UR14][R6.64], R5 ;  /* 0x0000000506007986 */ /* 0x0045e8000c10190e */
[----:B------:R-:W3:Y:S01]  /*8040*/  LDG.E R21, desc[UR14][R8.64] ;  /* 0x0000000e08157981 */ /* 0x000ee2000c1e1900 */
[----:B------:R-:W-:-:S04]  /*8050*/  IMAD.WIDE R10, R25, 0x4, R6 ;  /* 0x00000004190a7825 */ /* 0x000fc800078e0206 */
[C---:B------:R-:W-:Y:S01]  /*8060*/  IMAD.WIDE R14, R25.reuse, 0x4, R8 ;  /* 0x00000004190e7825 */ /* 0x040fe200078e0208 */
[----:B---3--:R2:W-:Y:S04]  /*8070*/  STG.E desc[UR14][R10.64], R21 ;  /* 0x000000150a007986 */ /* 0x0085e8000c10190e */
[----:B------:R-:W3:Y:S01]  /*8080*/  LDG.E R23, desc[UR14][R14.64] ;  /* 0x0000000e0e177981 */ /* 0x000ee2000c1e1900 */
[----:B------:R-:W-:-:S04]  /*8090*/  IMAD.WIDE R16, R25, 0x4, R10 ;  /* 0x0000000419107825 */ /* 0x000fc800078e020a */
[C---:B------:R-:W-:Y:S01]  /*80a0*/  IMAD.WIDE R18, R25.reuse, 0x4, R14 ;  /* 0x0000000419127825 */ /* 0x040fe200078e020e */
[----:B---3--:R2:W-:Y:S05]  /*80b0*/  STG.E desc[UR14][R16.64], R23 ;  /* 0x0000001710007986 */ /* 0x0085ea000c10190e */
[----:B------:R-:W3:Y:S01]  /*80c0*/  LDG.E R19, desc[UR14][R18.64] ;  /* 0x0000000e12137981 */ /* 0x000ee2000c1e1900 */
[----:B------:R-:W-:Y:S01]  /*80d0*/  IMAD.WIDE R2, R25, 0x4, R16 ;  /* 0x0000000419027825 */ /* 0x000fe200078e0210 */
[----:B------:R-:W-:-:S04]  /*80e0*/  IADD3 R0, PT, PT, R0, 0x4, RZ ;  /* 0x0000000400007810 */ /* 0x000fc80007ffe0ff */
[----:B---3--:R2:W-:Y:S03]  /*80f0*/  STG.E desc[UR14][R2.64], R19 ;  /* 0x0000001302007986 */ /* 0x0085e6000c10190e */
.L_x_129:
[----:B------:R-:W-:Y:S05]  /*8100*/  BRA.U !UP1, `(.L_x_125) ;  /* 0x00000001094c7547 */ /* 0x000fea000b800000 */
[----:B0-----:R-:W0:Y:S08]  /*8110*/  LDC R9, c[0x0][0x3a0] ;  /* 0x0000e800ff097b82 */ /* 0x001e300000000800 */
[----:B-12---:R-:W1:Y:S01]  /*8120*/  LDC.64 R2, c[0x0][0x388] ;  /* 0x0000e200ff027b82 */ /* 0x006e620000000a00 */
[----:B0-----:R-:W-:-:S04]  /*8130*/  IMAD R7, R0, R9, RZ ;  /* 0x0000000900077224 */ /* 0x001fc800078e02ff */
[----:B-1----:R-:W-:-:S05]  /*8140*/  IMAD.WIDE R2, R7, 0x4, R2 ;  /* 0x0000000407027825 */ /* 0x002fca00078e0202 */
[----:B------:R-:W2:Y:S01]  /*8150*/  LDG.E R5, desc[UR14][R2.64] ;  /* 0x0000000e02057981 */ /* 0x000ea2000c1e1900 */
[----:B------:R-:W-:Y:S01]  /*8160*/  IMAD.WIDE R6, R7, 0x4, R12 ;  /* 0x0000000407067825 */ /* 0x000fe200078e020c */
[----:B------:R-:W-:-:S04]  /*8170*/  UISETP.NE.AND UP0, UPT, UR13, 0x1, UPT ;  /* 0x000000010d00788c */ /* 0x000fc8000bf05270 */
[----:B--2---:R3:W-:Y:S05]  /*8180*/  STG.E desc[UR14][R6.64], R5 ;  /* 0x0000000506007986 */ /* 0x0047ea000c10190e */
[----:B------:R-:W-:Y:S05]  /*8190*/  BRA.U !UP0, `(.L_x_125) ;  /* 0x0000000108287547 */ /* 0x000fea000b800000 */
[----:B------:R-:W-:-:S05]  /*81a0*/  IMAD.WIDE R2, R9, 0x4, R2 ;  /* 0x0000000409027825 */ /* 0x000fca00078e0202 */
[----:B---3--:R-:W2:Y:S01]  /*81b0*/  LDG.E R5, desc[UR14][R2.64] ;  /* 0x0000000e02057981 */ /* 0x008ea2000c1e1900 */
[----:B------:R-:W-:Y:S01]  /*81c0*/  IMAD.WIDE R6, R9, 0x4, R6 ;  /* 0x0000000409067825 */ /* 0x000fe200078e0206 */
[----:B------:R-:W-:-:S04]  /*81d0*/  UISETP.NE.AND UP0, UPT, UR13, 0x2, UPT ;  /* 0x000000020d00788c */ /* 0x000fc8000bf05270 */
[----:B--2---:R4:W-:Y:S05]  /*81e0*/  STG.E desc[UR14][R6.64], R5 ;  /* 0x0000000506007986 */ /* 0x0049ea000c10190e */
[----:B------:R-:W-:Y:S05]  /*81f0*/  BRA.U !UP0, `(.L_x_125) ;  /* 0x0000000108107547 */ /* 0x000fea000b800000 */
[----:B------:R-:W-:-:S06]  /*8200*/  IMAD.WIDE R2, R9, 0x4, R2 ;  /* 0x0000000409027825 */ /* 0x000fcc00078e0202 */
[----:B------:R-:W2:Y:S01]  /*8210*/  LDG.E R3, desc[UR14][R2.64] ;  /* 0x0000000e02037981 */ /* 0x000ea2000c1e1900 */
[----:B----4-:R-:W-:-:S05]  /*8220*/  IMAD.WIDE R6, R9, 0x4, R6 ;  /* 0x0000000409067825 */ /* 0x010fca00078e0206 */
[----:B--2---:R0:W-:Y:S02]  /*8230*/  STG.E desc[UR14][R6.64], R3 ;  /* 0x0000000306007986 */ /* 0x0041e4000c10190e */
.L_x_125:
[----:B012---:R-:W0:Y:S01]  /*8240*/  LDC.64 R10, c[0x0][0x388] ;  /* 0x0000e200ff0a7b82 */ /* 0x007e220000000a00 */
[----:B------:R-:W-:Y:S01]  /*8250*/  HFMA2 R2, -RZ, RZ, 0, 0 ;  /* 0x00000000ff027431 */ /* 0x000fe200000001ff */
[----:B---34-:R-:W-:-:S07]  /*8260*/  MOV R5, RZ ;  /* 0x000000ff00057202 */ /* 0x018fce0000000f00 */
.L_x_135:
[----:B0-----:R-:W-:-:S06]  /*8270*/  IMAD.WIDE.U32 R8, R5, 0x4, R10 ;  /* 0x0000000405087825 */ /* 0x001fcc00078e000a */
[----:B------:R-:W2:Y:S01]  /*8280*/  LDG.E R9, desc[UR14][R8.64] ;  /* 0x0000000e08097981 */ /* 0x000ea2000c1e1900 */
[----:B------:R-:W-:-:S05]  /*8290*/  IMAD.WIDE.U32 R6, R5, 0x4, R12 ;  /* 0x0000000405067825 */ /* 0x000fca00078e000c */
        /* <DEDUP_REMOVED lines=17> */
.L_x_131:
[----:B------:R-:W-:Y:S05]  /*83b0*/  BSYNC.RECONVERGENT B1 ;  /* 0x0000000000017941 */ /* 0x000fea0003800200 */
.L_x_130:
        /* <DEDUP_REMOVED lines=70> */
.L_x_134:
[----:B------:R-:W-:-:S07]  /*8820*/  FADD R7, R3, 2 ;  /* 0x4000000003077421 */ /* 0x000fce0000000000 */
.L_x_133:
[----:B------:R-:W-:Y:S05]  /*8830*/  BSYNC.RECONVERGENT B1 ;  /* 0x0000000000017941 */ /* 0x000fea0003800200 */
.L_x_132:
[----:B------:R-:W-:Y:S01]  /*8840*/  FADD R2, R7, R2 ;  /* 0x0000000207027221 */ /* 0x000fe20000000000 */
[----:B------:R-:W-:Y:S06]  /*8850*/  @P1 BRA `(.L_x_135) ;  /* 0xfffffff800841947 */ /* 0x000fec000383ffff */
[----:B------:R-:W0:Y:S01]  /*8860*/  LDC.64 R6, c[0x0][0x3b0] ;  /* 0x0000ec00ff067b82 */ /* 0x000e220000000a00 */
        /* <DEDUP_REMOVED lines=8> */
.L_x_124:
[----:B------:R-:W-:Y:S05]  /*88f0*/  EXIT ;  /* 0x000000000000794d */ /* 0x000fea0003800000 */
.L_x_123:
[----:B------:R-:W-:-:S09]  /*8900*/  UISETP.GT.AND UP0, UPT, UR13, URZ, UPT ;  /* 0x000000ff0d00728c */ /* 0x000fd2000bf04270 */
[----:B------:R-:W-:Y:S05]  /*8910*/  BRA.U UP0, `(.L_x_137) ;  /* 0x00000001001c7547 */ /* 0x000fea000b800000 */
[----:B------:R-:W0:Y:S02]  /*8920*/  LDC.64 R6, c[0x0][0x3b0] ;  /* 0x0000ec00ff067b82 */ /* 0x000e240000000a00 */
.L_x_138:
[C---:B0-----:R-:W-:Y:S01]  /*8930*/  IMAD.WIDE R2, R4.reuse, 0x4, R6 ;  /* 0x0000000404027825 */ /* 0x041fe200078e0206 */
[----:B------:R-:W-:-:S04]  /*8940*/  IADD3 R4, PT, PT, R4, UR4, RZ ;  /* 0x0000000404047c10 */ /* 0x000fc8000fffe0ff */
[----:B------:R1:W-:Y:S01]  /*8950*/  STG.E desc[UR14][R2.64], RZ ;  /* 0x000000ff02007986 */ /* 0x0003e2000c10190e */
[----:B------:R-:W-:-:S13]  /*8960*/  ISETP.GE.AND P0, PT, R4, 0x80, PT ;  /* 0x000000800400780c */ /* 0x000fda0003f06270 */
[----:B-1----:R-:W-:Y:S05]  /*8970*/  @!P0 BRA `(.L_x_138) ;  /* 0xfffffffc00ec8947 */ /* 0x002fea000383ffff */
[----:B------:R-:W-:Y:S05]  /*8980*/  EXIT ;  /* 0x000000000000794d */ /* 0x000fea0003800000 */
.L_x_137:
[----:B------:R-:W-:Y:S01]  /*8990*/  ULOP3.LUT UR6, UR13, 0xf, URZ, 0xc0, !UPT ;  /* 0x0000000f0d067892 */ /* 0x000fe2000f8ec0ff */
[----:B------:R-:W-:Y:S01]  /*89a0*/  BSSY.RECONVERGENT B0, `(.L_x_139) ;  /* 0x000012c000007945 */ /* 0x000fe20003800200 */
[----:B------:R-:W-:Y:S02]  /*89b0*/  ULOP3.LUT UR8, UR13, 0x7, URZ, 0xc0, !UPT ;  /* 0x000000070d087892 */ /* 0x000fe4000f8ec0ff */
[----:B------:R-:W-:Y:S02]  /*89c0*/  UIADD3 UR7, UPT, UPT, UR6, -0x1, URZ ;  /* 0xffffffff06077890 */ /* 0x000fe4000fffe0ff */
[----:B------:R-:W-:Y:S02]  /*89d0*/  UIADD3 UR10, UPT, UPT, UR8, -0x1, URZ ;  /* 0xffffffff080a7890 */ /* 0x000fe4000fffe0ff */
[----:B------:R-:W-:Y:S01]  /*89e0*/  ULOP3.LUT UR12, UR13, 0x7ffffff0, URZ, 0xc0, !UPT ;  /* 0x7ffffff00d0c7892 */ /* 0x000fe2000f8ec0ff */
[----:B------:R-:W0:Y:S01]  /*89f0*/  LDCU.64 UR16, c[0x0][0x380] ;  /* 0x00007000ff1077ac */ /* 0x000e220008000a00 */
[----:B------:R-:W-:-:S02]  /*8a00*/  ULOP3.LUT UR13, UR13, 0x3, URZ, 0xc0, !UPT ;  /* 0x000000030d0d7892 */ /* 0x000fc4000f8ec0ff */
[----:B------:R-:W-:Y:S02]  /*8a10*/  UISETP.GE.U32.AND UP1, UPT, UR7, 0x7, UPT ;  /* 0x000000070700788c */ /* 0x000fe4000bf26070 */
[----:B------:R-:W-:-:S11]  /*8a20*/  UISETP.GE.U32.AND UP0, UPT, UR10, 0x3, UPT ;  /* 0x000000030a00788c */ /* 0x000fd6000bf06070 */
.L_x_145:
[----:B------:R-:W1:Y:S01]  /*8a30*/  LDCU UR7, c[0x0][0x3ac] ;  /* 0x00007580ff0777ac */ /* 0x000e620008000800 */
[----:B------:R-:W-:Y:S01]  /*8a40*/  MOV R2, RZ ;  /* 0x000000ff00027202 */ /* 0x000fe20000000f00 */
[----:B------:R-:W-:Y:S01]  /*8a50*/  UISETP.GE.U32.AND UP2, UPT, UR11, 0xf, UPT ;  /* 0x0000000f0b00788c */ /* 0x000fe2000bf46070 */
[----:B-1----:R-:W-:-:S05]  /*8a60*/  IMAD R5, R4, UR7, RZ ;  /* 0x0000000704057c24 */ /* 0x002fca000f8e02ff */
[----:B------:R-:W-:-:S04]  /*8a70*/  IADD3 R0, P0, PT, R5, UR5, RZ ;  /* 0x0000000505007c10 */ /* 0x000fc8000ff1e0ff */
[----:B------:R-:W-:Y:S01]  /*8a80*/  LEA.HI.X.SX32 R5, R5, UR9, 0x1, P0 ;  /* 0x0000000905057c11 */ /* 0x000fe200080f0eff */
[----:B---34-:R-:W-:Y:S08]  /*8a90*/  BRA.U !UP2, `(.L_x_140) ;  /* 0x000000090a1c7547 */ /* 0x018ff0000b800000 */
[----:B------:R-:W1:Y:S01]  /*8aa0*/  LDC R6, c[0x0][0x3a0] ;  /* 0x0000e800ff067b82 */ /* 0x000e620000000800 */
[----:B------:R-:W-:-:S07]  /*8ab0*/  HFMA2 R7, -RZ, RZ, 0, 0 ;  /* 0x00000000ff077431 */ /* 0x000fce00000001ff */
[----:B------:R-:W2:Y:S02]  /*8ac0*/  LDC.64 R2, c[0x0][0x388] ;  /* 0x0000e200ff027b82 */ /* 0x000ea40000000a00 */
.L_x_141:
[----:B-1----:R-:W-:-:S04]  /*8ad0*/  IMAD R15, R7, R6, RZ ;  /* 0x00000006070f7224 */ /* 0x002fc800078e02ff */
[----:B--23--:R-:W-:-:S05]  /*8ae0*/  IMAD.WIDE R8, R15, 0x4, R2 ;  /* 0x000000040f087825 */ /* 0x00cfca00078e0202 */
[----:B------:R-:W2:Y:S01]  /*8af0*/  LDG.E R17, desc[UR14][R8.64] ;  /* 0x0000000e08117981 */ /* 0x000ea2000c1e1900 */
[----:B------:R-:W-:-:S04]  /*8b00*/  IADD3 R10, P0, PT, R15, R0, RZ ;  /* 0x000000000f0a7210 */ /* 0x000fc80007f1e0ff */
[----:B------:R-:W-:Y:S02]  /*8b10*/  LEA.HI.X.SX32 R11, R15, R5, 0x1, P0 ;  /* 0x000000050f0b7211 */ /* 0x000fe400000f0eff */
[----:B0-----:R-:W-:-:S04]  /*8b20*/  LEA R12, P0, R10, UR16, 0x2 ;  /* 0x000000100a0c7c11 */ /* 0x001fc8000f8010ff */
[----:B------:R-:W-:Y:S01]  /*8b30*/  LEA.HI.X R13, R10, UR17, R11, 0x2, P0 ;  /* 0x000000110a0d7c11 */ /* 0x000fe200080f140b */
[----:B------:R-:W-:Y:S01]  /*8b40*/  IMAD.WIDE R10, R6, 0x4, R8 ;  /* 0x00000004060a7825 */ /* 0x000fe200078e0208 */
[----:B------:R-:W-:-:S03]  /*8b50*/  IADD3 R19, PT, PT, R15, R6, RZ ;  /* 0x000000060f137210 */ /* 0x000fc60007ffe0ff */
[----:B--2---:R0:W-:Y:S04]  /*8b60*/  STG.E desc[UR14][R12.64], R17 ;  /* 0x000000110c007986 */ /* 0x0041e8000c10190e */
[----:B------:R-:W2:Y:S01]  /*8b70*/  LDG.E R21, desc[UR14][R10.64] ;  /* 0x0000000e0a157981 */ /* 0x000ea2000c1e1900 */
[----:B------:R-:W-:Y:S01]  /*8b80*/  IADD3 R15, P0, PT, R19, R0, RZ ;  /* 0x00000000130f7210 */ /* 0x000fe20007f1e0ff */
[----:B------:R-:W-:-:S03]  /*8b90*/  IMAD.WIDE R8, R6, 0x4, R10 ;  /* 0x0000000406087825 */ /* 0x000fc600078e020a */
[----:B------:R-:W-:Y:S02]  /*8ba0*/  LEA.HI.X.SX32 R16, R19, R5, 0x1, P0 ;  /* 0x0000000513107211 */ /* 0x000fe400000f0eff */
[----:B------:R-:W-:-:S04]  /*8bb0*/  LEA R14, P0, R15, UR16, 0x2 ;  /* 0x000000100f0e7c11 */ /* 0x000fc8000f8010ff */
[----:B------:R-:W-:Y:S02]  /*8bc0*/  LEA.HI.X R15, R15, UR17, R16, 0x2, P0 ;  /* 0x000000110f0f7c11 */ /* 0x000fe400080f1410 */
[----:B------:R-:W-:-:S03]  /*8bd0*/  IADD3 R19, PT, PT, R19, R6, RZ ;  /* 0x0000000613137210 */ /* 0x000fc60007ffe0ff */
[----:B--2---:R1:W-:Y:S04]  /*8be0*/  STG.E desc[UR14][R14.64], R21 ;  /* 0x000000150e007986 */ /* 0x0043e8000c10190e */
[----:B------:R-:W2:Y:S01]  /*8bf0*/  LDG.E R23, desc[UR14][R8.64] ;  /* 0x0000000e08177981 */ /* 0x000ea2000c1e1900 */
[----:B0-----:R-:W-:-:S04]  /*8c00*/  IADD3 R13, P0, PT, R19, R0, RZ ;  /* 0x00000000130d7210 */ /* 0x001fc80007f1e0ff */
[----:B------:R-:W-:Y:S02]  /*8c10*/  LEA.HI.X.SX32 R10, R19, R5, 0x1, P0 ;  /* 0x00000005130a7211 */ /* 0x000fe400000f0eff */
[----:B------:R-:W-:-:S04]  /*8c20*/  LEA R12, P0, R13, UR16, 0x2 ;  /* 0x000000100d0c7c11 */ /* 0x000fc8000f8010ff */
[----:B------:R-:W-:Y:S01]  /*8c30*/  LEA.HI.X R13, R13, UR17, R10, 0x2, P0 ;  /* 0x000000110d0d7c11 */ /* 0x000fe200080f140a */
[----:B------:R-:W-:Y:S01]  /*8c40*/  IMAD.WIDE R10, R6, 0x4, R8 ;  /* 0x00000004060a7825 */ /* 0x000fe200078e0208 */
[----:B------:R-:W-:-:S03]  /*8c50*/  IADD3 R19, PT, PT, R19, R6, RZ ;  /* 0x0000000613137210 */ /* 0x000fc60007ffe0ff */
[----:B--2---:R0:W-:Y:S04]  /*8c60*/  STG.E desc[UR14][R12.64], R23 ;  /* 0x000000170c007986 */ /* 0x0041e8000c10190e */
[----:B------:R-:W2:Y:S01]  /*8c70*/  LDG.E R17, desc[UR14][R10.64] ;  /* 0x0000000e0a117981 */ /* 0x000ea2000c1e1900 */
[----:B-1----:R-:W-:-:S04]  /*8c80*/  IADD3 R15, P0, PT, R19, R0, RZ ;  /* 0x00000000130f7210 */ /* 0x002fc80007f1e0ff */
[----:B------:R-:W-:Y:S02]  /*8c90*/  LEA.HI.X.SX32 R8, R19, R5, 0x1, P0 ;  /* 0x0000000513087211 */ /* 0x000fe400000f0eff */
[----:B------:R-:W-:-:S04]  /*8ca0*/  LEA R14, P0, R15, UR16, 0x2 ;  /* 0x000000100f0e7c11 */ /* 0x000fc8000f8010ff */
[----:B------:R-:W-:Y:S01]  /*8cb0*/  LEA.HI.X R15, R15, UR17, R8, 0x2, P0 ;  /* 0x000000110f0f7c11 */ /* 0x000fe200080f1408 */
[----:B------:R-:W-:Y:S01]  /*8cc0*/  IMAD.WIDE R8, R6, 0x4, R10 ;  /* 0x0000000406087825 */ /* 0x000fe200078e020a */
        /* <DEDUP_REMOVED lines=91> */
[----:B-1----:R-:W-:Y:S02]  /*9280*/  IADD3 R14, P0, PT, R19, R0, RZ ;  /* 0x00000000130e7210 */ /* 0x002fe40007f1e0ff */
[----:B------:R-:W-:Y:S02]  /*9290*/  IADD3 R7, PT, PT, R7, 0x10, RZ ;  /* 0x0000001007077810 */ /* 0x000fe40007ffe0ff */
[----:B------:R-:W-:Y:S02]  /*92a0*/  LEA.HI.X.SX32 R19, R19, R5, 0x1, P0 ;  /* 0x0000000513137211 */ /* 0x000fe400000f0eff */
[----:B------:R-:W-:-:S04]  /*92b0*/  LEA R8, P0, R14, UR16, 0x2 ;  /* 0x000000100e087c11 */ /* 0x000fc8000f8010ff */
[----:B------:R-:W-:Y:S02]  /*92c0*/  LEA.HI.X R9, R14, UR17, R19, 0x2, P0 ;  /* 0x000000110e097c11 */ /* 0x000fe400080f1413 */
[----:B------:R-:W-:-:S03]  /*92d0*/  ISETP.NE.AND P0, PT, R7, UR12, PT ;  /* 0x0000000c07007c0c */ /* 0x000fc6000bf05270 */
[----:B--2---:R3:W-:Y:S10]  /*92e0*/  STG.E desc[UR14][R8.64], R11 ;  /* 0x0000000b08007986 */ /* 0x0047f4000c10190e */
[----:B------:R-:W-:Y:S05]  /*92f0*/  @P0 BRA `(.L_x_141) ;  /* 0xfffffff400f40947 */ /* 0x000fea000383ffff */
[----:B------:R-:W-:-:S07]  /*9300*/  MOV R2, UR12 ;  /* 0x0000000c00027c02 */ /* 0x000fce0008000f00 */
.L_x_140:
[----:B------:R-:W-:-:S09]  /*9310*/  UISETP.NE.AND UP2, UPT, UR6, URZ, UPT ;  /* 0x000000ff0600728c */ /* 0x000fd2000bf45270 */
[----:B------:R-:W-:Y:S05]  /*9320*/  BRA.U !UP2, `(.L_x_142) ;  /* 0x000000090a347547 */ /* 0x000fea000b800000 */
[----:B------:R-:W-:Y:S01]  /*9330*/  UISETP.NE.AND UP2, UPT, UR8, URZ, UPT ;  /* 0x000000ff0800728c */ /* 0x000fe2000bf45270 */
[----:B------:R-:W-:Y:S10]  /*9340*/  BRA.U !UP1, `(.L_x_143) ;  /* 0x0000000509107547 */ /* 0x000ff4000b800000 */
[----:B------:R-:W3:Y:S01]  /*9350*/  LDC R3, c[0x0][0x3a0] ;  /* 0x0000e800ff037b82 */ /* 0x000ee20000000800 */
[----:B------:R-:W1:Y:S07]  /*9360*/  LDCU.64 UR18, c[0x0][0x380] ;  /* 0x00007000ff1277ac */ /* 0x000e6e0008000a00 */
[----:B------:R-:W2:Y:S01]  /*9370*/  LDC.64 R6, c[0x0][0x388] ;  /* 0x0000e200ff067b82 */ /* 0x000ea20000000a00 */
[----:B---3--:R-:W-:-:S04]  /*9380*/  IMAD R12, R2, R3, RZ ;  /* 0x00000003020c7224 */ /* 0x008fc800078e02ff */
[----:B--2---:R-:W-:-:S05]  /*9390*/  IMAD.WIDE R6, R12, 0x4, R6 ;  /* 0x000000040c067825 */ /* 0x004fca00078e0206 */
[----:B------:R-:W2:Y:S01]  /*93a0*/  LDG.E R15, desc[UR14][R6.64] ;  /* 0x0000000e060f7981 */ /* 0x000ea2000c1e1900 */
[----:B------:R-:W-:-:S04]  /*93b0*/  IADD3 R8, P0, PT, R12, R0, RZ ;  /* 0x000000000c087210 */ /* 0x000fc80007f1e0ff */
[----:B------:R-:W-:Y:S02]  /*93c0*/  LEA.HI.X.SX32 R9, R12, R5, 0x1, P0 ;  /* 0x000000050c097211 */ /* 0x000fe400000f0eff */
[----:B-1----:R-:W-:-:S04]  /*93d0*/  LEA R10, P0, R8, UR18, 0x2 ;  /* 0x00000012080a7c11 */ /* 0x002fc8000f8010ff */
[----:B------:R-:W-:Y:S01]  /*93e0*/  LEA.HI.X R11, R8, UR19, R9, 0x2, P0 ;  /* 0x00000013080b7c11 */ /* 0x000fe200080f1409 */
[----:B------:R-:W-:Y:S01]  /*93f0*/  IMAD.WIDE R8, R3, 0x4, R6 ;  /* 0x0000000403087825 */ /* 0x000fe200078e0206 */
[----:B------:R-:W-:-:S03]  /*9400*/  IADD3 R14, PT, PT, R12, R3, RZ ;  /* 0x000000030c0e7210 */ /* 0x000fc60007ffe0ff */
[----:B--2---:R1:W-:Y:S04]  /*9410*/  STG.E desc[UR14][R10.64], R15 ;  /* 0x0000000f0a007986 */ /* 0x0043e8000c10190e */
[----:B------:R-:W2:Y:S01]  /*9420*/  LDG.E R17, desc[UR14][R8.64] ;  /* 0x0000000e08117981 */ /* 0x000ea2000c1e1900 */
[----:B------:R-:W-:-:S04]  /*9430*/  IADD3 R13, P0, PT, R14, R0, RZ ;  /* 0x000000000e0d7210 */ /* 0x000fc80007f1e0ff */
[----:B------:R-:W-:Y:S02]  /*9440*/  LEA.HI.X.SX32 R6, R14, R5, 0x1, P0 ;  /* 0x000000050e067211 */ /* 0x000fe400000f0eff */
[----:B------:R-:W-:-:S04]  /*9450*/  LEA R12, P0, R13, UR18, 0x2 ;  /* 0x000000120d0c7c11 */ /* 0x000fc8000f8010ff */
[----:B------:R-:W-:Y:S01]  /*9460*/  LEA.HI.X R13, R13, UR19, R6, 0x2, P0 ;  /* 0x000000130d0d7c11 */ /* 0x000fe200080f1406 */
[----:B------:R-:W-:Y:S01]  /*9470*/  IMAD.WIDE R6, R3, 0x4, R8 ;  /* 0x0000000403067825 */ /* 0x000fe200078e0208 */
[----:B------:R-:W-:-:S03]  /*9480*/  IADD3 R14, PT, PT, R14, R3, RZ ;  /* 0x000000030e0e7210 */ /* 0x000fc60007ffe0ff */
[----:B--2---:R2:W-:Y:S04]  /*9490*/  STG.E desc[UR14][R12.64], R17 ;  /* 0x000000110c007986 */ /* 0x0045e8000c10190e */
[----:B------:R-:W3:Y:S01]  /*94a0*/  LDG.E R19, desc[UR14][R6.64] ;  /* 0x0000000e06137981 */ /* 0x000ee2000c1e1900 */
[----:B-1----:R-:W-:-:S04]  /*94b0*/  IADD3 R11, P0, PT, R14, R0, RZ ;  /* 0x000000000e0b7210 */ /* 0x002fc80007f1e0ff */
[----:B------:R-:W-:Y:S02]  /*94c0*/  LEA.HI.X.SX32 R8, R14, R5, 0x1, P0 ;  /* 0x000000050e087211 */ /* 0x000fe400000f0eff */
[----:B------:R-:W-:-:S04]  /*94d0*/  LEA R10, P0, R11, UR18, 0x2 ;  /* 0x000000120b0a7c11 */ /* 0x000fc8000f8010ff */
[----:B------:R-:W-:Y:S01]  /*94e0*/  LEA.HI.X R11, R11, UR19, R8, 0x2, P0 ;  /* 0x000000130b0b7c11 */ /* 0x000fe200080f1408 */
[----:B------:R-:W-:Y:S01]  /*94f0*/  IMAD.WIDE R8, R3, 0x4, R6 ;  /* 0x0000000403087825 */ /* 0x000fe200078e0206 */
[----:B------:R-:W-:-:S03]  /*9500*/  IADD3 R14, PT, PT, R14, R3, RZ ;  /* 0x000000030e0e7210 */ /* 0x000fc60007ffe0ff */
[----:B---3--:R1:W-:Y:S04]  /*9510*/  STG.E desc[UR14][R10.64], R19 ;  /* 0x000000130a007986 */ /* 0x0083e8000c10190e */
[----:B------:R-:W3:Y:S01]  /*9520*/  LDG.E R15, desc[UR14][R8.64] ;  /* 0x0000000e080f7981 */ /* 0x000ee2000c1e1900 */
[----:B--2---:R-:W-:-:S04]  /*9530*/  IADD3 R13, P0, PT, R14, R0, RZ ;  /* 0x000000000e0d7210 */ /* 0x004fc80007f1e0ff */
[----:B------:R-:W-:Y:S02]  /*9540*/  LEA.HI.X.SX32 R6, R14, R5, 0x1, P0 ;  /* 0x000000050e067211 */ /* 0x000fe400000f0eff */
[----:B------:R-:W-:-:S04]  /*9550*/  LEA R12, P0, R13, UR18, 0x2 ;  /* 0x000000120d0c7c11 */ /* 0x000fc8000f8010ff */
[----:B------:R-:W-:Y:S01]  /*9560*/  LEA.HI.X R13, R13, UR19, R6, 0x2, P0 ;  /* 0x000000130d0d7c11 */ /* 0x000fe200080f1406 */
[----:B------:R-:W-:Y:S01]  /*9570*/  IMAD.WIDE R6, R3, 0x4, R8 ;  /* 0x0000000403067825 */ /* 0x000fe200078e0208 */
[----:B------:R-:W-:-:S03]  /*9580*/  IADD3 R14, PT, PT, R14, R3, RZ ;  /* 0x000000030e0e7210 */ /* 0x000fc60007ffe0ff */
[----:B---3--:R2:W-:Y:S04]  /*9590*/  STG.E desc[UR14][R12.64], R15 ;  /* 0x0000000f0c007986 */ /* 0x0085e8000c10190e */
        /* <DEDUP_REMOVED lines=25> */
[C---:B--2---:R-:W-:Y:S02]  /*9730*/  IADD3 R12, P0, PT, R3.reuse, R0, RZ ;  /* 0x00000000030c7210 */ /* 0x044fe40007f1e0ff */
[----:B------:R-:W-:Y:S02]  /*9740*/  IADD3 R2, PT, PT, R2, 0x8, RZ ;  /* 0x0000000802027810 */ /* 0x000fe40007ffe0ff */
[----:B------:R-:W-:Y:S02]  /*9750*/  LEA.HI.X.SX32 R3, R3, R5, 0x1, P0 ;  /* 0x0000000503037211 */ /* 0x000fe400000f0eff */
[----:B------:R-:W-:-:S04]  /*9760*/  LEA R6, P0, R12, UR18, 0x2 ;  /* 0x000000120c067c11 */ /* 0x000fc8000f8010ff */
[----:B------:R-:W-:-:S05]  /*9770*/  LEA.HI.X R7, R12, UR19, R3, 0x2, P0 ;  /* 0x000000130c077c11 */ /* 0x000fca00080f1403 */
[----:B---3--:R1:W-:Y:S04]  /*9780*/  STG.E desc[UR14][R6.64], R9 ;  /* 0x0000000906007986 */ /* 0x0083e8000c10190e */
.L_x_143:
[----:B------:R-:W-:Y:S05]  /*9790*/  BRA.U !UP2, `(.L_x_142) ;  /* 0x000000050a187547 */ /* 0x000fea000b800000 */
[----:B------:R-:W-:Y:S01]  /*97a0*/  UISETP.NE.AND UP2, UPT, UR13, URZ, UPT ;  /* 0x000000ff0d00728c */ /* 0x000fe2000bf45270 */
[----:B------:R-:W-:Y:S10]  /*97b0*/  BRA.U !UP0, `(.L_x_144) ;  /* 0x0000000108907547 */ /* 0x000ff4000b800000 */
[----:B------:R-:W3:Y:S01]  /*97c0*/  LDC R19, c[0x0][0x3a0] ;  /* 0x0000e800ff137b82 */ /* 0x000ee20000000800 */
[----:B------:R-:W2:Y:S07]  /*97d0*/  LDCU.64 UR18, c[0x0][0x380] ;  /* 0x00007000ff1277ac */ /* 0x000eae0008000a00 */
[----:B-1----:R-:W1:Y:S01]  /*97e0*/  LDC.64 R6, c[0x0][0x388] ;  /* 0x0000e200ff067b82 */ /* 0x002e620000000a00 */
[----:B---3--:R-:W-:-:S04]  /*97f0*/  IMAD R12, R2, R19, RZ ;  /* 0x00000013020c7224 */ /* 0x008fc800078e02ff */
[----:B-1----:R-:W-:-:S05]  /*9800*/  IMAD.WIDE R6, R12, 0x4, R6 ;  /* 0x000000040c067825 */ /* 0x002fca00078e0206 */
[----:B------:R-:W3:Y:S01]  /*9810*/  LDG.E R3, desc[UR14][R6.64] ;  /* 0x0000000e06037981 */ /* 0x000ee2000c1e1900 */
[----:B------:R-:W-:-:S04]  /*9820*/  IADD3 R9, P0, PT, R12, R0, RZ ;  /* 0x000000000c097210 */ /* 0x000fc80007f1e0ff */
[----:B------:R-:W-:Y:S02]  /*9830*/  LEA.HI.X.SX32 R10, R12, R5, 0x1, P0 ;  /* 0x000000050c0a7211 */ /* 0x000fe400000f0eff */
[----:B--2---:R-:W-:-:S04]  /*9840*/  LEA R8, P0, R9, UR18, 0x2 ;  /* 0x0000001209087c11 */ /* 0x004fc8000f8010ff */
[----:B------:R-:W-:Y:S01]  /*9850*/  LEA.HI.X R9, R9, UR19, R10, 0x2, P0 ;  /* 0x0000001309097c11 */ /* 0x000fe200080f140a */
[----:B------:R-:W-:Y:S01]  /*9860*/  IMAD.WIDE R10, R19, 0x4, R6 ;  /* 0x00000004130a7825 */ /* 0x000fe200078e0206 */
[----:B------:R-:W-:-:S03]  /*9870*/  IADD3 R14, PT, PT, R12, R19, RZ ;  /* 0x000000130c0e7210 */ /* 0x000fc60007ffe0ff */
[----:B---3--:R1:W-:Y:S04]  /*9880*/  STG.E desc[UR14][R8.64], R3 ;  /* 0x0000000308007986 */ /* 0x0083e8000c10190e */
        /* <DEDUP_REMOVED lines=17> */
[----:B------:R-:W-:Y:S02]  /*99a0*/  IADD3 R3, P0, PT, R14, R0, RZ ;  /* 0x000000000e037210 */ /* 0x000fe40007f1e0ff */
[----:B------:R-:W-:Y:S02]  /*99b0*/  IADD3 R2, PT, PT, R2, 0x4, RZ ;  /* 0x0000000402027810 */ /* 0x000fe40007ffe0ff */
[----:B------:R-:W-:Y:S02]  /*99c0*/  LEA.HI.X.SX32 R14, R14, R5, 0x1, P0 ;  /* 0x000000050e0e7211 */ /* 0x000fe400000f0eff */
[----:B--2---:R-:W-:-:S04]  /*99d0*/  LEA R6, P0, R3, UR18, 0x2 ;  /* 0x0000001203067c11 */ /* 0x004fc8000f8010ff */
[----:B------:R-:W-:-:S05]  /*99e0*/  LEA.HI.X R7, R3, UR19, R14, 0x2, P0 ;  /* 0x0000001303077c11 */ /* 0x000fca00080f140e */
[----:B---3--:R4:W-:Y:S04]  /*99f0*/  STG.E desc[UR14][R6.64], R11 ;  /* 0x0000000b06007986 */ /* 0x0089e8000c10190e */
.L_x_144:
[----:B------:R-:W-:Y:S05]  /*9a00*/  BRA.U !UP2, `(.L_x_142) ;  /* 0x000000010a7c7547 */ /* 0x000fea000b800000 */
[----:B---3--:R-:W2:Y:S01]  /*9a10*/  LDC R13, c[0x0][0x3a0] ;  /* 0x0000e800ff0d7b82 */ /* 0x008ea20000000800 */
[----:B------:R-:W3:Y:S07]  /*9a20*/  LDCU.64 UR18, c[0x0][0x380] ;  /* 0x00007000ff1277ac */ /* 0x000eee0008000a00 */
[----:B-1--4-:R-:W1:Y:S01]  /*9a30*/  LDC.64 R6, c[0x0][0x388] ;  /* 0x0000e200ff067b82 */ /* 0x012e620000000a00 */
[----:B--2---:R-:W-:-:S04]  /*9a40*/  IMAD R11, R2, R13, RZ ;  /* 0x0000000d020b7224 */ /* 0x004fc800078e02ff */
[----:B-1----:R-:W-:-:S05]  /*9a50*/  IMAD.WIDE R6, R11, 0x4, R6 ;  /* 0x000000040b067825 */ /* 0x002fca00078e0206 */
[----:B------:R-:W2:Y:S01]  /*9a60*/  LDG.E R9, desc[UR14][R6.64] ;  /* 0x0000000e06097981 */ /* 0x000ea2000c1e1900 */
[----:B------:R-:W-:Y:S01]  /*9a70*/  IADD3 R3, P0, PT, R11, R0, RZ ;  /* 0x000000000b037210 */ /* 0x000fe20007f1e0ff */
[----:B------:R-:W-:-:S03]  /*9a80*/  UISETP.NE.AND UP2, UPT, UR13, 0x1, UPT ;  /* 0x000000010d00788c */ /* 0x000fc6000bf45270 */
[----:B------:R-:W-:Y:S02]  /*9a90*/  LEA.HI.X.SX32 R8, R11, R5, 0x1, P0 ;  /* 0x000000050b087211 */ /* 0x000fe400000f0eff */
[----:B---3--:R-:W-:-:S04]  /*9aa0*/  LEA R2, P0, R3, UR18, 0x2 ;  /* 0x0000001203027c11 */ /* 0x008fc8000f8010ff */
[----:B------:R-:W-:-:S05]  /*9ab0*/  LEA.HI.X R3, R3, UR19, R8, 0x2, P0 ;  /* 0x0000001303037c11 */ /* 0x000fca00080f1408 */
[----:B--2---:R2:W-:Y:S01]  /*9ac0*/  STG.E desc[UR14][R2.64], R9 ;  /* 0x0000000902007986 */ /* 0x0045e2000c10190e */
[----:B------:R-:W-:Y:S05]  /*9ad0*/  BRA.U !UP2, `(.L_x_142) ;  /* 0x000000010a487547 */ /* 0x000fea000b800000 */
[----:B------:R-:W-:-:S05]  /*9ae0*/  IMAD.WIDE R6, R13, 0x4, R6 ;  /* 0x000000040d067825 */ /* 0x000fca00078e0206 */
[----:B--2---:R-:W2:Y:S01]  /*9af0*/  LDG.E R9, desc[UR14][R6.64] ;  /* 0x0000000e06097981 */ /* 0x004ea2000c1e1900 */
[----:B------:R-:W-:Y:S01]  /*9b00*/  IADD3 R11, PT, PT, R11, R13, RZ ;  /* 0x0000000d0b0b7210 */ /* 0x000fe20007ffe0ff */
[----:B------:R-:W-:-:S03]  /*9b10*/  UISETP.NE.AND UP2, UPT, UR13, 0x2, UPT ;  /* 0x000000020d00788c */ /* 0x000fc6000bf45270 */
[----:B------:R-:W-:-:S04]  /*9b20*/  IADD3 R3, P0, PT, R11, R0, RZ ;  /* 0x000000000b037210 */ /* 0x000fc80007f1e0ff */
[----:B------:R-:W-:Y:S02]  /*9b30*/  LEA.HI.X.SX32 R8, R11, R5, 0x1, P0 ;  /* 0x000000050b087211 */ /* 0x000fe400000f0eff */
[----:B------:R-:W-:-:S04]  /*9b40*/  LEA R2, P0, R3, UR18, 0x2 ;  /* 0x0000001203027c11 */ /* 0x000fc8000f8010ff */
[----:B------:R-:W-:-:S05]  /*9b50*/  LEA.HI.X R3, R3, UR19, R8, 0x2, P0 ;  /* 0x0000001303037c11 */ /* 0x000fca00080f1408 */
[----:B--2---:R1:W-:Y:S01]  /*9b60*/  STG.E desc[UR14][R2.64], R9 ;  /* 0x0000000902007986 */ /* 0x0043e2000c10190e */
[----:B------:R-:W-:Y:S05]  /*9b70*/  BRA.U !UP2, `(.L_x_142) ;  /* 0x000000010a207547 */ /* 0x000fea000b800000 */
[----:B-1----:R-:W-:-:S06]  /*9b80*/  IMAD.WIDE R2, R13, 0x4, R6 ;  /* 0x000000040d027825 */ /* 0x002fcc00078e0206 */
[----:B------:R-:W2:Y:S01]  /*9b90*/  LDG.E R3, desc[UR14][R2.64] ;  /* 0x0000000e02037981 */ /* 0x000ea2000c1e1900 */
[----:B------:R-:W-:-:S04]  /*9ba0*/  IADD3 R6, PT, PT, R11, R13, RZ ;  /* 0x0000000d0b067210 */ /* 0x000fc80007ffe0ff */
[----:B------:R-:W-:-:S04]  /*9bb0*/  IADD3 R0, P0, PT, R6, R0, RZ ;  /* 0x0000000006007210 */ /* 0x000fc80007f1e0ff */
[----:B------:R-:W-:Y:S02]  /*9bc0*/  LEA.HI.X.SX32 R5, R6, R5, 0x1, P0 ;  /* 0x0000000506057211 */ /* 0x000fe400000f0eff */
[----:B------:R-:W-:-:S04]  /*9bd0*/  LEA R6, P0, R0, UR18, 0x2 ;  /* 0x0000001200067c11 */ /* 0x000fc8000f8010ff */
[----:B------:R-:W-:-:S05]  /*9be0*/  LEA.HI.X R7, R0, UR19, R5, 0x2, P0 ;  /* 0x0000001300077c11 */ /* 0x000fca00080f1405 */
[----:B--2---:R1:W-:Y:S04]  /*9bf0*/  STG.E desc[UR14][R6.64], R3 ;  /* 0x0000000306007986 */ /* 0x0043e8000c10190e */
.L_x_142:
[----:B-12---:R-:W1:Y:S02]  /*9c00*/  LDC.64 R2, c[0x0][0x3b0] ;  /* 0x0000ec00ff027b82 */ /* 0x006e640000000a00 */
[C---:B-1----:R-:W-:Y:S01]  /*9c10*/  IMAD.WIDE R2, R4.reuse, 0x4, R2 ;  /* 0x0000000404027825 */ /* 0x042fe200078e0202 */
[----:B------:R-:W-:-:S04]  /*9c20*/  IADD3 R4, PT, PT, R4, UR4, RZ ;  /* 0x0000000404047c10 */ /* 0x000fc8000fffe0ff */
[----:B------:R1:W-:Y:S01]  /*9c30*/  STG.E desc[UR14][R2.64], RZ ;  /* 0x000000ff02007986 */ /* 0x0003e2000c10190e */
[----:B------:R-:W-:-:S13]  /*9c40*/  ISETP.GE.AND P0, PT, R4, 0x80, PT ;  /* 0x000000800400780c */ /* 0x000fda0003f06270 */
[----:B-1----:R-:W-:Y:S05]  /*9c50*/  @!P0 BRA `(.L_x_145) ;  /* 0xffffffec00748947 */ /* 0x002fea000383ffff */
[----:B0-----:R-:W-:Y:S05]  /*9c60*/  BSYNC.RECONVERGENT B0 ;  /* 0x0000000000007941 */ /* 0x001fea0003800200 */
.L_x_139:
[----:B------:R-:W-:Y:S05]  /*9c70*/  EXIT ;  /* 0x000000000000794d */ /* 0x000fea0003800000 */
        .weak           $__internal_0_$__cuda_sm3x_div_rn_noftz_f32_slowpath
        .type           $__internal_0_$__cuda_sm3x_div_rn_noftz_f32_slowpath,@function
        .size           $__internal_0_$__cuda_sm3x_div_rn_noftz_f32_slowpath,(.L_x_158 - $__internal_0_$__cuda_sm3x_div_rn_noftz_f32_slowpath)
$__internal_0_$__cuda_sm3x_div_rn_noftz_f32_slowpath:
[----:B------:R-:W-:Y:S01]  /*9c80*/  SHF.R.U32.HI R7, RZ, 0x17, R3 ;  /* 0x00000017ff077819 */ /* 0x000fe20000011603 */
[----:B------:R-:W-:Y:S01]  /*9c90*/  BSSY.RECONVERGENT B2, `(.L_x_146) ;  /* 0x0000063000027945 */ /* 0x000fe20003800200 */
[----:B------:R-:W-:Y:S02]  /*9ca0*/  SHF.R.U32.HI R9, RZ, 0x17, R0 ;  /* 0x00000017ff097819 */ /* 0x000fe40000011600 */
[----:B------:R-:W-:Y:S02]  /*9cb0*/  LOP3.LUT R7, R7, 0xff, RZ, 0xc0, !PT ;  /* 0x000000ff07077812 */ /* 0x000fe400078ec0ff */
[----:B------:R-:W-:Y:S02]  /*9cc0*/  LOP3.LUT R9, R9, 0xff, RZ, 0xc0, !PT ;  /* 0x000000ff09097812 */ /* 0x000fe400078ec0ff */
[----:B------:R-:W-:Y:S02]  /*9cd0*/  IADD3 R8, PT, PT, R7, -0x1, RZ ;  /* 0xffffffff07087810 */ /* 0x000fe40007ffe0ff */
[----:B------:R-:W-:-:S02]  /*9ce0*/  IADD3 R30, PT, PT, R9, -0x1, RZ ;  /* 0xffffffff091e7810 */ /* 0x000fc40007ffe0ff */
[----:B------:R-:W-:-:S04]  /*9cf0*/  ISETP.GT.U32.AND P0, PT, R8, 0xfd, PT ;  /* 0x000000fd0800780c */ /* 0x000fc80003f04070 */
[----:B------:R-:W-:-:S13]  /*9d00*/  ISETP.GT.U32.OR P0, PT, R30, 0xfd, P0 ;  /* 0x000000fd1e00780c */ /* 0x000fda0000704470 */
[----:B------:R-:W-:Y:S01]  /*9d10*/  @!P0 MOV R31, RZ ;  /* 0x000000ff001f8202 */ /* 0x000fe20000000f00 */
[----:B------:R-:W-:Y:S06]  /*9d20*/  @!P0 BRA `(.L_x_147) ;  /* 0x00000000005c8947 */ /* 0x000fec0003800000 */
[----:B------:R-:W-:Y:S02]  /*9d30*/  FSETP.GTU.FTZ.AND P0, PT, |R0|, +INF , PT ;  /* 0x7f8000000000780b */ /* 0x000fe40003f1c200 */
[----:B------:R-:W-:-:S04]  /*9d40*/  FSETP.GTU.FTZ.AND P2, PT, |R3|, +INF , PT ;  /* 0x7f8000000300780b */ /* 0x000fc80003f5c200 */
[----:B------:R-:W-:-:S13]  /*9d50*/  PLOP3.LUT P0, PT, P0, P2, PT, 0xf8, 0x8f ;  /* 0x00000000008f781c */ /* 0x000fda0000705f70 */
[----:B------:R-:W-:Y:S05]  /*9d60*/  @P0 BRA `(.L_x_148) ;  /* 0x0000000400500947 */ /* 0x000fea0003800000 */
[----:B------:R-:W-:-:S13]  /*9d70*/  LOP3.LUT P0, RZ, R3, 0x7fffffff, R0, 0xc8, !PT ;  /* 0x7fffffff03ff7812 */ /* 0x000fda000780c800 */
[----:B------:R-:W-:Y:S05]  /*9d80*/  @!P0 BRA `(.L_x_149) ;  /* 0x0000000400408947 */ /* 0x000fea0003800000 */
[C---:B------:R-:W-:Y:S02]  /*9d90*/  FSETP.NEU.FTZ.AND P4, PT, |R0|.reuse, +INF , PT ;  /* 0x7f8000000000780b */ /* 0x040fe40003f9d200 */
[----:B------:R-:W-:Y:S02]  /*9da0*/  FSETP.NEU.FTZ.AND P2, PT, |R3|, +INF , PT ;  /* 0x7f8000000300780b */ /* 0x000fe40003f5d200 */
[----:B------:R-:W-:-:S11]  /*9db0*/  FSETP.NEU.FTZ.AND P0, PT, |R0|, +INF , PT ;  /* 0x7f8000000000780b */ /* 0x000fd60003f1d200 */
[----:B------:R-:W-:Y:S05]  /*9dc0*/  @!P2 BRA !P4, `(.L_x_149) ;  /* 0x000000040030a947 */ /* 0x000fea0006000000 */
[----:B------:R-:W-:-:S04]  /*9dd0*/  LOP3.LUT P4, RZ, R0, 0x7fffffff, RZ, 0xc0, !PT ;  /* 0x7fffffff00ff7812 */ /* 0x000fc8000788c0ff */
[----:B------:R-:W-:-:S13]  /*9de0*/  PLOP3.LUT P2, PT, P2, P4, PT, 0x2f, 0xf2 ;  /* 0x0000000000f2781c */ /* 0x000fda0001748577 */
[----:B------:R-:W-:Y:S05]  /*9df0*/  @P2 BRA `(.L_x_150) ;  /* 0x00000004001c2947 */ /* 0x000fea0003800000 */
[----:B------:R-:W-:-:S04]  /*9e00*/  LOP3.LUT P2, RZ, R3, 0x7fffffff, RZ, 0xc0, !PT ;  /* 0x7fffffff03ff7812 */ /* 0x000fc8000784c0ff */
[----:B------:R-:W-:-:S13]  /*9e10*/  PLOP3.LUT P0, PT, P0, P2, PT, 0x2f, 0xf2 ;  /* 0x0000000000f2781c */ /* 0x000fda0000704577 */
[----:B------:R-:W-:Y:S05]  /*9e20*/  @P0 BRA `(.L_x_151) ;  /* 0x0000000400040947 */ /* 0x000fea0003800000 */
[----:B------:R-:W-:Y:S02]  /*9e30*/  ISETP.GE.AND P0, PT, R30, RZ, PT ;  /* 0x000000ff1e00720c */ /* 0x000fe40003f06270 */
[----:B------:R-:W-:-:S11]  /*9e40*/  ISETP.GE.AND P2, PT, R8, RZ, PT ;  /* 0x000000ff0800720c */ /* 0x000fd60003f46270 */
[----:B------:R-:W-:Y:S01]  /*9e50*/  @P0 MOV R31, RZ ;  /* 0x000000ff001f0202 */ /* 0x000fe20000000f00 */
[----:B------:R-:W-:Y:S01]  /*9e60*/  @!P0 FFMA R0, R0, 1.84467440737095516160e+19, RZ ;  /* 0x5f80000000008823 */ /* 0x000fe200000000ff */
[----:B------:R-:W-:Y:S01]  /*9e70*/  @!P0 MOV R31, 0xffffffc0 ;  /* 0xffffffc0001f8802 */ /* 0x000fe20000000f00 */
[----:B------:R-:W-:-:S03]  /*9e80*/  @!P2 FFMA R3, R3, 1.84467440737095516160e+19, RZ ;  /* 0x5f8000000303a823 */ /* 0x000fc600000000ff */
[----:B------:R-:W-:-:S07]  /*9e90*/  @!P2 IADD3 R31, PT, PT, R31, 0x40, RZ ;  /* 0x000000401f1fa810 */ /* 0x000fce0007ffe0ff */
.L_x_147:
[----:B------:R-:W-:Y:S01]  /*9ea0*/  LEA R34, R7, 0xc0800000, 0x17 ;  /* 0xc080000007227811 */ /* 0x000fe200078eb8ff */
[----:B------:R-:W-:Y:S01]  /*9eb0*/  BSSY.RECONVERGENT B3, `(.L_x_152) ;  /* 0x0000036000037945 */ /* 0x000fe20003800200 */
[----:B------:R-:W-:Y:S02]  /*9ec0*/  IADD3 R9, PT, PT, R9, -0x7f, RZ ;  /* 0xffffff8109097810 */ /* 0x000fe40007ffe0ff */
[----:B------:R-:W-:-:S03]  /*9ed0*/  IADD3 R34, PT, PT, -R34, R3, RZ ;  /* 0x0000000322227210 */ /* 0x000fc60007ffe1ff */
[C---:B------:R-:W-:Y:S01]  /*9ee0*/  IMAD R30, R9.reuse, -0x800000, R0 ;  /* 0xff800000091e7824 */ /* 0x040fe200078e0200 */
[----:B------:R0:W1:Y:S01]  /*9ef0*/  MUFU.RCP R8, R34 ;  /* 0x0000002200087308 */ /* 0x0000620000001000 */
[----:B------:R-:W-:Y:S01]  /*9f00*/  FADD.FTZ R3, -R34, -RZ ;  /* 0x800000ff22037221 */ /* 0x000fe20000010100 */
[----:B------:R-:W-:-:S04]  /*9f10*/  IADD3 R0, PT, PT, R9, 0x7f, -R7 ;  /* 0x0000007f09007810 */ /* 0x000fc80007ffe807 */
[----:B0-----:R-:W-:Y:S01]  /*9f20*/  IADD3 R34, PT, PT, R0, R31, RZ ;  /* 0x0000001f00227210 */ /* 0x001fe20007ffe0ff */
[----:B-1----:R-:W-:-:S04]  /*9f30*/  FFMA R35, R8, R3, 1 ;  /* 0x3f80000008237423 */ /* 0x002fc80000000003 */
[----:B------:R-:W-:-:S04]  /*9f40*/  FFMA R8, R8, R35, R8 ;  /* 0x0000002308087223 */ /* 0x000fc80000000008 */
[----:B------:R-:W-:-:S04]  /*9f50*/  FFMA R9, R30, R8, RZ ;  /* 0x000000081e097223 */ /* 0x000fc800000000ff */
[----:B------:R-:W-:-:S04]  /*9f60*/  FFMA R7, R3, R9, R30 ;  /* 0x0000000903077223 */ /* 0x000fc8000000001e */
[----:B------:R-:W-:-:S04]  /*9f70*/  FFMA R7, R8, R7, R9 ;  /* 0x0000000708077223 */ /* 0x000fc80000000009 */
[----:B------:R-:W-:-:S04]  /*9f80*/  FFMA R30, R3, R7, R30 ;  /* 0x00000007031e7223 */ /* 0x000fc8000000001e */
[----:B------:R-:W-:-:S05]  /*9f90*/  FFMA R3, R8, R30, R7 ;  /* 0x0000001e08037223 */ /* 0x000fca0000000007 */
[----:B------:R-:W-:-:S04]  /*9fa0*/  SHF.R.U32.HI R9, RZ, 0x17, R3 ;  /* 0x00000017ff097819 */ /* 0x000fc80000011603 */
[----:B------:R-:W-:-:S04]  /*9fb0*/  LOP3.LUT R9, R9, 0xff, RZ, 0xc0, !PT ;  /* 0x000000ff09097812 */ /* 0x000fc800078ec0ff */
[----:B------:R-:W-:-:S04]  /*9fc0*/  IADD3 R0, PT, PT, R9, R34, RZ ;  /* 0x0000002209007210 */ /* 0x000fc80007ffe0ff */
[----:B------:R-:W-:-:S04]  /*9fd0*/  IADD3 R9, PT, PT, R0, -0x1, RZ ;  /* 0xffffffff00097810 */ /* 0x000fc80007ffe0ff */
[----:B------:R-:W-:-:S13]  /*9fe0*/  ISETP.GE.U32.AND P0, PT, R9, 0xfe, PT ;  /* 0x000000fe0900780c */ /* 0x000fda0003f06070 */
[----:B------:R-:W-:Y:S05]  /*9ff0*/  @!P0 BRA `(.L_x_153) ;  /* 0x0000000000808947 */ /* 0x000fea0003800000 */
[----:B------:R-:W-:-:S13]  /*a000*/  ISETP.GT.AND P0, PT, R0, 0xfe, PT ;  /* 0x000000fe0000780c */ /* 0x000fda0003f04270 */
[----:B------:R-:W-:Y:S05]  /*a010*/  @P0 BRA `(.L_x_154) ;  /* 0x00000000006c0947 */ /* 0x000fea0003800000 */
[----:B------:R-:W-:-:S13]  /*a020*/  ISETP.GE.AND P0, PT, R0, 0x1, PT ;  /* 0x000000010000780c */ /* 0x000fda0003f06270 */
[----:B------:R-:W-:Y:S05]  /*a030*/  @P0 BRA `(.L_x_155) ;  /* 0x0000000000740947 */ /* 0x000fea0003800000 */
[----:B------:R-:W-:Y:S02]  /*a040*/  ISETP.GE.AND P0, PT, R0, -0x18, PT ;  /* 0xffffffe80000780c */ /* 0x000fe40003f06270 */
[----:B------:R-:W-:-:S11]  /*a050*/  LOP3.LUT R3, R3, 0x80000000, RZ, 0xc0, !PT ;  /* 0x8000000003037812 */ /* 0x000fd600078ec0ff */
[----:B------:R-:W-:Y:S05]  /*a060*/  @!P0 BRA `(.L_x_155) ;  /* 0x0000000000688947 */ /* 0x000fea0003800000 */
[CCC-:B------:R-:W-:Y:S01]  /*a070*/  FFMA.RZ R9, R8.reuse, R30.reuse, R7.reuse ;  /* 0x0000001e08097223 */ /* 0x1c0fe2000000c007 */
[CCC-:B------:R-:W-:Y:S01]  /*a080*/  FFMA.RP R31, R8.reuse, R30.reuse, R7.reuse ;  /* 0x0000001e081f7223 */ /* 0x1c0fe20000008007 */
[----:B------:R-:W-:Y:S01]  /*a090*/  FFMA.RM R8, R8, R30, R7 ;  /* 0x0000001e08087223 */ /* 0x000fe20000004007 */
[C---:B------:R-:W-:Y:S02]  /*a0a0*/  IADD3 R7, PT, PT, R0.reuse, 0x20, RZ ;  /* 0x0000002000077810 */ /* 0x040fe40007ffe0ff */
[----:B------:R-:W-:Y:S02]  /*a0b0*/  LOP3.LUT R9, R9, 0x7fffff, RZ, 0xc0, !PT ;  /* 0x007fffff09097812 */ /* 0x000fe400078ec0ff */
[----:B------:R-:W-:Y:S02]  /*a0c0*/  FSETP.NEU.FTZ.AND P0, PT, R31, R8, PT ;  /* 0x000000081f00720b */ /* 0x000fe40003f1d000 */
[----:B------:R-:W-:Y:S02]  /*a0d0*/  LOP3.LUT R8, R9, 0x800000, RZ, 0xfc, !PT ;  /* 0x0080000009087812 */ /* 0x000fe400078efcff */
[----:B------:R-:W-:-:S02]  /*a0e0*/  ISETP.NE.AND P4, PT, R0, RZ, PT ;  /* 0x000000ff0000720c */ /* 0x000fc40003f85270 */
[C---:B------:R-:W-:Y:S02]  /*a0f0*/  ISETP.NE.AND P2, PT, R0.reuse, RZ, PT ;  /* 0x000000ff0000720c */ /* 0x040fe40003f45270 */
[----:B------:R-:W-:Y:S02]  /*a100*/  IADD3 R0, PT, PT, -R0, RZ, RZ ;  /* 0x000000ff00007210 */ /* 0x000fe40007ffe1ff */
[----:B------:R-:W-:Y:S02]  /*a110*/  SHF.L.U32 R7, R8, R7, RZ ;  /* 0x0000000708077219 */ /* 0x000fe400000006ff */
[----:B------:R-:W-:Y:S02]  /*a120*/  SEL R9, R0, RZ, P4 ;  /* 0x000000ff00097207 */ /* 0x000fe40002000000 */
[----:B------:R-:W-:Y:S02]  /*a130*/  ISETP.NE.AND P2, PT, R7, RZ, P2 ;  /* 0x000000ff0700720c */ /* 0x000fe40001745270 */
[----:B------:R-:W-:-:S02]  /*a140*/  SHF.R.U32.HI R9, RZ, R9, R8 ;  /* 0x00000009ff097219 */ /* 0x000fc40000011608 */
[----:B------:R-:W-:Y:S02]  /*a150*/  PLOP3.LUT P0, PT, P0, P2, PT, 0xf8, 0x8f ;  /* 0x00000000008f781c */ /* 0x000fe40000705f70 */
[----:B------:R-:W-:Y:S02]  /*a160*/  SHF.R.U32.HI R7, RZ, 0x1, R9 ;  /* 0x00000001ff077819 */ /* 0x000fe40000011609 */
[----:B------:R-:W-:-:S04]  /*a170*/  SEL R0, RZ, 0x1, !P0 ;  /* 0x00000001ff007807 */ /* 0x000fc80004000000 */
[----:B------:R-:W-:-:S04]  /*a180*/  LOP3.LUT R0, R0, 0x1, R7, 0xf8, !PT ;  /* 0x0000000100007812 */ /* 0x000fc800078ef807 */
[----:B------:R-:W-:-:S04]  /*a190*/  LOP3.LUT R0, R0, R9, RZ, 0xc0, !PT ;  /* 0x0000000900007212 */ /* 0x000fc800078ec0ff */
[----:B------:R-:W-:-:S04]  /*a1a0*/  IADD3 R0, PT, PT, R7, R0, RZ ;  /* 0x0000000007007210 */ /* 0x000fc80007ffe0ff */
[----:B------:R-:W-:Y:S01]  /*a1b0*/  LOP3.LUT R3, R0, R3, RZ, 0xfc, !PT ;  /* 0x0000000300037212 */ /* 0x000fe200078efcff */
[----:B------:R-:W-:Y:S06]  /*a1c0*/  BRA `(.L_x_155) ;  /* 0x0000000000107947 */ /* 0x000fec0003800000 */
.L_x_154:
[----:B------:R-:W-:-:S04]  /*a1d0*/  LOP3.LUT R3, R3, 0x80000000, RZ, 0xc0, !PT ;  /* 0x8000000003037812 */ /* 0x000fc800078ec0ff */
[----:B------:R-:W-:Y:S01]  /*a1e0*/  LOP3.LUT R3, R3, 0x7f800000, RZ, 0xfc, !PT ;  /* 0x7f80000003037812 */ /* 0x000fe200078efcff */
[----:B------:R-:W-:Y:S06]  /*a1f0*/  BRA `(.L_x_155) ;  /* 0x0000000000047947 */ /* 0x000fec0003800000 */
.L_x_153:
[----:B------:R-:W-:-:S07]  /*a200*/  LEA R3, R34, R3, 0x17 ;  /* 0x0000000322037211 */ /* 0x000fce00078eb8ff */
.L_x_155:
[----:B------:R-:W-:Y:S05]  /*a210*/  BSYNC.RECONVERGENT B3 ;  /* 0x0000000000037941 */ /* 0x000fea0003800200 */
.L_x_152:
[----:B------:R-:W-:Y:S01]  /*a220*/  MOV R0, R3 ;  /* 0x0000000300007202 */ /* 0x000fe20000000f00 */
[----:B------:R-:W-:Y:S06]  /*a230*/  BRA `(.L_x_156) ;  /* 0x0000000000207947 */ /* 0x000fec0003800000 */
.L_x_151:
[----:B------:R-:W-:-:S04]  /*a240*/  LOP3.LUT R0, R3, 0x80000000, R0, 0x48, !PT ;  /* 0x8000000003007812 */ /* 0x000fc800078e4800 */
[----:B------:R-:W-:Y:S01]  /*a250*/  LOP3.LUT R0, R0, 0x7f800000, RZ, 0xfc, !PT ;  /* 0x7f80000000007812 */ /* 0x000fe200078efcff */
[----:B------:R-:W-:Y:S06]  /*a260*/  BRA `(.L_x_156) ;  /* 0x0000000000147947 */ /* 0x000fec0003800000 */
.L_x_150:
[----:B------:R-:W-:Y:S01]  /*a270*/  LOP3.LUT R0, R3, 0x80000000, R0, 0x48, !PT ;  /* 0x8000000003007812 */ /* 0x000fe200078e4800 */
[----:B------:R-:W-:Y:S06]  /*a280*/  BRA `(.L_x_156) ;  /* 0x00000000000c7947 */ /* 0x000fec0003800000 */
.L_x_149:
[----:B------:R-:W0:Y:S01]  /*a290*/  MUFU.RSQ R0, -QNAN ;  /* 0xffc0000000007908 */ /* 0x000e220000001400 */
[----:B------:R-:W-:Y:S05]  /*a2a0*/  BRA `(.L_x_156) ;  /* 0x0000000000047947 */ /* 0x000fea0003800000 */
.L_x_148:
[----:B------:R-:W-:-:S07]  /*a2b0*/  FADD.FTZ R0, R0, R3 ;  /* 0x0000000300007221 */ /* 0x000fce0000010000 */
.L_x_156:
[----:B------:R-:W-:Y:S05]  /*a2c0*/  BSYNC.RECONVERGENT B2 ;  /* 0x0000000000027941 */ /* 0x000fea0003800200 */
.L_x_146:
[----:B------:R-:W-:-:S04]  /*a2d0*/  HFMA2 R7, -RZ, RZ, 0, 0 ;  /* 0x00000000ff077431 */ /* 0x000fc800000001ff */
[----:B0-----:R-:W-:Y:S05]  /*a2e0*/  RET.REL.NODEC R6 `(_Z15evaluaPoblacionPfS_S_S_iifiS_) ;  /* 0xffffff5c06447950 */ /* 0x001fea0003c3ffff */
.L_x_157:
        /* <DEDUP_REMOVED lines=9> */
.L_x_158:


//--------------------- .nv.global.init           --------------------------
	.section	.nv.global.init,"aw",@progbits
	.align	4
.nv.global.init:
	.type		mrg32k3aM1SubSeq,@object
	.size		mrg32k3aM1SubSeq,(mrg32k3aM2SubSeq - mrg32k3aM1SubSeq)
mrg32k3aM1SubSeq:
        /*0000*/ 	.byte	0x0b, 0xcc, 0xee, 0x04, 0x73, 0x29, 0x8b, 0x6f, 0xf6, 0x53, 0x03, 0xf6, 0x23, 0xf6, 0xea, 0xda
        /* <DEDUP_REMOVED lines=125> */
	.type		mrg32k3aM2SubSeq,@object
	.size		mrg32k3aM2SubSeq,(mrg32k3aM1 - mrg32k3aM2SubSeq)
mrg32k3aM2SubSeq:
        /* <DEDUP_REMOVED lines=126> */
	.type		mrg32k3aM1,@object
	.size		mrg32k3aM1,(mrg32k3aM1Seq - mrg32k3aM1)
mrg32k3aM1:
        /* <DEDUP_REMOVED lines=144> */
	.type		mrg32k3aM1Seq,@object
	.size		mrg32k3aM1Seq,(mrg32k3aM2 - mrg32k3aM1Seq)
mrg32k3aM1Seq:
        /* <DEDUP_REMOVED lines=144> */
	.type		mrg32k3aM2,@object
	.size		mrg32k3aM2,(mrg32k3aM2Seq - mrg32k3aM2)
mrg32k3aM2:
        /* <DEDUP_REMOVED lines=144> */
	.type		mrg32k3aM2Seq,@object
	.size		mrg32k3aM2Seq,(precalc_xorwow_matrix - mrg32k3aM2Seq)
mrg32k3aM2Seq:
        /* <DEDUP_REMOVED lines=144> */
	.type		precalc_xorwow_matrix,@object
	.size		precalc_xorwow_matrix,(precalc_xorwow_offset_matrix - precalc_xorwow_matrix)
precalc_xorwow_matrix:
        /* <DEDUP_REMOVED lines=6400> */
	.type		precalc_xorwow_offset_matrix,@object
	.size		precalc_xorwow_offset_matrix,(.L_1 - precalc_xorwow_offset_matrix)
precalc_xorwow_offset_matrix:
        /* <DEDUP_REMOVED lines=6400> */
.L_1:


//--------------------- .nv.shared.reserved.0     --------------------------
	.section	.nv.shared.reserved.0,"aw",@nobits
	.weak		__nv_reservedSMEM_offset_0_alias
	.size		__nv_reservedSMEM_offset_0_alias, 0, 64
	.other		__nv_reservedSMEM_offset_0_alias,@"STO_CUDA_RESERVED_SHARED STV_DEFAULT"
__nv_reservedSMEM_offset_0_alias:
	.zero		0
	.zero		64


//--------------------- .nv.constant0._Z14cruzaPoblacionPfS_ifS_Pi --------------------------
	.section	.nv.constant0._Z14cruzaPoblacionPfS_ifS_Pi,"a",@progbits
	.sectionflags	@""
	.align	4
.nv.constant0._Z14cruzaPoblacionPfS_ifS_Pi:
	.zero		936


//--------------------- .nv.constant0._Z24calculaIndicesAleatoriosPii --------------------------
	.section	.nv.constant0._Z24calculaIndicesAleatoriosPii,"a",@progbits
	.sectionflags	@""
	.align	4
.nv.constant0._Z24calculaIndicesAleatoriosPii:
	.zero		908


//--------------------- .nv.constant0._Z19seleccionaPoblacionPfS_Pii --------------------------
	.section	.nv.constant0._Z19seleccionaPoblacionPfS_Pii,"a",@progbits
	.sectionflags	@""
	.align	4
.nv.constant0._Z19seleccionaPoblacionPfS_Pii:
	.zero		924


//--------------------- .nv.constant0._Z16comparaPoblacionPfS_Pi --------------------------
	.section	.nv.constant0._Z16comparaPoblacionPfS_Pi,"a",@progbits
	.sectionflags	@""
	.align	4
.nv.constant0._Z16comparaPoblacionPfS_Pi:
	.zero		920


//--------------------- .nv.constant0._Z19inicializaPoblacionPfiiiiiiS_ --------------------------
	.section	.nv.constant0._Z19inicializaPoblacionPfiiiiiiS_,"a",@progbits
	.sectionflags	@""
	.align	4
.nv.constant0._Z19inicializaPoblacionPfiiiiiiS_:
	.zero		936


//--------------------- .nv.constant0._Z15evaluaPoblacionPfS_S_S_iifiS_ --------------------------
	.section	.nv.constant0._Z15evaluaPoblacionPfS_S_S_iifiS_,"a",@progbits
	.sectionflags	@""
	.align	4
.nv.constant0._Z15evaluaPoblacionPfS_S_S_iifiS_:
	.zero		952


//--------------------- SYMBOLS --------------------------

	.type		.nv.reservedSmem.offset0,@object
	.size		.nv.reservedSmem.offset0,0x4
